//
// Generated by NVIDIA NVVM Compiler
//
// Compiler Build ID: CL-36424714
// Cuda compilation tools, release 13.0, V13.0.88
// Based on NVVM 20.0.0
//

.version 9.0
.target sm_100
.address_size 64

	// .globl	_Z14cudarandomwalkPfS_S_S_S_S_mP17curandStateXORWOWm
.global .align 4 .b8 precalc_xorwow_matrix[102400];
.global .align 4 .b8 precalc_xorwow_offset_matrix[102400];
.global .align 4 .b8 mrg32k3aM1[2304];
.global .align 4 .b8 mrg32k3aM2[2304];
.global .align 4 .b8 mrg32k3aM1SubSeq[2016];
.global .align 4 .b8 mrg32k3aM2SubSeq[2016];
.global .align 4 .b8 mrg32k3aM1Seq[2304];
.global .align 4 .b8 mrg32k3aM2Seq[2304];
.const .align 8 .b8 __cr_lgamma_table[72];
.global .align 1 .b8 _ZN34_INTERNAL_8c5c658f_4_k_cu_be3220524cuda3std3__45__cpo5beginE[1];
.global .align 1 .b8 _ZN34_INTERNAL_8c5c658f_4_k_cu_be3220524cuda3std3__45__cpo3endE[1];
.global .align 1 .b8 _ZN34_INTERNAL_8c5c658f_4_k_cu_be3220524cuda3std3__45__cpo6cbeginE[1];
.global .align 1 .b8 _ZN34_INTERNAL_8c5c658f_4_k_cu_be3220524cuda3std3__45__cpo4cendE[1];
.global .align 1 .b8 _ZN34_INTERNAL_8c5c658f_4_k_cu_be3220524cuda3std3__45__cpo6rbeginE[1];
.global .align 1 .b8 _ZN34_INTERNAL_8c5c658f_4_k_cu_be3220524cuda3std3__45__cpo4rendE[1];
.global .align 1 .b8 _ZN34_INTERNAL_8c5c658f_4_k_cu_be3220524cuda3std3__45__cpo7crbeginE[1];
.global .align 1 .b8 _ZN34_INTERNAL_8c5c658f_4_k_cu_be3220524cuda3std3__45__cpo5crendE[1];
.global .align 1 .b8 _ZN34_INTERNAL_8c5c658f_4_k_cu_be3220524cuda3std3__436_GLOBAL__N__8c5c658f_4_k_cu_be3220526ignoreE[1];
.global .align 1 .b8 _ZN34_INTERNAL_8c5c658f_4_k_cu_be3220524cuda3std3__419piecewise_constructE[1];
.global .align 1 .b8 _ZN34_INTERNAL_8c5c658f_4_k_cu_be3220524cuda3std3__48in_placeE[1];
.global .align 1 .b8 _ZN34_INTERNAL_8c5c658f_4_k_cu_be3220524cuda3std3__420unreachable_sentinelE[1];
.global .align 1 .b8 _ZN34_INTERNAL_8c5c658f_4_k_cu_be3220524cuda3std3__47nulloptE[1];
.global .align 1 .b8 _ZN34_INTERNAL_8c5c658f_4_k_cu_be3220524cuda3std3__48unexpectE[1];
.global .align 1 .b8 _ZN34_INTERNAL_8c5c658f_4_k_cu_be3220524cuda3std6ranges3__45__cpo4swapE[1];
.global .align 1 .b8 _ZN34_INTERNAL_8c5c658f_4_k_cu_be3220524cuda3std6ranges3__45__cpo9iter_moveE[1];
.global .align 1 .b8 _ZN34_INTERNAL_8c5c658f_4_k_cu_be3220524cuda3std6ranges3__45__cpo5beginE[1];
.global .align 1 .b8 _ZN34_INTERNAL_8c5c658f_4_k_cu_be3220524cuda3std6ranges3__45__cpo3endE[1];
.global .align 1 .b8 _ZN34_INTERNAL_8c5c658f_4_k_cu_be3220524cuda3std6ranges3__45__cpo6cbeginE[1];
.global .align 1 .b8 _ZN34_INTERNAL_8c5c658f_4_k_cu_be3220524cuda3std6ranges3__45__cpo4cendE[1];
.global .align 1 .b8 _ZN34_INTERNAL_8c5c658f_4_k_cu_be3220524cuda3std6ranges3__45__cpo7advanceE[1];
.global .align 1 .b8 _ZN34_INTERNAL_8c5c658f_4_k_cu_be3220524cuda3std6ranges3__45__cpo9iter_swapE[1];
.global .align 1 .b8 _ZN34_INTERNAL_8c5c658f_4_k_cu_be3220524cuda3std6ranges3__45__cpo4nextE[1];
.global .align 1 .b8 _ZN34_INTERNAL_8c5c658f_4_k_cu_be3220524cuda3std6ranges3__45__cpo4prevE[1];
.global .align 1 .b8 _ZN34_INTERNAL_8c5c658f_4_k_cu_be3220524cuda3std6ranges3__45__cpo4dataE[1];
.global .align 1 .b8 _ZN34_INTERNAL_8c5c658f_4_k_cu_be3220524cuda3std6ranges3__45__cpo5cdataE[1];
.global .align 1 .b8 _ZN34_INTERNAL_8c5c658f_4_k_cu_be3220524cuda3std6ranges3__45__cpo4sizeE[1];
.global .align 1 .b8 _ZN34_INTERNAL_8c5c658f_4_k_cu_be3220524cuda3std6ranges3__45__cpo5ssizeE[1];
.global .align 1 .b8 _ZN34_INTERNAL_8c5c658f_4_k_cu_be3220524cuda3std6ranges3__45__cpo8distanceE[1];
.global .align 1 .b8 _ZN34_INTERNAL_8c5c658f_4_k_cu_be3220526thrust24THRUST_300001_SM_1000_NS8cuda_cub3parE[1];
.global .align 1 .b8 _ZN34_INTERNAL_8c5c658f_4_k_cu_be3220526thrust24THRUST_300001_SM_1000_NS8cuda_cub10par_nosyncE[1];
.global .align 1 .b8 _ZN34_INTERNAL_8c5c658f_4_k_cu_be3220526thrust24THRUST_300001_SM_1000_NS6system6detail10sequential3seqE[1];
.global .align 1 .b8 _ZN34_INTERNAL_8c5c658f_4_k_cu_be3220526thrust24THRUST_300001_SM_1000_NS12placeholders2_1E[1];
.global .align 1 .b8 _ZN34_INTERNAL_8c5c658f_4_k_cu_be3220526thrust24THRUST_300001_SM_1000_NS12placeholders2_2E[1];
.global .align 1 .b8 _ZN34_INTERNAL_8c5c658f_4_k_cu_be3220526thrust24THRUST_300001_SM_1000_NS12placeholders2_3E[1];
.global .align 1 .b8 _ZN34_INTERNAL_8c5c658f_4_k_cu_be3220526thrust24THRUST_300001_SM_1000_NS12placeholders2_4E[1];
.global .align 1 .b8 _ZN34_INTERNAL_8c5c658f_4_k_cu_be3220526thrust24THRUST_300001_SM_1000_NS12placeholders2_5E[1];
.global .align 1 .b8 _ZN34_INTERNAL_8c5c658f_4_k_cu_be3220526thrust24THRUST_300001_SM_1000_NS12placeholders2_6E[1];
.global .align 1 .b8 _ZN34_INTERNAL_8c5c658f_4_k_cu_be3220526thrust24THRUST_300001_SM_1000_NS12placeholders2_7E[1];
.global .align 1 .b8 _ZN34_INTERNAL_8c5c658f_4_k_cu_be3220526thrust24THRUST_300001_SM_1000_NS12placeholders2_8E[1];
.global .align 1 .b8 _ZN34_INTERNAL_8c5c658f_4_k_cu_be3220526thrust24THRUST_300001_SM_1000_NS12placeholders2_9E[1];
.global .align 1 .b8 _ZN34_INTERNAL_8c5c658f_4_k_cu_be3220526thrust24THRUST_300001_SM_1000_NS12placeholders3_10E[1];
.global .align 1 .b8 _ZN34_INTERNAL_8c5c658f_4_k_cu_be3220526thrust24THRUST_300001_SM_1000_NS3seqE[1];

.visible .entry _Z14cudarandomwalkPfS_S_S_S_S_mP17curandStateXORWOWm(
	.param .u64 .ptr .align 1 _Z14cudarandomwalkPfS_S_S_S_S_mP17curandStateXORWOWm_param_0,
	.param .u64 .ptr .align 1 _Z14cudarandomwalkPfS_S_S_S_S_mP17curandStateXORWOWm_param_1,
	.param .u64 .ptr .align 1 _Z14cudarandomwalkPfS_S_S_S_S_mP17curandStateXORWOWm_param_2,
	.param .u64 .ptr .align 1 _Z14cudarandomwalkPfS_S_S_S_S_mP17curandStateXORWOWm_param_3,
	.param .u64 .ptr .align 1 _Z14cudarandomwalkPfS_S_S_S_S_mP17curandStateXORWOWm_param_4,
	.param .u64 .ptr .align 1 _Z14cudarandomwalkPfS_S_S_S_S_mP17curandStateXORWOWm_param_5,
	.param .u64 _Z14cudarandomwalkPfS_S_S_S_S_mP17curandStateXORWOWm_param_6,
	.param .u64 .ptr .align 1 _Z14cudarandomwalkPfS_S_S_S_S_mP17curandStateXORWOWm_param_7,
	.param .u64 _Z14cudarandomwalkPfS_S_S_S_S_mP17curandStateXORWOWm_param_8
)
{
	.local .align 4 .b8 	__local_depot0[972];
	.reg .b64 	%SP;
	.reg .b64 	%SPL;
	.reg .pred 	%p<762>;
	.reg .b32 	%r<3102>;
	.reg .b32 	%f<1050>;
	.reg .b64 	%rd<89>;

	mov.u64 	%SPL, __local_depot0;
	ld.param.u64 	%rd24, [_Z14cudarandomwalkPfS_S_S_S_S_mP17curandStateXORWOWm_param_2];
	ld.param.u64 	%rd26, [_Z14cudarandomwalkPfS_S_S_S_S_mP17curandStateXORWOWm_param_4];
	ld.param.u64 	%rd29, [_Z14cudarandomwalkPfS_S_S_S_S_mP17curandStateXORWOWm_param_7];
	ld.param.u64 	%rd30, [_Z14cudarandomwalkPfS_S_S_S_S_mP17curandStateXORWOWm_param_8];
	add.u64 	%rd1, %SPL, 0;
	add.u64 	%rd2, %SPL, 324;
	add.u64 	%rd3, %SPL, 648;
	mov.u32 	%r696, %ntid.x;
	mov.u32 	%r697, %ctaid.x;
	mov.u32 	%r698, %tid.x;
	mad.lo.s32 	%r1, %r696, %r697, %r698;
	setp.gt.s32 	%p5, %r1, 895;
	@%p5 bra 	$L__BB0_753;
	cvta.to.global.u64 	%rd34, %rd29;
	cvt.s64.s32 	%rd4, %r1;
	mul.wide.s32 	%rd35, %r1, 48;
	add.s64 	%rd5, %rd34, %rd35;
	cvt.u32.u64 	%r699, %rd30;
	xor.b32  	%r700, %r699, -1429050551;
	mul.lo.s32 	%r701, %r700, 1099087573;
	{ .reg .b32 tmp; mov.b64 {tmp, %r702}, %rd30; }
	xor.b32  	%r703, %r702, -136515619;
	mul.lo.s32 	%r704, %r703, -1703105765;
	add.s32 	%r705, %r701, %r704;
	add.s32 	%r2902, %r705, 6615241;
	add.s32 	%r2804, %r701, 123456789;
	st.global.v2.u32 	[%rd5], {%r2902, %r2804};
	xor.b32  	%r2803, %r701, 362436069;
	add.s32 	%r2802, %r704, 521288629;
	st.global.v2.u32 	[%rd5+8], {%r2803, %r2802};
	xor.b32  	%r2801, %r704, 88675123;
	add.s32 	%r2800, %r701, 5783321;
	st.global.v2.u32 	[%rd5+16], {%r2801, %r2800};
	setp.eq.s32 	%p6, %r1, 0;
	@%p6 bra 	$L__BB0_43;
	mov.b32 	%r2786, 0;
	mov.u64 	%rd88, %rd4;
$L__BB0_3:
	and.b64  	%rd7, %rd88, 3;
	setp.eq.s64 	%p7, %rd7, 0;
	@%p7 bra 	$L__BB0_42;
	mul.wide.u32 	%rd36, %r2786, 3200;
	mov.u64 	%rd37, precalc_xorwow_matrix;
	add.s64 	%rd8, %rd37, %rd36;
	cvt.u32.u64 	%r14, %rd7;
	mov.b32 	%r2787, 0;
$L__BB0_5:
	mov.b32 	%r2800, 0;
	mov.u32 	%r2801, %r2800;
	mov.u32 	%r2802, %r2800;
	mov.u32 	%r2803, %r2800;
	mov.u32 	%r2804, %r2800;
	mov.u32 	%r2793, %r2800;
$L__BB0_6:
	mul.wide.u32 	%rd38, %r2793, 4;
	add.s64 	%rd39, %rd5, %rd38;
	ld.global.u32 	%r22, [%rd39+4];
	shl.b32 	%r23, %r2793, 5;
	mov.b32 	%r2799, 0;
$L__BB0_7:
	.pragma "nounroll";
	shr.u32 	%r710, %r22, %r2799;
	and.b32  	%r711, %r710, 1;
	setp.eq.b32 	%p8, %r711, 1;
	not.pred 	%p9, %p8;
	add.s32 	%r712, %r23, %r2799;
	mul.lo.s32 	%r713, %r712, 5;
	mul.wide.u32 	%rd40, %r713, 4;
	add.s64 	%rd9, %rd8, %rd40;
	@%p9 bra 	$L__BB0_9;
	ld.global.u32 	%r714, [%rd9];
	xor.b32  	%r2804, %r2804, %r714;
	ld.global.u32 	%r715, [%rd9+4];
	xor.b32  	%r2803, %r2803, %r715;
	ld.global.u32 	%r716, [%rd9+8];
	xor.b32  	%r2802, %r2802, %r716;
	ld.global.u32 	%r717, [%rd9+12];
	xor.b32  	%r2801, %r2801, %r717;
	ld.global.u32 	%r718, [%rd9+16];
	xor.b32  	%r2800, %r2800, %r718;
$L__BB0_9:
	and.b32  	%r720, %r710, 2;
	setp.eq.s32 	%p10, %r720, 0;
	@%p10 bra 	$L__BB0_11;
	ld.global.u32 	%r721, [%rd9+20];
	xor.b32  	%r2804, %r2804, %r721;
	ld.global.u32 	%r722, [%rd9+24];
	xor.b32  	%r2803, %r2803, %r722;
	ld.global.u32 	%r723, [%rd9+28];
	xor.b32  	%r2802, %r2802, %r723;
	ld.global.u32 	%r724, [%rd9+32];
	xor.b32  	%r2801, %r2801, %r724;
	ld.global.u32 	%r725, [%rd9+36];
	xor.b32  	%r2800, %r2800, %r725;
$L__BB0_11:
	and.b32  	%r727, %r710, 4;
	setp.eq.s32 	%p11, %r727, 0;
	@%p11 bra 	$L__BB0_13;
	ld.global.u32 	%r728, [%rd9+40];
	xor.b32  	%r2804, %r2804, %r728;
	ld.global.u32 	%r729, [%rd9+44];
	xor.b32  	%r2803, %r2803, %r729;
	ld.global.u32 	%r730, [%rd9+48];
	xor.b32  	%r2802, %r2802, %r730;
	ld.global.u32 	%r731, [%rd9+52];
	xor.b32  	%r2801, %r2801, %r731;
	ld.global.u32 	%r732, [%rd9+56];
	xor.b32  	%r2800, %r2800, %r732;
$L__BB0_13:
	and.b32  	%r734, %r710, 8;
	setp.eq.s32 	%p12, %r734, 0;
	@%p12 bra 	$L__BB0_15;
	ld.global.u32 	%r735, [%rd9+60];
	xor.b32  	%r2804, %r2804, %r735;
	ld.global.u32 	%r736, [%rd9+64];
	xor.b32  	%r2803, %r2803, %r736;
	ld.global.u32 	%r737, [%rd9+68];
	xor.b32  	%r2802, %r2802, %r737;
	ld.global.u32 	%r738, [%rd9+72];
	xor.b32  	%r2801, %r2801, %r738;
	ld.global.u32 	%r739, [%rd9+76];
	xor.b32  	%r2800, %r2800, %r739;
$L__BB0_15:
	and.b32  	%r741, %r710, 16;
	setp.eq.s32 	%p13, %r741, 0;
	@%p13 bra 	$L__BB0_17;
	ld.global.u32 	%r742, [%rd9+80];
	xor.b32  	%r2804, %r2804, %r742;
	ld.global.u32 	%r743, [%rd9+84];
	xor.b32  	%r2803, %r2803, %r743;
	ld.global.u32 	%r744, [%rd9+88];
	xor.b32  	%r2802, %r2802, %r744;
	ld.global.u32 	%r745, [%rd9+92];
	xor.b32  	%r2801, %r2801, %r745;
	ld.global.u32 	%r746, [%rd9+96];
	xor.b32  	%r2800, %r2800, %r746;
$L__BB0_17:
	and.b32  	%r748, %r710, 32;
	setp.eq.s32 	%p14, %r748, 0;
	@%p14 bra 	$L__BB0_19;
	ld.global.u32 	%r749, [%rd9+100];
	xor.b32  	%r2804, %r2804, %r749;
	ld.global.u32 	%r750, [%rd9+104];
	xor.b32  	%r2803, %r2803, %r750;
	ld.global.u32 	%r751, [%rd9+108];
	xor.b32  	%r2802, %r2802, %r751;
	ld.global.u32 	%r752, [%rd9+112];
	xor.b32  	%r2801, %r2801, %r752;
	ld.global.u32 	%r753, [%rd9+116];
	xor.b32  	%r2800, %r2800, %r753;
$L__BB0_19:
	and.b32  	%r755, %r710, 64;
	setp.eq.s32 	%p15, %r755, 0;
	@%p15 bra 	$L__BB0_21;
	ld.global.u32 	%r756, [%rd9+120];
	xor.b32  	%r2804, %r2804, %r756;
	ld.global.u32 	%r757, [%rd9+124];
	xor.b32  	%r2803, %r2803, %r757;
	ld.global.u32 	%r758, [%rd9+128];
	xor.b32  	%r2802, %r2802, %r758;
	ld.global.u32 	%r759, [%rd9+132];
	xor.b32  	%r2801, %r2801, %r759;
	ld.global.u32 	%r760, [%rd9+136];
	xor.b32  	%r2800, %r2800, %r760;
$L__BB0_21:
	and.b32  	%r762, %r710, 128;
	setp.eq.s32 	%p16, %r762, 0;
	@%p16 bra 	$L__BB0_23;
	ld.global.u32 	%r763, [%rd9+140];
	xor.b32  	%r2804, %r2804, %r763;
	ld.global.u32 	%r764, [%rd9+144];
	xor.b32  	%r2803, %r2803, %r764;
	ld.global.u32 	%r765, [%rd9+148];
	xor.b32  	%r2802, %r2802, %r765;
	ld.global.u32 	%r766, [%rd9+152];
	xor.b32  	%r2801, %r2801, %r766;
	ld.global.u32 	%r767, [%rd9+156];
	xor.b32  	%r2800, %r2800, %r767;
$L__BB0_23:
	and.b32  	%r769, %r710, 256;
	setp.eq.s32 	%p17, %r769, 0;
	@%p17 bra 	$L__BB0_25;
	ld.global.u32 	%r770, [%rd9+160];
	xor.b32  	%r2804, %r2804, %r770;
	ld.global.u32 	%r771, [%rd9+164];
	xor.b32  	%r2803, %r2803, %r771;
	ld.global.u32 	%r772, [%rd9+168];
	xor.b32  	%r2802, %r2802, %r772;
	ld.global.u32 	%r773, [%rd9+172];
	xor.b32  	%r2801, %r2801, %r773;
	ld.global.u32 	%r774, [%rd9+176];
	xor.b32  	%r2800, %r2800, %r774;
$L__BB0_25:
	and.b32  	%r776, %r710, 512;
	setp.eq.s32 	%p18, %r776, 0;
	@%p18 bra 	$L__BB0_27;
	ld.global.u32 	%r777, [%rd9+180];
	xor.b32  	%r2804, %r2804, %r777;
	ld.global.u32 	%r778, [%rd9+184];
	xor.b32  	%r2803, %r2803, %r778;
	ld.global.u32 	%r779, [%rd9+188];
	xor.b32  	%r2802, %r2802, %r779;
	ld.global.u32 	%r780, [%rd9+192];
	xor.b32  	%r2801, %r2801, %r780;
	ld.global.u32 	%r781, [%rd9+196];
	xor.b32  	%r2800, %r2800, %r781;
$L__BB0_27:
	and.b32  	%r783, %r710, 1024;
	setp.eq.s32 	%p19, %r783, 0;
	@%p19 bra 	$L__BB0_29;
	ld.global.u32 	%r784, [%rd9+200];
	xor.b32  	%r2804, %r2804, %r784;
	ld.global.u32 	%r785, [%rd9+204];
	xor.b32  	%r2803, %r2803, %r785;
	ld.global.u32 	%r786, [%rd9+208];
	xor.b32  	%r2802, %r2802, %r786;
	ld.global.u32 	%r787, [%rd9+212];
	xor.b32  	%r2801, %r2801, %r787;
	ld.global.u32 	%r788, [%rd9+216];
	xor.b32  	%r2800, %r2800, %r788;
$L__BB0_29:
	and.b32  	%r790, %r710, 2048;
	setp.eq.s32 	%p20, %r790, 0;
	@%p20 bra 	$L__BB0_31;
	ld.global.u32 	%r791, [%rd9+220];
	xor.b32  	%r2804, %r2804, %r791;
	ld.global.u32 	%r792, [%rd9+224];
	xor.b32  	%r2803, %r2803, %r792;
	ld.global.u32 	%r793, [%rd9+228];
	xor.b32  	%r2802, %r2802, %r793;
	ld.global.u32 	%r794, [%rd9+232];
	xor.b32  	%r2801, %r2801, %r794;
	ld.global.u32 	%r795, [%rd9+236];
	xor.b32  	%r2800, %r2800, %r795;
$L__BB0_31:
	and.b32  	%r797, %r710, 4096;
	setp.eq.s32 	%p21, %r797, 0;
	@%p21 bra 	$L__BB0_33;
	ld.global.u32 	%r798, [%rd9+240];
	xor.b32  	%r2804, %r2804, %r798;
	ld.global.u32 	%r799, [%rd9+244];
	xor.b32  	%r2803, %r2803, %r799;
	ld.global.u32 	%r800, [%rd9+248];
	xor.b32  	%r2802, %r2802, %r800;
	ld.global.u32 	%r801, [%rd9+252];
	xor.b32  	%r2801, %r2801, %r801;
	ld.global.u32 	%r802, [%rd9+256];
	xor.b32  	%r2800, %r2800, %r802;
$L__BB0_33:
	and.b32  	%r804, %r710, 8192;
	setp.eq.s32 	%p22, %r804, 0;
	@%p22 bra 	$L__BB0_35;
	ld.global.u32 	%r805, [%rd9+260];
	xor.b32  	%r2804, %r2804, %r805;
	ld.global.u32 	%r806, [%rd9+264];
	xor.b32  	%r2803, %r2803, %r806;
	ld.global.u32 	%r807, [%rd9+268];
	xor.b32  	%r2802, %r2802, %r807;
	ld.global.u32 	%r808, [%rd9+272];
	xor.b32  	%r2801, %r2801, %r808;
	ld.global.u32 	%r809, [%rd9+276];
	xor.b32  	%r2800, %r2800, %r809;
$L__BB0_35:
	and.b32  	%r811, %r710, 16384;
	setp.eq.s32 	%p23, %r811, 0;
	@%p23 bra 	$L__BB0_37;
	ld.global.u32 	%r812, [%rd9+280];
	xor.b32  	%r2804, %r2804, %r812;
	ld.global.u32 	%r813, [%rd9+284];
	xor.b32  	%r2803, %r2803, %r813;
	ld.global.u32 	%r814, [%rd9+288];
	xor.b32  	%r2802, %r2802, %r814;
	ld.global.u32 	%r815, [%rd9+292];
	xor.b32  	%r2801, %r2801, %r815;
	ld.global.u32 	%r816, [%rd9+296];
	xor.b32  	%r2800, %r2800, %r816;
$L__BB0_37:
	and.b32  	%r818, %r710, 32768;
	setp.eq.s32 	%p24, %r818, 0;
	@%p24 bra 	$L__BB0_39;
	ld.global.u32 	%r819, [%rd9+300];
	xor.b32  	%r2804, %r2804, %r819;
	ld.global.u32 	%r820, [%rd9+304];
	xor.b32  	%r2803, %r2803, %r820;
	ld.global.u32 	%r821, [%rd9+308];
	xor.b32  	%r2802, %r2802, %r821;
	ld.global.u32 	%r822, [%rd9+312];
	xor.b32  	%r2801, %r2801, %r822;
	ld.global.u32 	%r823, [%rd9+316];
	xor.b32  	%r2800, %r2800, %r823;
$L__BB0_39:
	add.s32 	%r2799, %r2799, 16;
	setp.ne.s32 	%p25, %r2799, 32;
	@%p25 bra 	$L__BB0_7;
	mad.lo.s32 	%r824, %r2793, -31, %r23;
	add.s32 	%r2793, %r824, 1;
	setp.ne.s32 	%p26, %r2793, 5;
	@%p26 bra 	$L__BB0_6;
	st.global.u32 	[%rd5+4], %r2804;
	st.global.u32 	[%rd5+8], %r2803;
	st.global.u32 	[%rd5+12], %r2802;
	st.global.u32 	[%rd5+16], %r2801;
	st.global.u32 	[%rd5+20], %r2800;
	add.s32 	%r2787, %r2787, 1;
	setp.lt.u32 	%p27, %r2787, %r14;
	@%p27 bra 	$L__BB0_5;
$L__BB0_42:
	shr.u64 	%rd10, %rd88, 2;
	add.s32 	%r2786, %r2786, 1;
	setp.gt.u64 	%p28, %rd88, 3;
	mov.u64 	%rd88, %rd10;
	@%p28 bra 	$L__BB0_3;
$L__BB0_43:
	mov.b32 	%r2932, 0;
	st.global.v2.u32 	[%rd5+24], {%r2932, %r2932};
	st.global.u32 	[%rd5+32], %r2932;
	mov.b64 	%rd41, 0;
	st.global.u64 	[%rd5+40], %rd41;
	mov.b32 	%r2929, 2;
	st.local.u32 	[%rd1], %r2929;
	st.local.u32 	[%rd2], %r2929;
	st.local.u32 	[%rd3], %r2929;
	st.local.u32 	[%rd1+4], %r2929;
	st.local.u32 	[%rd2+4], %r2929;
	st.local.u32 	[%rd3+4], %r2929;
	st.local.u32 	[%rd1+8], %r2929;
	st.local.u32 	[%rd2+8], %r2929;
	st.local.u32 	[%rd3+8], %r2929;
	st.local.u32 	[%rd1+12], %r2929;
	st.local.u32 	[%rd2+12], %r2929;
	st.local.u32 	[%rd3+12], %r2929;
	st.local.u32 	[%rd1+16], %r2929;
	st.local.u32 	[%rd2+16], %r2929;
	st.local.u32 	[%rd3+16], %r2929;
	st.local.u32 	[%rd1+20], %r2929;
	st.local.u32 	[%rd2+20], %r2929;
	st.local.u32 	[%rd3+20], %r2929;
	st.local.u32 	[%rd1+24], %r2929;
	st.local.u32 	[%rd2+24], %r2929;
	st.local.u32 	[%rd3+24], %r2929;
	st.local.u32 	[%rd1+28], %r2929;
	st.local.u32 	[%rd2+28], %r2929;
	st.local.u32 	[%rd3+28], %r2929;
	st.local.u32 	[%rd1+32], %r2929;
	st.local.u32 	[%rd2+32], %r2929;
	st.local.u32 	[%rd3+32], %r2929;
	st.local.u32 	[%rd1+36], %r2929;
	st.local.u32 	[%rd2+36], %r2929;
	st.local.u32 	[%rd3+36], %r2929;
	st.local.u32 	[%rd1+40], %r2929;
	st.local.u32 	[%rd2+40], %r2929;
	st.local.u32 	[%rd3+40], %r2929;
	st.local.u32 	[%rd1+44], %r2929;
	st.local.u32 	[%rd2+44], %r2929;
	st.local.u32 	[%rd3+44], %r2929;
	st.local.u32 	[%rd1+48], %r2929;
	st.local.u32 	[%rd2+48], %r2929;
	st.local.u32 	[%rd3+48], %r2929;
	st.local.u32 	[%rd1+52], %r2929;
	st.local.u32 	[%rd2+52], %r2929;
	st.local.u32 	[%rd3+52], %r2929;
	st.local.u32 	[%rd1+56], %r2929;
	st.local.u32 	[%rd2+56], %r2929;
	st.local.u32 	[%rd3+56], %r2929;
	st.local.u32 	[%rd1+60], %r2929;
	st.local.u32 	[%rd2+60], %r2929;
	st.local.u32 	[%rd3+60], %r2929;
	st.local.u32 	[%rd1+64], %r2929;
	st.local.u32 	[%rd2+64], %r2929;
	st.local.u32 	[%rd3+64], %r2929;
	st.local.u32 	[%rd1+68], %r2929;
	st.local.u32 	[%rd2+68], %r2929;
	st.local.u32 	[%rd3+68], %r2929;
	st.local.u32 	[%rd1+72], %r2929;
	st.local.u32 	[%rd2+72], %r2929;
	st.local.u32 	[%rd3+72], %r2929;
	st.local.u32 	[%rd1+76], %r2929;
	st.local.u32 	[%rd2+76], %r2929;
	st.local.u32 	[%rd3+76], %r2929;
	st.local.u32 	[%rd1+80], %r2929;
	st.local.u32 	[%rd2+80], %r2929;
	st.local.u32 	[%rd3+80], %r2929;
	st.local.u32 	[%rd1+84], %r2929;
	st.local.u32 	[%rd2+84], %r2929;
	st.local.u32 	[%rd3+84], %r2929;
	st.local.u32 	[%rd1+88], %r2929;
	st.local.u32 	[%rd2+88], %r2929;
	st.local.u32 	[%rd3+88], %r2929;
	st.local.u32 	[%rd1+92], %r2929;
	st.local.u32 	[%rd2+92], %r2929;
	st.local.u32 	[%rd3+92], %r2929;
	st.local.u32 	[%rd1+96], %r2929;
	st.local.u32 	[%rd2+96], %r2929;
	st.local.u32 	[%rd3+96], %r2929;
	st.local.u32 	[%rd1+100], %r2929;
	st.local.u32 	[%rd2+100], %r2929;
	st.local.u32 	[%rd3+100], %r2929;
	st.local.u32 	[%rd1+104], %r2929;
	st.local.u32 	[%rd2+104], %r2929;
	st.local.u32 	[%rd3+104], %r2929;
	st.local.u32 	[%rd1+108], %r2929;
	st.local.u32 	[%rd2+108], %r2929;
	st.local.u32 	[%rd3+108], %r2929;
	st.local.u32 	[%rd1+112], %r2929;
	st.local.u32 	[%rd2+112], %r2929;
	st.local.u32 	[%rd3+112], %r2929;
	st.local.u32 	[%rd1+116], %r2929;
	st.local.u32 	[%rd2+116], %r2929;
	st.local.u32 	[%rd3+116], %r2929;
	st.local.u32 	[%rd1+120], %r2929;
	st.local.u32 	[%rd2+120], %r2929;
	st.local.u32 	[%rd3+120], %r2929;
	st.local.u32 	[%rd1+124], %r2929;
	st.local.u32 	[%rd2+124], %r2929;
	st.local.u32 	[%rd3+124], %r2929;
	st.local.u32 	[%rd1+128], %r2929;
	st.local.u32 	[%rd2+128], %r2929;
	st.local.u32 	[%rd3+128], %r2929;
	st.local.u32 	[%rd1+132], %r2929;
	st.local.u32 	[%rd2+132], %r2929;
	st.local.u32 	[%rd3+132], %r2929;
	st.local.u32 	[%rd1+136], %r2929;
	st.local.u32 	[%rd2+136], %r2929;
	st.local.u32 	[%rd3+136], %r2929;
	st.local.u32 	[%rd1+140], %r2929;
	st.local.u32 	[%rd2+140], %r2929;
	st.local.u32 	[%rd3+140], %r2929;
	st.local.u32 	[%rd1+144], %r2929;
	st.local.u32 	[%rd2+144], %r2929;
	st.local.u32 	[%rd3+144], %r2929;
	st.local.u32 	[%rd1+148], %r2929;
	st.local.u32 	[%rd2+148], %r2929;
	st.local.u32 	[%rd3+148], %r2929;
	st.local.u32 	[%rd1+152], %r2929;
	st.local.u32 	[%rd2+152], %r2929;
	st.local.u32 	[%rd3+152], %r2929;
	st.local.u32 	[%rd1+156], %r2929;
	st.local.u32 	[%rd2+156], %r2929;
	st.local.u32 	[%rd3+156], %r2929;
	st.local.u32 	[%rd1+160], %r2929;
	st.local.u32 	[%rd2+160], %r2929;
	st.local.u32 	[%rd3+160], %r2929;
	st.local.u32 	[%rd1+164], %r2929;
	st.local.u32 	[%rd2+164], %r2929;
	st.local.u32 	[%rd3+164], %r2929;
	st.local.u32 	[%rd1+168], %r2929;
	st.local.u32 	[%rd2+168], %r2929;
	st.local.u32 	[%rd3+168], %r2929;
	st.local.u32 	[%rd1+172], %r2929;
	st.local.u32 	[%rd2+172], %r2929;
	st.local.u32 	[%rd3+172], %r2929;
	st.local.u32 	[%rd1+176], %r2929;
	st.local.u32 	[%rd2+176], %r2929;
	st.local.u32 	[%rd3+176], %r2929;
	st.local.u32 	[%rd1+180], %r2929;
	st.local.u32 	[%rd2+180], %r2929;
	st.local.u32 	[%rd3+180], %r2929;
	st.local.u32 	[%rd1+184], %r2929;
	st.local.u32 	[%rd2+184], %r2929;
	st.local.u32 	[%rd3+184], %r2929;
	st.local.u32 	[%rd1+188], %r2929;
	st.local.u32 	[%rd2+188], %r2929;
	st.local.u32 	[%rd3+188], %r2929;
	st.local.u32 	[%rd1+192], %r2929;
	st.local.u32 	[%rd2+192], %r2929;
	st.local.u32 	[%rd3+192], %r2929;
	st.local.u32 	[%rd1+196], %r2929;
	st.local.u32 	[%rd2+196], %r2929;
	st.local.u32 	[%rd3+196], %r2929;
	st.local.u32 	[%rd1+200], %r2929;
	st.local.u32 	[%rd2+200], %r2929;
	st.local.u32 	[%rd3+200], %r2929;
	st.local.u32 	[%rd1+204], %r2929;
	st.local.u32 	[%rd2+204], %r2929;
	st.local.u32 	[%rd3+204], %r2929;
	st.local.u32 	[%rd1+208], %r2929;
	st.local.u32 	[%rd2+208], %r2929;
	st.local.u32 	[%rd3+208], %r2929;
	st.local.u32 	[%rd1+212], %r2929;
	st.local.u32 	[%rd2+212], %r2929;
	st.local.u32 	[%rd3+212], %r2929;
	st.local.u32 	[%rd1+216], %r2929;
	st.local.u32 	[%rd2+216], %r2929;
	st.local.u32 	[%rd3+216], %r2929;
	st.local.u32 	[%rd1+220], %r2929;
	st.local.u32 	[%rd2+220], %r2929;
	st.local.u32 	[%rd3+220], %r2929;
	st.local.u32 	[%rd1+224], %r2929;
	st.local.u32 	[%rd2+224], %r2929;
	st.local.u32 	[%rd3+224], %r2929;
	st.local.u32 	[%rd1+228], %r2929;
	st.local.u32 	[%rd2+228], %r2929;
	st.local.u32 	[%rd3+228], %r2929;
	st.local.u32 	[%rd1+232], %r2929;
	st.local.u32 	[%rd2+232], %r2929;
	st.local.u32 	[%rd3+232], %r2929;
	st.local.u32 	[%rd1+236], %r2929;
	st.local.u32 	[%rd2+236], %r2929;
	st.local.u32 	[%rd3+236], %r2929;
	st.local.u32 	[%rd1+240], %r2929;
	st.local.u32 	[%rd2+240], %r2929;
	st.local.u32 	[%rd3+240], %r2929;
	st.local.u32 	[%rd1+244], %r2929;
	st.local.u32 	[%rd2+244], %r2929;
	st.local.u32 	[%rd3+244], %r2929;
	st.local.u32 	[%rd1+248], %r2929;
	st.local.u32 	[%rd2+248], %r2929;
	st.local.u32 	[%rd3+248], %r2929;
	st.local.u32 	[%rd1+252], %r2929;
	st.local.u32 	[%rd2+252], %r2929;
	st.local.u32 	[%rd3+252], %r2929;
	st.local.u32 	[%rd1+256], %r2929;
	st.local.u32 	[%rd2+256], %r2929;
	st.local.u32 	[%rd3+256], %r2929;
	st.local.u32 	[%rd1+260], %r2929;
	st.local.u32 	[%rd2+260], %r2929;
	st.local.u32 	[%rd3+260], %r2929;
	st.local.u32 	[%rd1+264], %r2929;
	st.local.u32 	[%rd2+264], %r2929;
	st.local.u32 	[%rd3+264], %r2929;
	st.local.u32 	[%rd1+268], %r2929;
	st.local.u32 	[%rd2+268], %r2929;
	st.local.u32 	[%rd3+268], %r2929;
	st.local.u32 	[%rd1+272], %r2929;
	st.local.u32 	[%rd2+272], %r2929;
	st.local.u32 	[%rd3+272], %r2929;
	st.local.u32 	[%rd1+276], %r2929;
	st.local.u32 	[%rd2+276], %r2929;
	st.local.u32 	[%rd3+276], %r2929;
	st.local.u32 	[%rd1+280], %r2929;
	st.local.u32 	[%rd2+280], %r2929;
	st.local.u32 	[%rd3+280], %r2929;
	st.local.u32 	[%rd1+284], %r2929;
	st.local.u32 	[%rd2+284], %r2929;
	st.local.u32 	[%rd3+284], %r2929;
	st.local.u32 	[%rd1+288], %r2929;
	st.local.u32 	[%rd2+288], %r2929;
	st.local.u32 	[%rd3+288], %r2929;
	st.local.u32 	[%rd1+292], %r2929;
	st.local.u32 	[%rd2+292], %r2929;
	st.local.u32 	[%rd3+292], %r2929;
	st.local.u32 	[%rd1+296], %r2929;
	st.local.u32 	[%rd2+296], %r2929;
	st.local.u32 	[%rd3+296], %r2929;
	st.local.u32 	[%rd1+300], %r2929;
	st.local.u32 	[%rd2+300], %r2929;
	st.local.u32 	[%rd3+300], %r2929;
	st.local.u32 	[%rd1+304], %r2929;
	st.local.u32 	[%rd2+304], %r2929;
	st.local.u32 	[%rd3+304], %r2929;
	st.local.u32 	[%rd1+308], %r2929;
	st.local.u32 	[%rd2+308], %r2929;
	st.local.u32 	[%rd3+308], %r2929;
	st.local.u32 	[%rd1+312], %r2929;
	st.local.u32 	[%rd2+312], %r2929;
	st.local.u32 	[%rd3+312], %r2929;
	st.local.u32 	[%rd1+316], %r2929;
	st.local.u32 	[%rd2+316], %r2929;
	st.local.u32 	[%rd3+316], %r2929;
	st.local.u32 	[%rd1+320], %r2929;
	st.local.u32 	[%rd2+320], %r2929;
	st.local.u32 	[%rd3+320], %r2929;
	mov.u32 	%r2930, %r2929;
	mov.u32 	%r2919, %r2929;
$L__BB0_44:
	mov.u32 	%r221, %r2804;
	mov.u32 	%r2804, %r2803;
	mov.u32 	%r2803, %r2802;
	mov.u32 	%r2802, %r2801;
	mov.u32 	%r2801, %r2800;
	shr.u32 	%r828, %r221, 2;
	xor.b32  	%r829, %r828, %r221;
	shl.b32 	%r830, %r2801, 4;
	shl.b32 	%r831, %r829, 1;
	xor.b32  	%r832, %r831, %r830;
	xor.b32  	%r833, %r832, %r829;
	xor.b32  	%r2800, %r833, %r2801;
	add.s32 	%r2902, %r2902, 362437;
	add.s32 	%r834, %r2800, %r2902;
	cvt.rn.f32.u32 	%f17, %r834;
	fma.rn.f32 	%f18, %f17, 0f2F800000, 0f2F000000;
	mul.f32 	%f19, %f18, 0f40400000;
	cvt.rzi.s32.f32 	%r225, %f19;
	setp.ne.s32 	%p29, %r225, 2;
	mov.b32 	%r827, 0;
	mov.u32 	%r2920, %r827;
	@%p29 bra 	$L__BB0_47;
	add.s32 	%r226, %r2919, 1;
	mul.hi.s32 	%r836, %r226, 1717986919;
	shr.u32 	%r837, %r836, 31;
	shr.s32 	%r838, %r836, 1;
	add.s32 	%r839, %r838, %r837;
	mul.lo.s32 	%r840, %r839, 5;
	sub.s32 	%r841, %r226, %r840;
	mul.hi.s32 	%r843, %r2930, 1717986919;
	shr.u32 	%r844, %r843, 31;
	shr.s32 	%r845, %r843, 1;
	add.s32 	%r846, %r845, %r844;
	mul.lo.s32 	%r847, %r846, 5;
	sub.s32 	%r848, %r2930, %r847;
	mul.hi.s32 	%r849, %r2929, 1717986919;
	shr.u32 	%r850, %r849, 31;
	shr.s32 	%r851, %r849, 1;
	add.s32 	%r852, %r851, %r850;
	mul.lo.s32 	%r853, %r852, 5;
	sub.s32 	%r854, %r2929, %r853;
	or.b32  	%r855, %r841, %r848;
	setp.ne.s32 	%p30, %r841, 0;
	setp.ne.s32 	%p31, %r848, 0;
	setp.ne.s32 	%p32, %r855, 0;
	setp.gt.u32 	%p33, %r854, 1;
	or.pred  	%p34, %p32, %p33;
	setp.ne.s32 	%p35, %r848, 1;
	or.pred  	%p36, %p30, %p35;
	or.pred  	%p37, %p36, %p33;
	setp.ne.s32 	%p38, %r841, 1;
	or.pred  	%p39, %p38, %p31;
	or.pred  	%p40, %p39, %p33;
	or.pred  	%p41, %p38, %p35;
	or.pred  	%p42, %p41, %p33;
	and.pred  	%p43, %p42, %p40;
	and.pred  	%p44, %p43, %p37;
	and.pred  	%p45, %p44, %p34;
	mov.b32 	%r2920, 1;
	not.pred 	%p46, %p45;
	@%p46 bra 	$L__BB0_47;
	st.local.u32 	[%rd1+320], %r226;
	mov.u32 	%r2919, %r226;
	mov.u32 	%r2920, %r827;
$L__BB0_47:
	setp.ne.s32 	%p47, %r225, 1;
	@%p47 bra 	$L__BB0_50;
	mul.hi.s32 	%r858, %r2919, 1717986919;
	shr.u32 	%r859, %r858, 31;
	shr.s32 	%r860, %r858, 1;
	add.s32 	%r861, %r860, %r859;
	mul.lo.s32 	%r862, %r861, 5;
	sub.s32 	%r863, %r2919, %r862;
	add.s32 	%r232, %r2930, 1;
	mul.hi.s32 	%r864, %r232, 1717986919;
	shr.u32 	%r865, %r864, 31;
	shr.s32 	%r866, %r864, 1;
	add.s32 	%r867, %r866, %r865;
	mul.lo.s32 	%r868, %r867, 5;
	sub.s32 	%r869, %r232, %r868;
	mul.hi.s32 	%r871, %r2929, 1717986919;
	shr.u32 	%r872, %r871, 31;
	shr.s32 	%r873, %r871, 1;
	add.s32 	%r874, %r873, %r872;
	mul.lo.s32 	%r875, %r874, 5;
	sub.s32 	%r876, %r2929, %r875;
	or.b32  	%r877, %r863, %r869;
	setp.ne.s32 	%p48, %r863, 0;
	setp.ne.s32 	%p49, %r869, 0;
	setp.ne.s32 	%p50, %r877, 0;
	setp.gt.u32 	%p51, %r876, 1;
	selp.b32 	%r878, %r2920, 1, %p51;
	selp.b32 	%r879, %r2920, %r878, %p50;
	setp.ne.s32 	%p53, %r869, 1;
	selp.b32 	%r881, %r879, %r878, %p53;
	selp.b32 	%r882, %r879, %r881, %p48;
	setp.ne.s32 	%p54, %r863, 1;
	selp.b32 	%r883, %r882, 1, %p51;
	selp.b32 	%r884, %r882, %r883, %p49;
	selp.b32 	%r885, %r882, %r884, %p54;
	selp.b32 	%r887, %r885, %r883, %p53;
	selp.b32 	%r888, %r885, %r887, %p54;
	setp.ne.s32 	%p55, %r888, 0;
	mov.b32 	%r2920, 1;
	@%p55 bra 	$L__BB0_50;
	st.local.u32 	[%rd2+320], %r232;
	mov.b32 	%r2920, 0;
	mov.u32 	%r2930, %r232;
$L__BB0_50:
	setp.ne.s32 	%p56, %r225, 0;
	@%p56 bra 	$L__BB0_53;
	mul.hi.s32 	%r890, %r2919, 1717986919;
	shr.u32 	%r891, %r890, 31;
	shr.s32 	%r892, %r890, 1;
	add.s32 	%r893, %r892, %r891;
	mul.lo.s32 	%r894, %r893, 5;
	sub.s32 	%r895, %r2919, %r894;
	mul.hi.s32 	%r896, %r2930, 1717986919;
	shr.u32 	%r897, %r896, 31;
	shr.s32 	%r898, %r896, 1;
	add.s32 	%r899, %r898, %r897;
	mul.lo.s32 	%r900, %r899, 5;
	sub.s32 	%r901, %r2930, %r900;
	add.s32 	%r240, %r2929, 1;
	mul.hi.s32 	%r902, %r240, 1717986919;
	shr.u32 	%r903, %r902, 31;
	shr.s32 	%r904, %r902, 1;
	add.s32 	%r905, %r904, %r903;
	mul.lo.s32 	%r906, %r905, 5;
	sub.s32 	%r907, %r240, %r906;
	or.b32  	%r908, %r895, %r901;
	setp.ne.s32 	%p58, %r895, 0;
	setp.ne.s32 	%p59, %r901, 0;
	setp.ne.s32 	%p60, %r908, 0;
	setp.gt.u32 	%p61, %r907, 1;
	selp.b32 	%r909, %r2920, 1, %p61;
	selp.b32 	%r910, %r2920, %r909, %p60;
	setp.ne.s32 	%p63, %r901, 1;
	selp.b32 	%r912, %r910, %r909, %p63;
	selp.b32 	%r913, %r910, %r912, %p58;
	setp.ne.s32 	%p64, %r895, 1;
	selp.b32 	%r914, %r913, 1, %p61;
	selp.b32 	%r915, %r913, %r914, %p59;
	selp.b32 	%r916, %r913, %r915, %p64;
	selp.b32 	%r918, %r916, %r914, %p63;
	selp.b32 	%r919, %r916, %r918, %p64;
	setp.ne.s32 	%p65, %r919, 0;
	@%p65 bra 	$L__BB0_55;
	st.local.u32 	[%rd3+320], %r240;
	mov.u32 	%r2929, %r240;
	bra.uni 	$L__BB0_54;
$L__BB0_53:
	setp.ne.s32 	%p57, %r2920, 0;
	@%p57 bra 	$L__BB0_55;
$L__BB0_54:
	mul.wide.s32 	%rd42, %r2932, 4;
	add.s64 	%rd43, %rd1, %rd42;
	st.local.u32 	[%rd43], %r2919;
	add.s64 	%rd44, %rd2, %rd42;
	st.local.u32 	[%rd44], %r2930;
	add.s64 	%rd45, %rd3, %rd42;
	st.local.u32 	[%rd45], %r2929;
	add.s32 	%r2932, %r2932, 1;
$L__BB0_55:
	setp.lt.s32 	%p66, %r2932, 81;
	@%p66 bra 	$L__BB0_44;
	st.global.v2.u32 	[%rd5+8], {%r2803, %r2802};
	st.global.v2.u32 	[%rd5+16], {%r2801, %r2800};
	st.global.v2.u32 	[%rd5], {%r2902, %r2804};
	cvta.to.global.u64 	%rd46, %rd24;
	shl.b64 	%rd47, %rd4, 2;
	add.s64 	%rd11, %rd46, %rd47;
	cvta.to.global.u64 	%rd48, %rd26;
	add.s64 	%rd12, %rd48, %rd47;
	mov.f32 	%f1043, 0f00000000;
	mov.b32 	%r2933, 0;
	mov.f32 	%f1044, %f1043;
	mov.f32 	%f1045, %f1043;
	mov.u32 	%r2934, %r2933;
$L__BB0_57:
	mov.b32 	%r2935, 0;
$L__BB0_58:
	ld.global.v2.u32 	{%r923, %r924}, [%rd5];
	shr.u32 	%r925, %r924, 2;
	xor.b32  	%r926, %r925, %r924;
	ld.global.v2.u32 	{%r927, %r928}, [%rd5+8];
	ld.global.v2.u32 	{%r929, %r930}, [%rd5+16];
	shl.b32 	%r931, %r930, 4;
	shl.b32 	%r932, %r926, 1;
	xor.b32  	%r933, %r932, %r931;
	xor.b32  	%r934, %r933, %r926;
	xor.b32  	%r935, %r934, %r930;
	add.s32 	%r936, %r923, %r935;
	add.s32 	%r937, %r936, 362437;
	cvt.rn.f32.u32 	%f21, %r937;
	fma.rn.f32 	%f22, %f21, 0f2F800000, 0f2F000000;
	mul.f32 	%f23, %f22, 0f42A20000;
	cvt.rzi.s32.f32 	%r257, %f23;
	shr.u32 	%r938, %r927, 2;
	xor.b32  	%r939, %r938, %r927;
	st.global.v2.u32 	[%rd5+8], {%r929, %r930};
	shl.b32 	%r940, %r935, 4;
	shl.b32 	%r941, %r939, 1;
	xor.b32  	%r942, %r941, %r940;
	xor.b32  	%r943, %r942, %r939;
	xor.b32  	%r944, %r943, %r935;
	st.global.v2.u32 	[%rd5+16], {%r935, %r944};
	add.s32 	%r945, %r923, 724874;
	st.global.v2.u32 	[%rd5], {%r945, %r928};
	add.s32 	%r946, %r944, %r945;
	cvt.rn.f32.u32 	%f24, %r946;
	fma.rn.f32 	%f25, %f24, 0f2F800000, 0f2F000000;
	mul.f32 	%f26, %f25, 0f40C00000;
	cvt.rzi.s32.f32 	%r258, %f26;
	add.s32 	%r259, %r257, 1;
	add.s32 	%r260, %r257, -1;
	setp.ne.s32 	%p67, %r257, 0;
	mov.b32 	%r2953, 0;
	@%p67 bra 	$L__BB0_293;
	setp.ne.s32 	%p68, %r258, 0;
	mul.wide.u32 	%rd49, %r259, 4;
	add.s64 	%rd13, %rd1, %rd49;
	add.s64 	%rd14, %rd2, %rd49;
	add.s64 	%rd15, %rd3, %rd49;
	mov.b32 	%r2953, 0;
	@%p68 bra 	$L__BB0_98;
	ld.local.u32 	%r949, [%rd13];
	add.s32 	%r261, %r949, -1;
	mul.hi.s32 	%r950, %r261, 1717986919;
	shr.u32 	%r951, %r950, 31;
	shr.s32 	%r952, %r950, 1;
	add.s32 	%r953, %r952, %r951;
	mul.lo.s32 	%r954, %r953, 5;
	sub.s32 	%r262, %r261, %r954;
	setp.ne.s32 	%p69, %r262, 0;
	mov.b32 	%r2936, 0;
	@%p69 bra 	$L__BB0_63;
	ld.local.u32 	%r956, [%rd14];
	mad.lo.s32 	%r957, %r956, -858993459, 429496729;
	setp.gt.u32 	%p70, %r957, 858993458;
	@%p70 bra 	$L__BB0_63;
	ld.local.u32 	%r958, [%rd15];
	mad.lo.s32 	%r959, %r958, -858993459, 429496729;
	setp.lt.u32 	%p71, %r959, 858993459;
	selp.u32 	%r2936, 1, 0, %p71;
$L__BB0_63:
	mov.u32 	%r2937, %r2936;
	@%p69 bra 	$L__BB0_67;
	ld.local.u32 	%r960, [%rd14];
	mad.lo.s32 	%r961, %r960, -858993459, 429496729;
	setp.gt.u32 	%p73, %r961, 858993458;
	mov.u32 	%r2937, %r2936;
	@%p73 bra 	$L__BB0_67;
	ld.local.u32 	%r963, [%rd15];
	mul.hi.s32 	%r964, %r963, 1717986919;
	shr.u32 	%r965, %r964, 31;
	shr.s32 	%r966, %r964, 1;
	add.s32 	%r967, %r966, %r965;
	mul.lo.s32 	%r968, %r967, 5;
	sub.s32 	%r265, %r963, %r968;
	setp.eq.s32 	%p74, %r265, 1;
	mov.b32 	%r2937, 1;
	@%p74 bra 	$L__BB0_67;
	setp.eq.s32 	%p75, %r265, -4;
	selp.b32 	%r2937, 1, %r2936, %p75;
$L__BB0_67:
	@%p69 bra 	$L__BB0_71;
	ld.local.u32 	%r970, [%rd14];
	mul.hi.s32 	%r971, %r970, 1717986919;
	shr.u32 	%r972, %r971, 31;
	shr.s32 	%r973, %r971, 1;
	add.s32 	%r974, %r973, %r972;
	mul.lo.s32 	%r975, %r974, 5;
	sub.s32 	%r969, %r970, %r975;
	setp.eq.s32 	%p77, %r969, 1;
	@%p77 bra 	$L__BB0_70;
	setp.ne.s32 	%p78, %r969, -4;
	@%p78 bra 	$L__BB0_71;
$L__BB0_70:
	ld.local.u32 	%r976, [%rd15];
	mad.lo.s32 	%r977, %r976, -858993459, 429496729;
	setp.lt.u32 	%p79, %r977, 858993459;
	selp.b32 	%r2937, 1, %r2937, %p79;
$L__BB0_71:
	mov.u32 	%r2939, %r2937;
	@%p69 bra 	$L__BB0_76;
	ld.local.u32 	%r979, [%rd14];
	mul.hi.s32 	%r980, %r979, 1717986919;
	shr.u32 	%r981, %r980, 31;
	shr.s32 	%r982, %r980, 1;
	add.s32 	%r983, %r982, %r981;
	mul.lo.s32 	%r984, %r983, 5;
	sub.s32 	%r978, %r979, %r984;
	setp.eq.s32 	%p81, %r978, 1;
	@%p81 bra 	$L__BB0_74;
	setp.ne.s32 	%p82, %r978, -4;
	mov.u32 	%r2939, %r2937;
	@%p82 bra 	$L__BB0_76;
$L__BB0_74:
	ld.local.u32 	%r986, [%rd15];
	mul.hi.s32 	%r987, %r986, 1717986919;
	shr.u32 	%r988, %r987, 31;
	shr.s32 	%r989, %r987, 1;
	add.s32 	%r990, %r989, %r988;
	mul.lo.s32 	%r991, %r990, 5;
	sub.s32 	%r270, %r986, %r991;
	setp.eq.s32 	%p83, %r270, 1;
	mov.b32 	%r2939, 1;
	@%p83 bra 	$L__BB0_76;
	setp.eq.s32 	%p84, %r270, -4;
	selp.b32 	%r2939, 1, %r2937, %p84;
$L__BB0_76:
	setp.eq.s32 	%p85, %r262, 1;
	@%p85 bra 	$L__BB0_78;
	setp.ne.s32 	%p86, %r262, -4;
	@%p86 bra 	$L__BB0_80;
$L__BB0_78:
	ld.local.u32 	%r992, [%rd14];
	mad.lo.s32 	%r993, %r992, -858993459, 429496729;
	setp.gt.u32 	%p87, %r993, 858993458;
	@%p87 bra 	$L__BB0_80;
	ld.local.u32 	%r994, [%rd15];
	mad.lo.s32 	%r995, %r994, -858993459, 429496729;
	setp.lt.u32 	%p88, %r995, 858993459;
	selp.b32 	%r2939, 1, %r2939, %p88;
$L__BB0_80:
	@%p85 bra 	$L__BB0_82;
	setp.ne.s32 	%p90, %r262, -4;
	mov.u32 	%r2941, %r2939;
	@%p90 bra 	$L__BB0_85;
$L__BB0_82:
	ld.local.u32 	%r996, [%rd14];
	mad.lo.s32 	%r997, %r996, -858993459, 429496729;
	setp.gt.u32 	%p91, %r997, 858993458;
	mov.u32 	%r2941, %r2939;
	@%p91 bra 	$L__BB0_85;
	ld.local.u32 	%r999, [%rd15];
	mul.hi.s32 	%r1000, %r999, 1717986919;
	shr.u32 	%r1001, %r1000, 31;
	shr.s32 	%r1002, %r1000, 1;
	add.s32 	%r1003, %r1002, %r1001;
	mul.lo.s32 	%r1004, %r1003, 5;
	sub.s32 	%r275, %r999, %r1004;
	setp.eq.s32 	%p92, %r275, 1;
	mov.b32 	%r2941, 1;
	@%p92 bra 	$L__BB0_85;
	setp.eq.s32 	%p93, %r275, -4;
	selp.b32 	%r2941, 1, %r2939, %p93;
$L__BB0_85:
	@%p85 bra 	$L__BB0_87;
	setp.ne.s32 	%p95, %r262, -4;
	@%p95 bra 	$L__BB0_90;
$L__BB0_87:
	ld.local.u32 	%r1006, [%rd14];
	mul.hi.s32 	%r1007, %r1006, 1717986919;
	shr.u32 	%r1008, %r1007, 31;
	shr.s32 	%r1009, %r1007, 1;
	add.s32 	%r1010, %r1009, %r1008;
	mul.lo.s32 	%r1011, %r1010, 5;
	sub.s32 	%r1005, %r1006, %r1011;
	setp.eq.s32 	%p96, %r1005, 1;
	@%p96 bra 	$L__BB0_89;
	setp.ne.s32 	%p97, %r1005, -4;
	@%p97 bra 	$L__BB0_90;
$L__BB0_89:
	ld.local.u32 	%r1012, [%rd15];
	mad.lo.s32 	%r1013, %r1012, -858993459, 429496729;
	setp.lt.u32 	%p98, %r1013, 858993459;
	selp.b32 	%r2941, 1, %r2941, %p98;
$L__BB0_90:
	@%p85 bra 	$L__BB0_92;
	setp.ne.s32 	%p100, %r262, -4;
	mov.u32 	%r2943, %r2941;
	@%p100 bra 	$L__BB0_96;
$L__BB0_92:
	ld.local.u32 	%r1015, [%rd14];
	mul.hi.s32 	%r1016, %r1015, 1717986919;
	shr.u32 	%r1017, %r1016, 31;
	shr.s32 	%r1018, %r1016, 1;
	add.s32 	%r1019, %r1018, %r1017;
	mul.lo.s32 	%r1020, %r1019, 5;
	sub.s32 	%r1014, %r1015, %r1020;
	setp.eq.s32 	%p101, %r1014, 1;
	@%p101 bra 	$L__BB0_94;
	setp.ne.s32 	%p102, %r1014, -4;
	mov.u32 	%r2943, %r2941;
	@%p102 bra 	$L__BB0_96;
$L__BB0_94:
	ld.local.u32 	%r1022, [%rd15];
	mul.hi.s32 	%r1023, %r1022, 1717986919;
	shr.u32 	%r1024, %r1023, 31;
	shr.s32 	%r1025, %r1023, 1;
	add.s32 	%r1026, %r1025, %r1024;
	mul.lo.s32 	%r1027, %r1026, 5;
	sub.s32 	%r280, %r1022, %r1027;
	setp.eq.s32 	%p103, %r280, 1;
	mov.b32 	%r2943, 1;
	@%p103 bra 	$L__BB0_96;
	setp.eq.s32 	%p104, %r280, -4;
	selp.b32 	%r2943, 1, %r2941, %p104;
$L__BB0_96:
	setp.ne.s32 	%p105, %r2943, 0;
	mov.b32 	%r2953, 1;
	@%p105 bra 	$L__BB0_98;
	ld.local.u32 	%r1030, [%rd14];
	st.local.u32 	[%rd2], %r1030;
	ld.local.u32 	%r1031, [%rd15];
	st.local.u32 	[%rd3], %r1031;
	st.local.u32 	[%rd1], %r261;
	mov.b32 	%r2953, 0;
$L__BB0_98:
	setp.ne.s32 	%p106, %r258, 1;
	@%p106 bra 	$L__BB0_137;
	ld.local.u32 	%r1032, [%rd13];
	add.s32 	%r284, %r1032, 1;
	mul.hi.s32 	%r1033, %r284, 1717986919;
	shr.u32 	%r1034, %r1033, 31;
	shr.s32 	%r1035, %r1033, 1;
	add.s32 	%r1036, %r1035, %r1034;
	mul.lo.s32 	%r1037, %r1036, 5;
	sub.s32 	%r285, %r284, %r1037;
	setp.ne.s32 	%p107, %r285, 0;
	@%p107 bra 	$L__BB0_102;
	ld.local.u32 	%r1038, [%rd14];
	mad.lo.s32 	%r1039, %r1038, -858993459, 429496729;
	setp.gt.u32 	%p108, %r1039, 858993458;
	@%p108 bra 	$L__BB0_102;
	ld.local.u32 	%r1040, [%rd15];
	mad.lo.s32 	%r1041, %r1040, -858993459, 429496729;
	setp.lt.u32 	%p109, %r1041, 858993459;
	selp.b32 	%r2953, 1, %r2953, %p109;
$L__BB0_102:
	mov.u32 	%r2946, %r2953;
	@%p107 bra 	$L__BB0_106;
	ld.local.u32 	%r1042, [%rd14];
	mad.lo.s32 	%r1043, %r1042, -858993459, 429496729;
	setp.gt.u32 	%p111, %r1043, 858993458;
	mov.u32 	%r2946, %r2953;
	@%p111 bra 	$L__BB0_106;
	ld.local.u32 	%r1045, [%rd15];
	mul.hi.s32 	%r1046, %r1045, 1717986919;
	shr.u32 	%r1047, %r1046, 31;
	shr.s32 	%r1048, %r1046, 1;
	add.s32 	%r1049, %r1048, %r1047;
	mul.lo.s32 	%r1050, %r1049, 5;
	sub.s32 	%r288, %r1045, %r1050;
	setp.eq.s32 	%p112, %r288, 1;
	mov.b32 	%r2946, 1;
	@%p112 bra 	$L__BB0_106;
	setp.eq.s32 	%p113, %r288, -4;
	selp.b32 	%r2946, 1, %r2953, %p113;
$L__BB0_106:
	@%p107 bra 	$L__BB0_110;
	ld.local.u32 	%r1052, [%rd14];
	mul.hi.s32 	%r1053, %r1052, 1717986919;
	shr.u32 	%r1054, %r1053, 31;
	shr.s32 	%r1055, %r1053, 1;
	add.s32 	%r1056, %r1055, %r1054;
	mul.lo.s32 	%r1057, %r1056, 5;
	sub.s32 	%r1051, %r1052, %r1057;
	setp.eq.s32 	%p115, %r1051, 1;
	@%p115 bra 	$L__BB0_109;
	setp.ne.s32 	%p116, %r1051, -4;
	@%p116 bra 	$L__BB0_110;
$L__BB0_109:
	ld.local.u32 	%r1058, [%rd15];
	mad.lo.s32 	%r1059, %r1058, -858993459, 429496729;
	setp.lt.u32 	%p117, %r1059, 858993459;
	selp.b32 	%r2946, 1, %r2946, %p117;
$L__BB0_110:
	mov.u32 	%r2948, %r2946;
	@%p107 bra 	$L__BB0_115;
	ld.local.u32 	%r1061, [%rd14];
	mul.hi.s32 	%r1062, %r1061, 1717986919;
	shr.u32 	%r1063, %r1062, 31;
	shr.s32 	%r1064, %r1062, 1;
	add.s32 	%r1065, %r1064, %r1063;
	mul.lo.s32 	%r1066, %r1065, 5;
	sub.s32 	%r1060, %r1061, %r1066;
	setp.eq.s32 	%p119, %r1060, 1;
	@%p119 bra 	$L__BB0_113;
	setp.ne.s32 	%p120, %r1060, -4;
	mov.u32 	%r2948, %r2946;
	@%p120 bra 	$L__BB0_115;
$L__BB0_113:
	ld.local.u32 	%r1068, [%rd15];
	mul.hi.s32 	%r1069, %r1068, 1717986919;
	shr.u32 	%r1070, %r1069, 31;
	shr.s32 	%r1071, %r1069, 1;
	add.s32 	%r1072, %r1071, %r1070;
	mul.lo.s32 	%r1073, %r1072, 5;
	sub.s32 	%r293, %r1068, %r1073;
	setp.eq.s32 	%p121, %r293, 1;
	mov.b32 	%r2948, 1;
	@%p121 bra 	$L__BB0_115;
	setp.eq.s32 	%p122, %r293, -4;
	selp.b32 	%r2948, 1, %r2946, %p122;
$L__BB0_115:
	setp.eq.s32 	%p123, %r285, 1;
	@%p123 bra 	$L__BB0_117;
	setp.ne.s32 	%p124, %r285, -4;
	@%p124 bra 	$L__BB0_119;
$L__BB0_117:
	ld.local.u32 	%r1074, [%rd14];
	mad.lo.s32 	%r1075, %r1074, -858993459, 429496729;
	setp.gt.u32 	%p125, %r1075, 858993458;
	@%p125 bra 	$L__BB0_119;
	ld.local.u32 	%r1076, [%rd15];
	mad.lo.s32 	%r1077, %r1076, -858993459, 429496729;
	setp.lt.u32 	%p126, %r1077, 858993459;
	selp.b32 	%r2948, 1, %r2948, %p126;
$L__BB0_119:
	@%p123 bra 	$L__BB0_121;
	setp.ne.s32 	%p128, %r285, -4;
	mov.u32 	%r2950, %r2948;
	@%p128 bra 	$L__BB0_124;
$L__BB0_121:
	ld.local.u32 	%r1078, [%rd14];
	mad.lo.s32 	%r1079, %r1078, -858993459, 429496729;
	setp.gt.u32 	%p129, %r1079, 858993458;
	mov.u32 	%r2950, %r2948;
	@%p129 bra 	$L__BB0_124;
	ld.local.u32 	%r1081, [%rd15];
	mul.hi.s32 	%r1082, %r1081, 1717986919;
	shr.u32 	%r1083, %r1082, 31;
	shr.s32 	%r1084, %r1082, 1;
	add.s32 	%r1085, %r1084, %r1083;
	mul.lo.s32 	%r1086, %r1085, 5;
	sub.s32 	%r298, %r1081, %r1086;
	setp.eq.s32 	%p130, %r298, 1;
	mov.b32 	%r2950, 1;
	@%p130 bra 	$L__BB0_124;
	setp.eq.s32 	%p131, %r298, -4;
	selp.b32 	%r2950, 1, %r2948, %p131;
$L__BB0_124:
	@%p123 bra 	$L__BB0_126;
	setp.ne.s32 	%p133, %r285, -4;
	@%p133 bra 	$L__BB0_129;
$L__BB0_126:
	ld.local.u32 	%r1088, [%rd14];
	mul.hi.s32 	%r1089, %r1088, 1717986919;
	shr.u32 	%r1090, %r1089, 31;
	shr.s32 	%r1091, %r1089, 1;
	add.s32 	%r1092, %r1091, %r1090;
	mul.lo.s32 	%r1093, %r1092, 5;
	sub.s32 	%r1087, %r1088, %r1093;
	setp.eq.s32 	%p134, %r1087, 1;
	@%p134 bra 	$L__BB0_128;
	setp.ne.s32 	%p135, %r1087, -4;
	@%p135 bra 	$L__BB0_129;
$L__BB0_128:
	ld.local.u32 	%r1094, [%rd15];
	mad.lo.s32 	%r1095, %r1094, -858993459, 429496729;
	setp.lt.u32 	%p136, %r1095, 858993459;
	selp.b32 	%r2950, 1, %r2950, %p136;
$L__BB0_129:
	@%p123 bra 	$L__BB0_131;
	setp.ne.s32 	%p138, %r285, -4;
	mov.u32 	%r2952, %r2950;
	@%p138 bra 	$L__BB0_135;
$L__BB0_131:
	ld.local.u32 	%r1097, [%rd14];
	mul.hi.s32 	%r1098, %r1097, 1717986919;
	shr.u32 	%r1099, %r1098, 31;
	shr.s32 	%r1100, %r1098, 1;
	add.s32 	%r1101, %r1100, %r1099;
	mul.lo.s32 	%r1102, %r1101, 5;
	sub.s32 	%r1096, %r1097, %r1102;
	setp.eq.s32 	%p139, %r1096, 1;
	@%p139 bra 	$L__BB0_133;
	setp.ne.s32 	%p140, %r1096, -4;
	mov.u32 	%r2952, %r2950;
	@%p140 bra 	$L__BB0_135;
$L__BB0_133:
	ld.local.u32 	%r1104, [%rd15];
	mul.hi.s32 	%r1105, %r1104, 1717986919;
	shr.u32 	%r1106, %r1105, 31;
	shr.s32 	%r1107, %r1105, 1;
	add.s32 	%r1108, %r1107, %r1106;
	mul.lo.s32 	%r1109, %r1108, 5;
	sub.s32 	%r303, %r1104, %r1109;
	setp.eq.s32 	%p141, %r303, 1;
	mov.b32 	%r2952, 1;
	@%p141 bra 	$L__BB0_135;
	setp.eq.s32 	%p142, %r303, -4;
	selp.b32 	%r2952, 1, %r2950, %p142;
$L__BB0_135:
	setp.ne.s32 	%p143, %r2952, 0;
	mov.b32 	%r2953, 1;
	@%p143 bra 	$L__BB0_137;
	ld.local.u32 	%r1112, [%rd14];
	st.local.u32 	[%rd2], %r1112;
	ld.local.u32 	%r1113, [%rd15];
	st.local.u32 	[%rd3], %r1113;
	st.local.u32 	[%rd1], %r284;
	mov.b32 	%r2953, 0;
$L__BB0_137:
	setp.ne.s32 	%p144, %r258, 2;
	@%p144 bra 	$L__BB0_176;
	ld.local.u32 	%r307, [%rd13];
	mul.hi.s32 	%r1114, %r307, 1717986919;
	shr.u32 	%r1115, %r1114, 31;
	shr.s32 	%r1116, %r1114, 1;
	add.s32 	%r1117, %r1116, %r1115;
	mul.lo.s32 	%r1118, %r1117, 5;
	sub.s32 	%r308, %r307, %r1118;
	setp.ne.s32 	%p145, %r308, 0;
	@%p145 bra 	$L__BB0_141;
	ld.local.u32 	%r1119, [%rd14];
	mad.lo.s32 	%r1120, %r1119, -858993459, 1288490188;
	setp.gt.u32 	%p146, %r1120, 858993458;
	@%p146 bra 	$L__BB0_141;
	ld.local.u32 	%r1121, [%rd15];
	mad.lo.s32 	%r1122, %r1121, -858993459, 429496729;
	setp.lt.u32 	%p147, %r1122, 858993459;
	selp.b32 	%r2953, 1, %r2953, %p147;
$L__BB0_141:
	mov.u32 	%r2955, %r2953;
	@%p145 bra 	$L__BB0_145;
	ld.local.u32 	%r1123, [%rd14];
	mad.lo.s32 	%r1124, %r1123, -858993459, 1288490188;
	setp.gt.u32 	%p149, %r1124, 858993458;
	mov.u32 	%r2955, %r2953;
	@%p149 bra 	$L__BB0_145;
	ld.local.u32 	%r1126, [%rd15];
	mul.hi.s32 	%r1127, %r1126, 1717986919;
	shr.u32 	%r1128, %r1127, 31;
	shr.s32 	%r1129, %r1127, 1;
	add.s32 	%r1130, %r1129, %r1128;
	mul.lo.s32 	%r1131, %r1130, 5;
	sub.s32 	%r311, %r1126, %r1131;
	setp.eq.s32 	%p150, %r311, 1;
	mov.b32 	%r2955, 1;
	@%p150 bra 	$L__BB0_145;
	setp.eq.s32 	%p151, %r311, -4;
	selp.b32 	%r2955, 1, %r2953, %p151;
$L__BB0_145:
	@%p145 bra 	$L__BB0_149;
	ld.local.u32 	%r1133, [%rd14];
	add.s32 	%r1134, %r1133, -1;
	mul.hi.s32 	%r1135, %r1134, 1717986919;
	shr.u32 	%r1136, %r1135, 31;
	shr.s32 	%r1137, %r1135, 1;
	add.s32 	%r1138, %r1137, %r1136;
	mul.lo.s32 	%r1139, %r1138, 5;
	sub.s32 	%r1132, %r1134, %r1139;
	setp.eq.s32 	%p153, %r1132, 1;
	@%p153 bra 	$L__BB0_148;
	setp.ne.s32 	%p154, %r1132, -4;
	@%p154 bra 	$L__BB0_149;
$L__BB0_148:
	ld.local.u32 	%r1140, [%rd15];
	mad.lo.s32 	%r1141, %r1140, -858993459, 429496729;
	setp.lt.u32 	%p155, %r1141, 858993459;
	selp.b32 	%r2955, 1, %r2955, %p155;
$L__BB0_149:
	mov.u32 	%r2957, %r2955;
	@%p145 bra 	$L__BB0_154;
	ld.local.u32 	%r1143, [%rd14];
	add.s32 	%r1144, %r1143, -1;
	mul.hi.s32 	%r1145, %r1144, 1717986919;
	shr.u32 	%r1146, %r1145, 31;
	shr.s32 	%r1147, %r1145, 1;
	add.s32 	%r1148, %r1147, %r1146;
	mul.lo.s32 	%r1149, %r1148, 5;
	sub.s32 	%r1142, %r1144, %r1149;
	setp.eq.s32 	%p157, %r1142, 1;
	@%p157 bra 	$L__BB0_152;
	setp.ne.s32 	%p158, %r1142, -4;
	mov.u32 	%r2957, %r2955;
	@%p158 bra 	$L__BB0_154;
$L__BB0_152:
	ld.local.u32 	%r1151, [%rd15];
	mul.hi.s32 	%r1152, %r1151, 1717986919;
	shr.u32 	%r1153, %r1152, 31;
	shr.s32 	%r1154, %r1152, 1;
	add.s32 	%r1155, %r1154, %r1153;
	mul.lo.s32 	%r1156, %r1155, 5;
	sub.s32 	%r316, %r1151, %r1156;
	setp.eq.s32 	%p159, %r316, 1;
	mov.b32 	%r2957, 1;
	@%p159 bra 	$L__BB0_154;
	setp.eq.s32 	%p160, %r316, -4;
	selp.b32 	%r2957, 1, %r2955, %p160;
$L__BB0_154:
	setp.eq.s32 	%p161, %r308, 1;
	@%p161 bra 	$L__BB0_156;
	setp.ne.s32 	%p162, %r308, -4;
	@%p162 bra 	$L__BB0_158;
$L__BB0_156:
	ld.local.u32 	%r1157, [%rd14];
	mad.lo.s32 	%r1158, %r1157, -858993459, 1288490188;
	setp.gt.u32 	%p163, %r1158, 858993458;
	@%p163 bra 	$L__BB0_158;
	ld.local.u32 	%r1159, [%rd15];
	mad.lo.s32 	%r1160, %r1159, -858993459, 429496729;
	setp.lt.u32 	%p164, %r1160, 858993459;
	selp.b32 	%r2957, 1, %r2957, %p164;
$L__BB0_158:
	@%p161 bra 	$L__BB0_160;
	setp.ne.s32 	%p166, %r308, -4;
	mov.u32 	%r2959, %r2957;
	@%p166 bra 	$L__BB0_163;
$L__BB0_160:
	ld.local.u32 	%r1161, [%rd14];
	mad.lo.s32 	%r1162, %r1161, -858993459, 1288490188;
	setp.gt.u32 	%p167, %r1162, 858993458;
	mov.u32 	%r2959, %r2957;
	@%p167 bra 	$L__BB0_163;
	ld.local.u32 	%r1164, [%rd15];
	mul.hi.s32 	%r1165, %r1164, 1717986919;
	shr.u32 	%r1166, %r1165, 31;
	shr.s32 	%r1167, %r1165, 1;
	add.s32 	%r1168, %r1167, %r1166;
	mul.lo.s32 	%r1169, %r1168, 5;
	sub.s32 	%r321, %r1164, %r1169;
	setp.eq.s32 	%p168, %r321, 1;
	mov.b32 	%r2959, 1;
	@%p168 bra 	$L__BB0_163;
	setp.eq.s32 	%p169, %r321, -4;
	selp.b32 	%r2959, 1, %r2957, %p169;
$L__BB0_163:
	@%p161 bra 	$L__BB0_165;
	setp.ne.s32 	%p171, %r308, -4;
	@%p171 bra 	$L__BB0_168;
$L__BB0_165:
	ld.local.u32 	%r1171, [%rd14];
	add.s32 	%r1172, %r1171, -1;
	mul.hi.s32 	%r1173, %r1172, 1717986919;
	shr.u32 	%r1174, %r1173, 31;
	shr.s32 	%r1175, %r1173, 1;
	add.s32 	%r1176, %r1175, %r1174;
	mul.lo.s32 	%r1177, %r1176, 5;
	sub.s32 	%r1170, %r1172, %r1177;
	setp.eq.s32 	%p172, %r1170, 1;
	@%p172 bra 	$L__BB0_167;
	setp.ne.s32 	%p173, %r1170, -4;
	@%p173 bra 	$L__BB0_168;
$L__BB0_167:
	ld.local.u32 	%r1178, [%rd15];
	mad.lo.s32 	%r1179, %r1178, -858993459, 429496729;
	setp.lt.u32 	%p174, %r1179, 858993459;
	selp.b32 	%r2959, 1, %r2959, %p174;
$L__BB0_168:
	@%p161 bra 	$L__BB0_170;
	setp.ne.s32 	%p176, %r308, -4;
	mov.u32 	%r2961, %r2959;
	@%p176 bra 	$L__BB0_174;
$L__BB0_170:
	ld.local.u32 	%r1181, [%rd14];
	add.s32 	%r1182, %r1181, -1;
	mul.hi.s32 	%r1183, %r1182, 1717986919;
	shr.u32 	%r1184, %r1183, 31;
	shr.s32 	%r1185, %r1183, 1;
	add.s32 	%r1186, %r1185, %r1184;
	mul.lo.s32 	%r1187, %r1186, 5;
	sub.s32 	%r1180, %r1182, %r1187;
	setp.eq.s32 	%p177, %r1180, 1;
	@%p177 bra 	$L__BB0_172;
	setp.ne.s32 	%p178, %r1180, -4;
	mov.u32 	%r2961, %r2959;
	@%p178 bra 	$L__BB0_174;
$L__BB0_172:
	ld.local.u32 	%r1189, [%rd15];
	mul.hi.s32 	%r1190, %r1189, 1717986919;
	shr.u32 	%r1191, %r1190, 31;
	shr.s32 	%r1192, %r1190, 1;
	add.s32 	%r1193, %r1192, %r1191;
	mul.lo.s32 	%r1194, %r1193, 5;
	sub.s32 	%r326, %r1189, %r1194;
	setp.eq.s32 	%p179, %r326, 1;
	mov.b32 	%r2961, 1;
	@%p179 bra 	$L__BB0_174;
	setp.eq.s32 	%p180, %r326, -4;
	selp.b32 	%r2961, 1, %r2959, %p180;
$L__BB0_174:
	setp.ne.s32 	%p181, %r2961, 0;
	mov.b32 	%r2953, 1;
	@%p181 bra 	$L__BB0_176;
	st.local.u32 	[%rd1], %r307;
	ld.local.u32 	%r1197, [%rd14];
	ld.local.u32 	%r1198, [%rd15];
	st.local.u32 	[%rd3], %r1198;
	add.s32 	%r1199, %r1197, -1;
	st.local.u32 	[%rd2], %r1199;
	mov.b32 	%r2953, 0;
$L__BB0_176:
	setp.ne.s32 	%p182, %r258, 3;
	@%p182 bra 	$L__BB0_215;
	ld.local.u32 	%r330, [%rd13];
	mul.hi.s32 	%r1200, %r330, 1717986919;
	shr.u32 	%r1201, %r1200, 31;
	shr.s32 	%r1202, %r1200, 1;
	add.s32 	%r1203, %r1202, %r1201;
	mul.lo.s32 	%r1204, %r1203, 5;
	sub.s32 	%r331, %r330, %r1204;
	setp.ne.s32 	%p183, %r331, 0;
	@%p183 bra 	$L__BB0_180;
	ld.local.u32 	%r1205, [%rd14];
	mad.lo.s32 	%r1206, %r1205, -858993459, -429496730;
	setp.gt.u32 	%p184, %r1206, 858993458;
	@%p184 bra 	$L__BB0_180;
	ld.local.u32 	%r1207, [%rd15];
	mad.lo.s32 	%r1208, %r1207, -858993459, 429496729;
	setp.lt.u32 	%p185, %r1208, 858993459;
	selp.b32 	%r2953, 1, %r2953, %p185;
$L__BB0_180:
	mov.u32 	%r2964, %r2953;
	@%p183 bra 	$L__BB0_184;
	ld.local.u32 	%r1209, [%rd14];
	mad.lo.s32 	%r1210, %r1209, -858993459, -429496730;
	setp.gt.u32 	%p187, %r1210, 858993458;
	mov.u32 	%r2964, %r2953;
	@%p187 bra 	$L__BB0_184;
	ld.local.u32 	%r1212, [%rd15];
	mul.hi.s32 	%r1213, %r1212, 1717986919;
	shr.u32 	%r1214, %r1213, 31;
	shr.s32 	%r1215, %r1213, 1;
	add.s32 	%r1216, %r1215, %r1214;
	mul.lo.s32 	%r1217, %r1216, 5;
	sub.s32 	%r334, %r1212, %r1217;
	setp.eq.s32 	%p188, %r334, 1;
	mov.b32 	%r2964, 1;
	@%p188 bra 	$L__BB0_184;
	setp.eq.s32 	%p189, %r334, -4;
	selp.b32 	%r2964, 1, %r2953, %p189;
$L__BB0_184:
	@%p183 bra 	$L__BB0_188;
	ld.local.u32 	%r1219, [%rd14];
	add.s32 	%r1220, %r1219, 1;
	mul.hi.s32 	%r1221, %r1220, 1717986919;
	shr.u32 	%r1222, %r1221, 31;
	shr.s32 	%r1223, %r1221, 1;
	add.s32 	%r1224, %r1223, %r1222;
	mul.lo.s32 	%r1225, %r1224, 5;
	sub.s32 	%r1218, %r1220, %r1225;
	setp.eq.s32 	%p191, %r1218, 1;
	@%p191 bra 	$L__BB0_187;
	setp.ne.s32 	%p192, %r1218, -4;
	@%p192 bra 	$L__BB0_188;
$L__BB0_187:
	ld.local.u32 	%r1226, [%rd15];
	mad.lo.s32 	%r1227, %r1226, -858993459, 429496729;
	setp.lt.u32 	%p193, %r1227, 858993459;
	selp.b32 	%r2964, 1, %r2964, %p193;
$L__BB0_188:
	mov.u32 	%r2966, %r2964;
	@%p183 bra 	$L__BB0_193;
	ld.local.u32 	%r1229, [%rd14];
	add.s32 	%r1230, %r1229, 1;
	mul.hi.s32 	%r1231, %r1230, 1717986919;
	shr.u32 	%r1232, %r1231, 31;
	shr.s32 	%r1233, %r1231, 1;
	add.s32 	%r1234, %r1233, %r1232;
	mul.lo.s32 	%r1235, %r1234, 5;
	sub.s32 	%r1228, %r1230, %r1235;
	setp.eq.s32 	%p195, %r1228, 1;
	@%p195 bra 	$L__BB0_191;
	setp.ne.s32 	%p196, %r1228, -4;
	mov.u32 	%r2966, %r2964;
	@%p196 bra 	$L__BB0_193;
$L__BB0_191:
	ld.local.u32 	%r1237, [%rd15];
	mul.hi.s32 	%r1238, %r1237, 1717986919;
	shr.u32 	%r1239, %r1238, 31;
	shr.s32 	%r1240, %r1238, 1;
	add.s32 	%r1241, %r1240, %r1239;
	mul.lo.s32 	%r1242, %r1241, 5;
	sub.s32 	%r339, %r1237, %r1242;
	setp.eq.s32 	%p197, %r339, 1;
	mov.b32 	%r2966, 1;
	@%p197 bra 	$L__BB0_193;
	setp.eq.s32 	%p198, %r339, -4;
	selp.b32 	%r2966, 1, %r2964, %p198;
$L__BB0_193:
	setp.eq.s32 	%p199, %r331, 1;
	@%p199 bra 	$L__BB0_195;
	setp.ne.s32 	%p200, %r331, -4;
	@%p200 bra 	$L__BB0_197;
$L__BB0_195:
	ld.local.u32 	%r1243, [%rd14];
	mad.lo.s32 	%r1244, %r1243, -858993459, -429496730;
	setp.gt.u32 	%p201, %r1244, 858993458;
	@%p201 bra 	$L__BB0_197;
	ld.local.u32 	%r1245, [%rd15];
	mad.lo.s32 	%r1246, %r1245, -858993459, 429496729;
	setp.lt.u32 	%p202, %r1246, 858993459;
	selp.b32 	%r2966, 1, %r2966, %p202;
$L__BB0_197:
	@%p199 bra 	$L__BB0_199;
	setp.ne.s32 	%p204, %r331, -4;
	mov.u32 	%r2968, %r2966;
	@%p204 bra 	$L__BB0_202;
$L__BB0_199:
	ld.local.u32 	%r1247, [%rd14];
	mad.lo.s32 	%r1248, %r1247, -858993459, -429496730;
	setp.gt.u32 	%p205, %r1248, 858993458;
	mov.u32 	%r2968, %r2966;
	@%p205 bra 	$L__BB0_202;
	ld.local.u32 	%r1250, [%rd15];
	mul.hi.s32 	%r1251, %r1250, 1717986919;
	shr.u32 	%r1252, %r1251, 31;
	shr.s32 	%r1253, %r1251, 1;
	add.s32 	%r1254, %r1253, %r1252;
	mul.lo.s32 	%r1255, %r1254, 5;
	sub.s32 	%r344, %r1250, %r1255;
	setp.eq.s32 	%p206, %r344, 1;
	mov.b32 	%r2968, 1;
	@%p206 bra 	$L__BB0_202;
	setp.eq.s32 	%p207, %r344, -4;
	selp.b32 	%r2968, 1, %r2966, %p207;
$L__BB0_202:
	@%p199 bra 	$L__BB0_204;
	setp.ne.s32 	%p209, %r331, -4;
	@%p209 bra 	$L__BB0_207;
$L__BB0_204:
	ld.local.u32 	%r1257, [%rd14];
	add.s32 	%r1258, %r1257, 1;
	mul.hi.s32 	%r1259, %r1258, 1717986919;
	shr.u32 	%r1260, %r1259, 31;
	shr.s32 	%r1261, %r1259, 1;
	add.s32 	%r1262, %r1261, %r1260;
	mul.lo.s32 	%r1263, %r1262, 5;
	sub.s32 	%r1256, %r1258, %r1263;
	setp.eq.s32 	%p210, %r1256, 1;
	@%p210 bra 	$L__BB0_206;
	setp.ne.s32 	%p211, %r1256, -4;
	@%p211 bra 	$L__BB0_207;
$L__BB0_206:
	ld.local.u32 	%r1264, [%rd15];
	mad.lo.s32 	%r1265, %r1264, -858993459, 429496729;
	setp.lt.u32 	%p212, %r1265, 858993459;
	selp.b32 	%r2968, 1, %r2968, %p212;
$L__BB0_207:
	@%p199 bra 	$L__BB0_209;
	setp.ne.s32 	%p214, %r331, -4;
	mov.u32 	%r2970, %r2968;
	@%p214 bra 	$L__BB0_213;
$L__BB0_209:
	ld.local.u32 	%r1267, [%rd14];
	add.s32 	%r1268, %r1267, 1;
	mul.hi.s32 	%r1269, %r1268, 1717986919;
	shr.u32 	%r1270, %r1269, 31;
	shr.s32 	%r1271, %r1269, 1;
	add.s32 	%r1272, %r1271, %r1270;
	mul.lo.s32 	%r1273, %r1272, 5;
	sub.s32 	%r1266, %r1268, %r1273;
	setp.eq.s32 	%p215, %r1266, 1;
	@%p215 bra 	$L__BB0_211;
	setp.ne.s32 	%p216, %r1266, -4;
	mov.u32 	%r2970, %r2968;
	@%p216 bra 	$L__BB0_213;
$L__BB0_211:
	ld.local.u32 	%r1275, [%rd15];
	mul.hi.s32 	%r1276, %r1275, 1717986919;
	shr.u32 	%r1277, %r1276, 31;
	shr.s32 	%r1278, %r1276, 1;
	add.s32 	%r1279, %r1278, %r1277;
	mul.lo.s32 	%r1280, %r1279, 5;
	sub.s32 	%r349, %r1275, %r1280;
	setp.eq.s32 	%p217, %r349, 1;
	mov.b32 	%r2970, 1;
	@%p217 bra 	$L__BB0_213;
	setp.eq.s32 	%p218, %r349, -4;
	selp.b32 	%r2970, 1, %r2968, %p218;
$L__BB0_213:
	setp.ne.s32 	%p219, %r2970, 0;
	mov.b32 	%r2953, 1;
	@%p219 bra 	$L__BB0_215;
	st.local.u32 	[%rd1], %r330;
	ld.local.u32 	%r1283, [%rd14];
	ld.local.u32 	%r1284, [%rd15];
	st.local.u32 	[%rd3], %r1284;
	add.s32 	%r1285, %r1283, 1;
	st.local.u32 	[%rd2], %r1285;
	mov.b32 	%r2953, 0;
$L__BB0_215:
	setp.ne.s32 	%p220, %r258, 4;
	@%p220 bra 	$L__BB0_254;
	ld.local.u32 	%r353, [%rd13];
	mul.hi.s32 	%r1286, %r353, 1717986919;
	shr.u32 	%r1287, %r1286, 31;
	shr.s32 	%r1288, %r1286, 1;
	add.s32 	%r1289, %r1288, %r1287;
	mul.lo.s32 	%r1290, %r1289, 5;
	sub.s32 	%r354, %r353, %r1290;
	setp.ne.s32 	%p221, %r354, 0;
	@%p221 bra 	$L__BB0_219;
	ld.local.u32 	%r1291, [%rd14];
	mad.lo.s32 	%r1292, %r1291, -858993459, 429496729;
	setp.gt.u32 	%p222, %r1292, 858993458;
	@%p222 bra 	$L__BB0_219;
	ld.local.u32 	%r1293, [%rd15];
	mad.lo.s32 	%r1294, %r1293, -858993459, 1288490188;
	setp.lt.u32 	%p223, %r1294, 858993459;
	selp.b32 	%r2953, 1, %r2953, %p223;
$L__BB0_219:
	mov.u32 	%r2973, %r2953;
	@%p221 bra 	$L__BB0_223;
	ld.local.u32 	%r1295, [%rd14];
	mad.lo.s32 	%r1296, %r1295, -858993459, 429496729;
	setp.gt.u32 	%p225, %r1296, 858993458;
	mov.u32 	%r2973, %r2953;
	@%p225 bra 	$L__BB0_223;
	ld.local.u32 	%r1298, [%rd15];
	add.s32 	%r1299, %r1298, -1;
	mul.hi.s32 	%r1300, %r1299, 1717986919;
	shr.u32 	%r1301, %r1300, 31;
	shr.s32 	%r1302, %r1300, 1;
	add.s32 	%r1303, %r1302, %r1301;
	mul.lo.s32 	%r1304, %r1303, 5;
	sub.s32 	%r357, %r1299, %r1304;
	setp.eq.s32 	%p226, %r357, 1;
	mov.b32 	%r2973, 1;
	@%p226 bra 	$L__BB0_223;
	setp.eq.s32 	%p227, %r357, -4;
	selp.b32 	%r2973, 1, %r2953, %p227;
$L__BB0_223:
	@%p221 bra 	$L__BB0_227;
	ld.local.u32 	%r1306, [%rd14];
	mul.hi.s32 	%r1307, %r1306, 1717986919;
	shr.u32 	%r1308, %r1307, 31;
	shr.s32 	%r1309, %r1307, 1;
	add.s32 	%r1310, %r1309, %r1308;
	mul.lo.s32 	%r1311, %r1310, 5;
	sub.s32 	%r1305, %r1306, %r1311;
	setp.eq.s32 	%p229, %r1305, 1;
	@%p229 bra 	$L__BB0_226;
	setp.ne.s32 	%p230, %r1305, -4;
	@%p230 bra 	$L__BB0_227;
$L__BB0_226:
	ld.local.u32 	%r1312, [%rd15];
	mad.lo.s32 	%r1313, %r1312, -858993459, 1288490188;
	setp.lt.u32 	%p231, %r1313, 858993459;
	selp.b32 	%r2973, 1, %r2973, %p231;
$L__BB0_227:
	mov.u32 	%r2975, %r2973;
	@%p221 bra 	$L__BB0_232;
	ld.local.u32 	%r1315, [%rd14];
	mul.hi.s32 	%r1316, %r1315, 1717986919;
	shr.u32 	%r1317, %r1316, 31;
	shr.s32 	%r1318, %r1316, 1;
	add.s32 	%r1319, %r1318, %r1317;
	mul.lo.s32 	%r1320, %r1319, 5;
	sub.s32 	%r1314, %r1315, %r1320;
	setp.eq.s32 	%p233, %r1314, 1;
	@%p233 bra 	$L__BB0_230;
	setp.ne.s32 	%p234, %r1314, -4;
	mov.u32 	%r2975, %r2973;
	@%p234 bra 	$L__BB0_232;
$L__BB0_230:
	ld.local.u32 	%r1322, [%rd15];
	add.s32 	%r1323, %r1322, -1;
	mul.hi.s32 	%r1324, %r1323, 1717986919;
	shr.u32 	%r1325, %r1324, 31;
	shr.s32 	%r1326, %r1324, 1;
	add.s32 	%r1327, %r1326, %r1325;
	mul.lo.s32 	%r1328, %r1327, 5;
	sub.s32 	%r362, %r1323, %r1328;
	setp.eq.s32 	%p235, %r362, 1;
	mov.b32 	%r2975, 1;
	@%p235 bra 	$L__BB0_232;
	setp.eq.s32 	%p236, %r362, -4;
	selp.b32 	%r2975, 1, %r2973, %p236;
$L__BB0_232:
	setp.eq.s32 	%p237, %r354, 1;
	@%p237 bra 	$L__BB0_234;
	setp.ne.s32 	%p238, %r354, -4;
	@%p238 bra 	$L__BB0_236;
$L__BB0_234:
	ld.local.u32 	%r1329, [%rd14];
	mad.lo.s32 	%r1330, %r1329, -858993459, 429496729;
	setp.gt.u32 	%p239, %r1330, 858993458;
	@%p239 bra 	$L__BB0_236;
	ld.local.u32 	%r1331, [%rd15];
	mad.lo.s32 	%r1332, %r1331, -858993459, 1288490188;
	setp.lt.u32 	%p240, %r1332, 858993459;
	selp.b32 	%r2975, 1, %r2975, %p240;
$L__BB0_236:
	@%p237 bra 	$L__BB0_238;
	setp.ne.s32 	%p242, %r354, -4;
	mov.u32 	%r2977, %r2975;
	@%p242 bra 	$L__BB0_241;
$L__BB0_238:
	ld.local.u32 	%r1333, [%rd14];
	mad.lo.s32 	%r1334, %r1333, -858993459, 429496729;
	setp.gt.u32 	%p243, %r1334, 858993458;
	mov.u32 	%r2977, %r2975;
	@%p243 bra 	$L__BB0_241;
	ld.local.u32 	%r1336, [%rd15];
	add.s32 	%r1337, %r1336, -1;
	mul.hi.s32 	%r1338, %r1337, 1717986919;
	shr.u32 	%r1339, %r1338, 31;
	shr.s32 	%r1340, %r1338, 1;
	add.s32 	%r1341, %r1340, %r1339;
	mul.lo.s32 	%r1342, %r1341, 5;
	sub.s32 	%r367, %r1337, %r1342;
	setp.eq.s32 	%p244, %r367, 1;
	mov.b32 	%r2977, 1;
	@%p244 bra 	$L__BB0_241;
	setp.eq.s32 	%p245, %r367, -4;
	selp.b32 	%r2977, 1, %r2975, %p245;
$L__BB0_241:
	@%p237 bra 	$L__BB0_243;
	setp.ne.s32 	%p247, %r354, -4;
	@%p247 bra 	$L__BB0_246;
$L__BB0_243:
	ld.local.u32 	%r1344, [%rd14];
	mul.hi.s32 	%r1345, %r1344, 1717986919;
	shr.u32 	%r1346, %r1345, 31;
	shr.s32 	%r1347, %r1345, 1;
	add.s32 	%r1348, %r1347, %r1346;
	mul.lo.s32 	%r1349, %r1348, 5;
	sub.s32 	%r1343, %r1344, %r1349;
	setp.eq.s32 	%p248, %r1343, 1;
	@%p248 bra 	$L__BB0_245;
	setp.ne.s32 	%p249, %r1343, -4;
	@%p249 bra 	$L__BB0_246;
$L__BB0_245:
	ld.local.u32 	%r1350, [%rd15];
	mad.lo.s32 	%r1351, %r1350, -858993459, 1288490188;
	setp.lt.u32 	%p250, %r1351, 858993459;
	selp.b32 	%r2977, 1, %r2977, %p250;
$L__BB0_246:
	@%p237 bra 	$L__BB0_248;
	setp.ne.s32 	%p252, %r354, -4;
	mov.u32 	%r2979, %r2977;
	@%p252 bra 	$L__BB0_252;
$L__BB0_248:
	ld.local.u32 	%r1353, [%rd14];
	mul.hi.s32 	%r1354, %r1353, 1717986919;
	shr.u32 	%r1355, %r1354, 31;
	shr.s32 	%r1356, %r1354, 1;
	add.s32 	%r1357, %r1356, %r1355;
	mul.lo.s32 	%r1358, %r1357, 5;
	sub.s32 	%r1352, %r1353, %r1358;
	setp.eq.s32 	%p253, %r1352, 1;
	@%p253 bra 	$L__BB0_250;
	setp.ne.s32 	%p254, %r1352, -4;
	mov.u32 	%r2979, %r2977;
	@%p254 bra 	$L__BB0_252;
$L__BB0_250:
	ld.local.u32 	%r1360, [%rd15];
	add.s32 	%r1361, %r1360, -1;
	mul.hi.s32 	%r1362, %r1361, 1717986919;
	shr.u32 	%r1363, %r1362, 31;
	shr.s32 	%r1364, %r1362, 1;
	add.s32 	%r1365, %r1364, %r1363;
	mul.lo.s32 	%r1366, %r1365, 5;
	sub.s32 	%r372, %r1361, %r1366;
	setp.eq.s32 	%p255, %r372, 1;
	mov.b32 	%r2979, 1;
	@%p255 bra 	$L__BB0_252;
	setp.eq.s32 	%p256, %r372, -4;
	selp.b32 	%r2979, 1, %r2977, %p256;
$L__BB0_252:
	setp.ne.s32 	%p257, %r2979, 0;
	mov.b32 	%r2953, 1;
	@%p257 bra 	$L__BB0_254;
	st.local.u32 	[%rd1], %r353;
	ld.local.u32 	%r1369, [%rd14];
	st.local.u32 	[%rd2], %r1369;
	ld.local.u32 	%r1370, [%rd15];
	add.s32 	%r1371, %r1370, -1;
	st.local.u32 	[%rd3], %r1371;
	mov.b32 	%r2953, 0;
$L__BB0_254:
	setp.ne.s32 	%p258, %r258, 5;
	@%p258 bra 	$L__BB0_293;
	ld.local.u32 	%r376, [%rd13];
	mul.hi.s32 	%r1372, %r376, 1717986919;
	shr.u32 	%r1373, %r1372, 31;
	shr.s32 	%r1374, %r1372, 1;
	add.s32 	%r1375, %r1374, %r1373;
	mul.lo.s32 	%r1376, %r1375, 5;
	sub.s32 	%r377, %r376, %r1376;
	setp.ne.s32 	%p259, %r377, 0;
	@%p259 bra 	$L__BB0_258;
	ld.local.u32 	%r1377, [%rd14];
	mad.lo.s32 	%r1378, %r1377, -858993459, 429496729;
	setp.gt.u32 	%p260, %r1378, 858993458;
	@%p260 bra 	$L__BB0_258;
	ld.local.u32 	%r1379, [%rd15];
	mad.lo.s32 	%r1380, %r1379, -858993459, -429496730;
	setp.lt.u32 	%p261, %r1380, 858993459;
	selp.b32 	%r2953, 1, %r2953, %p261;
$L__BB0_258:
	mov.u32 	%r2982, %r2953;
	@%p259 bra 	$L__BB0_262;
	ld.local.u32 	%r1381, [%rd14];
	mad.lo.s32 	%r1382, %r1381, -858993459, 429496729;
	setp.gt.u32 	%p263, %r1382, 858993458;
	mov.u32 	%r2982, %r2953;
	@%p263 bra 	$L__BB0_262;
	ld.local.u32 	%r1384, [%rd15];
	add.s32 	%r1385, %r1384, 1;
	mul.hi.s32 	%r1386, %r1385, 1717986919;
	shr.u32 	%r1387, %r1386, 31;
	shr.s32 	%r1388, %r1386, 1;
	add.s32 	%r1389, %r1388, %r1387;
	mul.lo.s32 	%r1390, %r1389, 5;
	sub.s32 	%r380, %r1385, %r1390;
	setp.eq.s32 	%p264, %r380, 1;
	mov.b32 	%r2982, 1;
	@%p264 bra 	$L__BB0_262;
	setp.eq.s32 	%p265, %r380, -4;
	selp.b32 	%r2982, 1, %r2953, %p265;
$L__BB0_262:
	@%p259 bra 	$L__BB0_266;
	ld.local.u32 	%r1392, [%rd14];
	mul.hi.s32 	%r1393, %r1392, 1717986919;
	shr.u32 	%r1394, %r1393, 31;
	shr.s32 	%r1395, %r1393, 1;
	add.s32 	%r1396, %r1395, %r1394;
	mul.lo.s32 	%r1397, %r1396, 5;
	sub.s32 	%r1391, %r1392, %r1397;
	setp.eq.s32 	%p267, %r1391, 1;
	@%p267 bra 	$L__BB0_265;
	setp.ne.s32 	%p268, %r1391, -4;
	@%p268 bra 	$L__BB0_266;
$L__BB0_265:
	ld.local.u32 	%r1398, [%rd15];
	mad.lo.s32 	%r1399, %r1398, -858993459, -429496730;
	setp.lt.u32 	%p269, %r1399, 858993459;
	selp.b32 	%r2982, 1, %r2982, %p269;
$L__BB0_266:
	mov.u32 	%r2984, %r2982;
	@%p259 bra 	$L__BB0_271;
	ld.local.u32 	%r1401, [%rd14];
	mul.hi.s32 	%r1402, %r1401, 1717986919;
	shr.u32 	%r1403, %r1402, 31;
	shr.s32 	%r1404, %r1402, 1;
	add.s32 	%r1405, %r1404, %r1403;
	mul.lo.s32 	%r1406, %r1405, 5;
	sub.s32 	%r1400, %r1401, %r1406;
	setp.eq.s32 	%p271, %r1400, 1;
	@%p271 bra 	$L__BB0_269;
	setp.ne.s32 	%p272, %r1400, -4;
	mov.u32 	%r2984, %r2982;
	@%p272 bra 	$L__BB0_271;
$L__BB0_269:
	ld.local.u32 	%r1408, [%rd15];
	add.s32 	%r1409, %r1408, 1;
	mul.hi.s32 	%r1410, %r1409, 1717986919;
	shr.u32 	%r1411, %r1410, 31;
	shr.s32 	%r1412, %r1410, 1;
	add.s32 	%r1413, %r1412, %r1411;
	mul.lo.s32 	%r1414, %r1413, 5;
	sub.s32 	%r385, %r1409, %r1414;
	setp.eq.s32 	%p273, %r385, 1;
	mov.b32 	%r2984, 1;
	@%p273 bra 	$L__BB0_271;
	setp.eq.s32 	%p274, %r385, -4;
	selp.b32 	%r2984, 1, %r2982, %p274;
$L__BB0_271:
	setp.eq.s32 	%p275, %r377, 1;
	@%p275 bra 	$L__BB0_273;
	setp.ne.s32 	%p276, %r377, -4;
	@%p276 bra 	$L__BB0_275;
$L__BB0_273:
	ld.local.u32 	%r1415, [%rd14];
	mad.lo.s32 	%r1416, %r1415, -858993459, 429496729;
	setp.gt.u32 	%p277, %r1416, 858993458;
	@%p277 bra 	$L__BB0_275;
	ld.local.u32 	%r1417, [%rd15];
	mad.lo.s32 	%r1418, %r1417, -858993459, -429496730;
	setp.lt.u32 	%p278, %r1418, 858993459;
	selp.b32 	%r2984, 1, %r2984, %p278;
$L__BB0_275:
	@%p275 bra 	$L__BB0_277;
	setp.ne.s32 	%p280, %r377, -4;
	mov.u32 	%r2986, %r2984;
	@%p280 bra 	$L__BB0_280;
$L__BB0_277:
	ld.local.u32 	%r1419, [%rd14];
	mad.lo.s32 	%r1420, %r1419, -858993459, 429496729;
	setp.gt.u32 	%p281, %r1420, 858993458;
	mov.u32 	%r2986, %r2984;
	@%p281 bra 	$L__BB0_280;
	ld.local.u32 	%r1422, [%rd15];
	add.s32 	%r1423, %r1422, 1;
	mul.hi.s32 	%r1424, %r1423, 1717986919;
	shr.u32 	%r1425, %r1424, 31;
	shr.s32 	%r1426, %r1424, 1;
	add.s32 	%r1427, %r1426, %r1425;
	mul.lo.s32 	%r1428, %r1427, 5;
	sub.s32 	%r390, %r1423, %r1428;
	setp.eq.s32 	%p282, %r390, 1;
	mov.b32 	%r2986, 1;
	@%p282 bra 	$L__BB0_280;
	setp.eq.s32 	%p283, %r390, -4;
	selp.b32 	%r2986, 1, %r2984, %p283;
$L__BB0_280:
	@%p275 bra 	$L__BB0_282;
	setp.ne.s32 	%p285, %r377, -4;
	@%p285 bra 	$L__BB0_285;
$L__BB0_282:
	ld.local.u32 	%r1430, [%rd14];
	mul.hi.s32 	%r1431, %r1430, 1717986919;
	shr.u32 	%r1432, %r1431, 31;
	shr.s32 	%r1433, %r1431, 1;
	add.s32 	%r1434, %r1433, %r1432;
	mul.lo.s32 	%r1435, %r1434, 5;
	sub.s32 	%r1429, %r1430, %r1435;
	setp.eq.s32 	%p286, %r1429, 1;
	@%p286 bra 	$L__BB0_284;
	setp.ne.s32 	%p287, %r1429, -4;
	@%p287 bra 	$L__BB0_285;
$L__BB0_284:
	ld.local.u32 	%r1436, [%rd15];
	mad.lo.s32 	%r1437, %r1436, -858993459, -429496730;
	setp.lt.u32 	%p288, %r1437, 858993459;
	selp.b32 	%r2986, 1, %r2986, %p288;
$L__BB0_285:
	@%p275 bra 	$L__BB0_287;
	setp.ne.s32 	%p290, %r377, -4;
	mov.u32 	%r2988, %r2986;
	@%p290 bra 	$L__BB0_291;
$L__BB0_287:
	ld.local.u32 	%r1439, [%rd14];
	mul.hi.s32 	%r1440, %r1439, 1717986919;
	shr.u32 	%r1441, %r1440, 31;
	shr.s32 	%r1442, %r1440, 1;
	add.s32 	%r1443, %r1442, %r1441;
	mul.lo.s32 	%r1444, %r1443, 5;
	sub.s32 	%r1438, %r1439, %r1444;
	setp.eq.s32 	%p291, %r1438, 1;
	@%p291 bra 	$L__BB0_289;
	setp.ne.s32 	%p292, %r1438, -4;
	mov.u32 	%r2988, %r2986;
	@%p292 bra 	$L__BB0_291;
$L__BB0_289:
	ld.local.u32 	%r1446, [%rd15];
	add.s32 	%r1447, %r1446, 1;
	mul.hi.s32 	%r1448, %r1447, 1717986919;
	shr.u32 	%r1449, %r1448, 31;
	shr.s32 	%r1450, %r1448, 1;
	add.s32 	%r1451, %r1450, %r1449;
	mul.lo.s32 	%r1452, %r1451, 5;
	sub.s32 	%r395, %r1447, %r1452;
	setp.eq.s32 	%p293, %r395, 1;
	mov.b32 	%r2988, 1;
	@%p293 bra 	$L__BB0_291;
	setp.eq.s32 	%p294, %r395, -4;
	selp.b32 	%r2988, 1, %r2986, %p294;
$L__BB0_291:
	setp.ne.s32 	%p295, %r2988, 0;
	mov.b32 	%r2953, 1;
	@%p295 bra 	$L__BB0_293;
	st.local.u32 	[%rd1], %r376;
	ld.local.u32 	%r1455, [%rd14];
	st.local.u32 	[%rd2], %r1455;
	ld.local.u32 	%r1456, [%rd15];
	add.s32 	%r1457, %r1456, 1;
	st.local.u32 	[%rd3], %r1457;
	mov.b32 	%r2953, 0;
$L__BB0_293:
	setp.ne.s32 	%p296, %r257, 80;
	@%p296 bra 	$L__BB0_528;
	setp.ne.s32 	%p297, %r258, 0;
	mul.wide.u32 	%rd50, %r260, 4;
	add.s64 	%rd16, %rd1, %rd50;
	add.s64 	%rd17, %rd2, %rd50;
	add.s64 	%rd18, %rd3, %rd50;
	@%p297 bra 	$L__BB0_333;
	ld.local.u32 	%r1458, [%rd16];
	add.s32 	%r399, %r1458, -1;
	mul.hi.s32 	%r1459, %r399, 1717986919;
	shr.u32 	%r1460, %r1459, 31;
	shr.s32 	%r1461, %r1459, 1;
	add.s32 	%r1462, %r1461, %r1460;
	mul.lo.s32 	%r1463, %r1462, 5;
	sub.s32 	%r400, %r399, %r1463;
	setp.ne.s32 	%p298, %r400, 0;
	@%p298 bra 	$L__BB0_298;
	ld.local.u32 	%r1464, [%rd17];
	mad.lo.s32 	%r1465, %r1464, -858993459, 429496729;
	setp.gt.u32 	%p299, %r1465, 858993458;
	@%p299 bra 	$L__BB0_298;
	ld.local.u32 	%r1466, [%rd18];
	mad.lo.s32 	%r1467, %r1466, -858993459, 429496729;
	setp.lt.u32 	%p300, %r1467, 858993459;
	selp.b32 	%r2953, 1, %r2953, %p300;
$L__BB0_298:
	mov.u32 	%r2991, %r2953;
	@%p298 bra 	$L__BB0_302;
	ld.local.u32 	%r1468, [%rd17];
	mad.lo.s32 	%r1469, %r1468, -858993459, 429496729;
	setp.gt.u32 	%p302, %r1469, 858993458;
	mov.u32 	%r2991, %r2953;
	@%p302 bra 	$L__BB0_302;
	ld.local.u32 	%r1471, [%rd18];
	mul.hi.s32 	%r1472, %r1471, 1717986919;
	shr.u32 	%r1473, %r1472, 31;
	shr.s32 	%r1474, %r1472, 1;
	add.s32 	%r1475, %r1474, %r1473;
	mul.lo.s32 	%r1476, %r1475, 5;
	sub.s32 	%r403, %r1471, %r1476;
	setp.eq.s32 	%p303, %r403, 1;
	mov.b32 	%r2991, 1;
	@%p303 bra 	$L__BB0_302;
	setp.eq.s32 	%p304, %r403, -4;
	selp.b32 	%r2991, 1, %r2953, %p304;
$L__BB0_302:
	@%p298 bra 	$L__BB0_306;
	ld.local.u32 	%r1478, [%rd17];
	mul.hi.s32 	%r1479, %r1478, 1717986919;
	shr.u32 	%r1480, %r1479, 31;
	shr.s32 	%r1481, %r1479, 1;
	add.s32 	%r1482, %r1481, %r1480;
	mul.lo.s32 	%r1483, %r1482, 5;
	sub.s32 	%r1477, %r1478, %r1483;
	setp.eq.s32 	%p306, %r1477, 1;
	@%p306 bra 	$L__BB0_305;
	setp.ne.s32 	%p307, %r1477, -4;
	@%p307 bra 	$L__BB0_306;
$L__BB0_305:
	ld.local.u32 	%r1484, [%rd18];
	mad.lo.s32 	%r1485, %r1484, -858993459, 429496729;
	setp.lt.u32 	%p308, %r1485, 858993459;
	selp.b32 	%r2991, 1, %r2991, %p308;
$L__BB0_306:
	mov.u32 	%r2993, %r2991;
	@%p298 bra 	$L__BB0_311;
	ld.local.u32 	%r1487, [%rd17];
	mul.hi.s32 	%r1488, %r1487, 1717986919;
	shr.u32 	%r1489, %r1488, 31;
	shr.s32 	%r1490, %r1488, 1;
	add.s32 	%r1491, %r1490, %r1489;
	mul.lo.s32 	%r1492, %r1491, 5;
	sub.s32 	%r1486, %r1487, %r1492;
	setp.eq.s32 	%p310, %r1486, 1;
	@%p310 bra 	$L__BB0_309;
	setp.ne.s32 	%p311, %r1486, -4;
	mov.u32 	%r2993, %r2991;
	@%p311 bra 	$L__BB0_311;
$L__BB0_309:
	ld.local.u32 	%r1494, [%rd18];
	mul.hi.s32 	%r1495, %r1494, 1717986919;
	shr.u32 	%r1496, %r1495, 31;
	shr.s32 	%r1497, %r1495, 1;
	add.s32 	%r1498, %r1497, %r1496;
	mul.lo.s32 	%r1499, %r1498, 5;
	sub.s32 	%r408, %r1494, %r1499;
	setp.eq.s32 	%p312, %r408, 1;
	mov.b32 	%r2993, 1;
	@%p312 bra 	$L__BB0_311;
	setp.eq.s32 	%p313, %r408, -4;
	selp.b32 	%r2993, 1, %r2991, %p313;
$L__BB0_311:
	setp.eq.s32 	%p314, %r400, 1;
	@%p314 bra 	$L__BB0_313;
	setp.ne.s32 	%p315, %r400, -4;
	@%p315 bra 	$L__BB0_315;
$L__BB0_313:
	ld.local.u32 	%r1500, [%rd17];
	mad.lo.s32 	%r1501, %r1500, -858993459, 429496729;
	setp.gt.u32 	%p316, %r1501, 858993458;
	@%p316 bra 	$L__BB0_315;
	ld.local.u32 	%r1502, [%rd18];
	mad.lo.s32 	%r1503, %r1502, -858993459, 429496729;
	setp.lt.u32 	%p317, %r1503, 858993459;
	selp.b32 	%r2993, 1, %r2993, %p317;
$L__BB0_315:
	@%p314 bra 	$L__BB0_317;
	setp.ne.s32 	%p319, %r400, -4;
	mov.u32 	%r2995, %r2993;
	@%p319 bra 	$L__BB0_320;
$L__BB0_317:
	ld.local.u32 	%r1504, [%rd17];
	mad.lo.s32 	%r1505, %r1504, -858993459, 429496729;
	setp.gt.u32 	%p320, %r1505, 858993458;
	mov.u32 	%r2995, %r2993;
	@%p320 bra 	$L__BB0_320;
	ld.local.u32 	%r1507, [%rd18];
	mul.hi.s32 	%r1508, %r1507, 1717986919;
	shr.u32 	%r1509, %r1508, 31;
	shr.s32 	%r1510, %r1508, 1;
	add.s32 	%r1511, %r1510, %r1509;
	mul.lo.s32 	%r1512, %r1511, 5;
	sub.s32 	%r413, %r1507, %r1512;
	setp.eq.s32 	%p321, %r413, 1;
	mov.b32 	%r2995, 1;
	@%p321 bra 	$L__BB0_320;
	setp.eq.s32 	%p322, %r413, -4;
	selp.b32 	%r2995, 1, %r2993, %p322;
$L__BB0_320:
	@%p314 bra 	$L__BB0_322;
	setp.ne.s32 	%p324, %r400, -4;
	@%p324 bra 	$L__BB0_325;
$L__BB0_322:
	ld.local.u32 	%r1514, [%rd17];
	mul.hi.s32 	%r1515, %r1514, 1717986919;
	shr.u32 	%r1516, %r1515, 31;
	shr.s32 	%r1517, %r1515, 1;
	add.s32 	%r1518, %r1517, %r1516;
	mul.lo.s32 	%r1519, %r1518, 5;
	sub.s32 	%r1513, %r1514, %r1519;
	setp.eq.s32 	%p325, %r1513, 1;
	@%p325 bra 	$L__BB0_324;
	setp.ne.s32 	%p326, %r1513, -4;
	@%p326 bra 	$L__BB0_325;
$L__BB0_324:
	ld.local.u32 	%r1520, [%rd18];
	mad.lo.s32 	%r1521, %r1520, -858993459, 429496729;
	setp.lt.u32 	%p327, %r1521, 858993459;
	selp.b32 	%r2995, 1, %r2995, %p327;
$L__BB0_325:
	@%p314 bra 	$L__BB0_327;
	setp.ne.s32 	%p329, %r400, -4;
	mov.u32 	%r2997, %r2995;
	@%p329 bra 	$L__BB0_331;
$L__BB0_327:
	ld.local.u32 	%r1523, [%rd17];
	mul.hi.s32 	%r1524, %r1523, 1717986919;
	shr.u32 	%r1525, %r1524, 31;
	shr.s32 	%r1526, %r1524, 1;
	add.s32 	%r1527, %r1526, %r1525;
	mul.lo.s32 	%r1528, %r1527, 5;
	sub.s32 	%r1522, %r1523, %r1528;
	setp.eq.s32 	%p330, %r1522, 1;
	@%p330 bra 	$L__BB0_329;
	setp.ne.s32 	%p331, %r1522, -4;
	mov.u32 	%r2997, %r2995;
	@%p331 bra 	$L__BB0_331;
$L__BB0_329:
	ld.local.u32 	%r1530, [%rd18];
	mul.hi.s32 	%r1531, %r1530, 1717986919;
	shr.u32 	%r1532, %r1531, 31;
	shr.s32 	%r1533, %r1531, 1;
	add.s32 	%r1534, %r1533, %r1532;
	mul.lo.s32 	%r1535, %r1534, 5;
	sub.s32 	%r418, %r1530, %r1535;
	setp.eq.s32 	%p332, %r418, 1;
	mov.b32 	%r2997, 1;
	@%p332 bra 	$L__BB0_331;
	setp.eq.s32 	%p333, %r418, -4;
	selp.b32 	%r2997, 1, %r2995, %p333;
$L__BB0_331:
	setp.ne.s32 	%p334, %r2997, 0;
	mov.b32 	%r2953, 1;
	@%p334 bra 	$L__BB0_333;
	ld.local.u32 	%r1538, [%rd17];
	st.local.u32 	[%rd2+320], %r1538;
	ld.local.u32 	%r1539, [%rd18];
	st.local.u32 	[%rd3+320], %r1539;
	st.local.u32 	[%rd1+320], %r399;
	mov.b32 	%r2953, 0;
$L__BB0_333:
	setp.ne.s32 	%p335, %r258, 1;
	@%p335 bra 	$L__BB0_372;
	ld.local.u32 	%r1540, [%rd16];
	add.s32 	%r422, %r1540, 1;
	mul.hi.s32 	%r1541, %r422, 1717986919;
	shr.u32 	%r1542, %r1541, 31;
	shr.s32 	%r1543, %r1541, 1;
	add.s32 	%r1544, %r1543, %r1542;
	mul.lo.s32 	%r1545, %r1544, 5;
	sub.s32 	%r423, %r422, %r1545;
	setp.ne.s32 	%p336, %r423, 0;
	@%p336 bra 	$L__BB0_337;
	ld.local.u32 	%r1546, [%rd17];
	mad.lo.s32 	%r1547, %r1546, -858993459, 429496729;
	setp.gt.u32 	%p337, %r1547, 858993458;
	@%p337 bra 	$L__BB0_337;
	ld.local.u32 	%r1548, [%rd18];
	mad.lo.s32 	%r1549, %r1548, -858993459, 429496729;
	setp.lt.u32 	%p338, %r1549, 858993459;
	selp.b32 	%r2953, 1, %r2953, %p338;
$L__BB0_337:
	mov.u32 	%r3000, %r2953;
	@%p336 bra 	$L__BB0_341;
	ld.local.u32 	%r1550, [%rd17];
	mad.lo.s32 	%r1551, %r1550, -858993459, 429496729;
	setp.gt.u32 	%p340, %r1551, 858993458;
	mov.u32 	%r3000, %r2953;
	@%p340 bra 	$L__BB0_341;
	ld.local.u32 	%r1553, [%rd18];
	mul.hi.s32 	%r1554, %r1553, 1717986919;
	shr.u32 	%r1555, %r1554, 31;
	shr.s32 	%r1556, %r1554, 1;
	add.s32 	%r1557, %r1556, %r1555;
	mul.lo.s32 	%r1558, %r1557, 5;
	sub.s32 	%r426, %r1553, %r1558;
	setp.eq.s32 	%p341, %r426, 1;
	mov.b32 	%r3000, 1;
	@%p341 bra 	$L__BB0_341;
	setp.eq.s32 	%p342, %r426, -4;
	selp.b32 	%r3000, 1, %r2953, %p342;
$L__BB0_341:
	@%p336 bra 	$L__BB0_345;
	ld.local.u32 	%r1560, [%rd17];
	mul.hi.s32 	%r1561, %r1560, 1717986919;
	shr.u32 	%r1562, %r1561, 31;
	shr.s32 	%r1563, %r1561, 1;
	add.s32 	%r1564, %r1563, %r1562;
	mul.lo.s32 	%r1565, %r1564, 5;
	sub.s32 	%r1559, %r1560, %r1565;
	setp.eq.s32 	%p344, %r1559, 1;
	@%p344 bra 	$L__BB0_344;
	setp.ne.s32 	%p345, %r1559, -4;
	@%p345 bra 	$L__BB0_345;
$L__BB0_344:
	ld.local.u32 	%r1566, [%rd18];
	mad.lo.s32 	%r1567, %r1566, -858993459, 429496729;
	setp.lt.u32 	%p346, %r1567, 858993459;
	selp.b32 	%r3000, 1, %r3000, %p346;
$L__BB0_345:
	mov.u32 	%r3002, %r3000;
	@%p336 bra 	$L__BB0_350;
	ld.local.u32 	%r1569, [%rd17];
	mul.hi.s32 	%r1570, %r1569, 1717986919;
	shr.u32 	%r1571, %r1570, 31;
	shr.s32 	%r1572, %r1570, 1;
	add.s32 	%r1573, %r1572, %r1571;
	mul.lo.s32 	%r1574, %r1573, 5;
	sub.s32 	%r1568, %r1569, %r1574;
	setp.eq.s32 	%p348, %r1568, 1;
	@%p348 bra 	$L__BB0_348;
	setp.ne.s32 	%p349, %r1568, -4;
	mov.u32 	%r3002, %r3000;
	@%p349 bra 	$L__BB0_350;
$L__BB0_348:
	ld.local.u32 	%r1576, [%rd18];
	mul.hi.s32 	%r1577, %r1576, 1717986919;
	shr.u32 	%r1578, %r1577, 31;
	shr.s32 	%r1579, %r1577, 1;
	add.s32 	%r1580, %r1579, %r1578;
	mul.lo.s32 	%r1581, %r1580, 5;
	sub.s32 	%r431, %r1576, %r1581;
	setp.eq.s32 	%p350, %r431, 1;
	mov.b32 	%r3002, 1;
	@%p350 bra 	$L__BB0_350;
	setp.eq.s32 	%p351, %r431, -4;
	selp.b32 	%r3002, 1, %r3000, %p351;
$L__BB0_350:
	setp.eq.s32 	%p352, %r423, 1;
	@%p352 bra 	$L__BB0_352;
	setp.ne.s32 	%p353, %r423, -4;
	@%p353 bra 	$L__BB0_354;
$L__BB0_352:
	ld.local.u32 	%r1582, [%rd17];
	mad.lo.s32 	%r1583, %r1582, -858993459, 429496729;
	setp.gt.u32 	%p354, %r1583, 858993458;
	@%p354 bra 	$L__BB0_354;
	ld.local.u32 	%r1584, [%rd18];
	mad.lo.s32 	%r1585, %r1584, -858993459, 429496729;
	setp.lt.u32 	%p355, %r1585, 858993459;
	selp.b32 	%r3002, 1, %r3002, %p355;
$L__BB0_354:
	@%p352 bra 	$L__BB0_356;
	setp.ne.s32 	%p357, %r423, -4;
	mov.u32 	%r3004, %r3002;
	@%p357 bra 	$L__BB0_359;
$L__BB0_356:
	ld.local.u32 	%r1586, [%rd17];
	mad.lo.s32 	%r1587, %r1586, -858993459, 429496729;
	setp.gt.u32 	%p358, %r1587, 858993458;
	mov.u32 	%r3004, %r3002;
	@%p358 bra 	$L__BB0_359;
	ld.local.u32 	%r1589, [%rd18];
	mul.hi.s32 	%r1590, %r1589, 1717986919;
	shr.u32 	%r1591, %r1590, 31;
	shr.s32 	%r1592, %r1590, 1;
	add.s32 	%r1593, %r1592, %r1591;
	mul.lo.s32 	%r1594, %r1593, 5;
	sub.s32 	%r436, %r1589, %r1594;
	setp.eq.s32 	%p359, %r436, 1;
	mov.b32 	%r3004, 1;
	@%p359 bra 	$L__BB0_359;
	setp.eq.s32 	%p360, %r436, -4;
	selp.b32 	%r3004, 1, %r3002, %p360;
$L__BB0_359:
	@%p352 bra 	$L__BB0_361;
	setp.ne.s32 	%p362, %r423, -4;
	@%p362 bra 	$L__BB0_364;
$L__BB0_361:
	ld.local.u32 	%r1596, [%rd17];
	mul.hi.s32 	%r1597, %r1596, 1717986919;
	shr.u32 	%r1598, %r1597, 31;
	shr.s32 	%r1599, %r1597, 1;
	add.s32 	%r1600, %r1599, %r1598;
	mul.lo.s32 	%r1601, %r1600, 5;
	sub.s32 	%r1595, %r1596, %r1601;
	setp.eq.s32 	%p363, %r1595, 1;
	@%p363 bra 	$L__BB0_363;
	setp.ne.s32 	%p364, %r1595, -4;
	@%p364 bra 	$L__BB0_364;
$L__BB0_363:
	ld.local.u32 	%r1602, [%rd18];
	mad.lo.s32 	%r1603, %r1602, -858993459, 429496729;
	setp.lt.u32 	%p365, %r1603, 858993459;
	selp.b32 	%r3004, 1, %r3004, %p365;
$L__BB0_364:
	@%p352 bra 	$L__BB0_366;
	setp.ne.s32 	%p367, %r423, -4;
	mov.u32 	%r3006, %r3004;
	@%p367 bra 	$L__BB0_370;
$L__BB0_366:
	ld.local.u32 	%r1605, [%rd17];
	mul.hi.s32 	%r1606, %r1605, 1717986919;
	shr.u32 	%r1607, %r1606, 31;
	shr.s32 	%r1608, %r1606, 1;
	add.s32 	%r1609, %r1608, %r1607;
	mul.lo.s32 	%r1610, %r1609, 5;
	sub.s32 	%r1604, %r1605, %r1610;
	setp.eq.s32 	%p368, %r1604, 1;
	@%p368 bra 	$L__BB0_368;
	setp.ne.s32 	%p369, %r1604, -4;
	mov.u32 	%r3006, %r3004;
	@%p369 bra 	$L__BB0_370;
$L__BB0_368:
	ld.local.u32 	%r1612, [%rd18];
	mul.hi.s32 	%r1613, %r1612, 1717986919;
	shr.u32 	%r1614, %r1613, 31;
	shr.s32 	%r1615, %r1613, 1;
	add.s32 	%r1616, %r1615, %r1614;
	mul.lo.s32 	%r1617, %r1616, 5;
	sub.s32 	%r441, %r1612, %r1617;
	setp.eq.s32 	%p370, %r441, 1;
	mov.b32 	%r3006, 1;
	@%p370 bra 	$L__BB0_370;
	setp.eq.s32 	%p371, %r441, -4;
	selp.b32 	%r3006, 1, %r3004, %p371;
$L__BB0_370:
	setp.ne.s32 	%p372, %r3006, 0;
	mov.b32 	%r2953, 1;
	@%p372 bra 	$L__BB0_372;
	ld.local.u32 	%r1620, [%rd17];
	st.local.u32 	[%rd2+320], %r1620;
	ld.local.u32 	%r1621, [%rd18];
	st.local.u32 	[%rd3+320], %r1621;
	st.local.u32 	[%rd1+320], %r422;
	mov.b32 	%r2953, 0;
$L__BB0_372:
	setp.ne.s32 	%p373, %r258, 2;
	@%p373 bra 	$L__BB0_411;
	ld.local.u32 	%r445, [%rd16];
	mul.hi.s32 	%r1622, %r445, 1717986919;
	shr.u32 	%r1623, %r1622, 31;
	shr.s32 	%r1624, %r1622, 1;
	add.s32 	%r1625, %r1624, %r1623;
	mul.lo.s32 	%r1626, %r1625, 5;
	sub.s32 	%r446, %r445, %r1626;
	setp.ne.s32 	%p374, %r446, 0;
	@%p374 bra 	$L__BB0_376;
	ld.local.u32 	%r1627, [%rd17];
	mad.lo.s32 	%r1628, %r1627, -858993459, 1288490188;
	setp.gt.u32 	%p375, %r1628, 858993458;
	@%p375 bra 	$L__BB0_376;
	ld.local.u32 	%r1629, [%rd18];
	mad.lo.s32 	%r1630, %r1629, -858993459, 429496729;
	setp.lt.u32 	%p376, %r1630, 858993459;
	selp.b32 	%r2953, 1, %r2953, %p376;
$L__BB0_376:
	mov.u32 	%r3009, %r2953;
	@%p374 bra 	$L__BB0_380;
	ld.local.u32 	%r1631, [%rd17];
	mad.lo.s32 	%r1632, %r1631, -858993459, 1288490188;
	setp.gt.u32 	%p378, %r1632, 858993458;
	mov.u32 	%r3009, %r2953;
	@%p378 bra 	$L__BB0_380;
	ld.local.u32 	%r1634, [%rd18];
	mul.hi.s32 	%r1635, %r1634, 1717986919;
	shr.u32 	%r1636, %r1635, 31;
	shr.s32 	%r1637, %r1635, 1;
	add.s32 	%r1638, %r1637, %r1636;
	mul.lo.s32 	%r1639, %r1638, 5;
	sub.s32 	%r449, %r1634, %r1639;
	setp.eq.s32 	%p379, %r449, 1;
	mov.b32 	%r3009, 1;
	@%p379 bra 	$L__BB0_380;
	setp.eq.s32 	%p380, %r449, -4;
	selp.b32 	%r3009, 1, %r2953, %p380;
$L__BB0_380:
	@%p374 bra 	$L__BB0_384;
	ld.local.u32 	%r1641, [%rd17];
	add.s32 	%r1642, %r1641, -1;
	mul.hi.s32 	%r1643, %r1642, 1717986919;
	shr.u32 	%r1644, %r1643, 31;
	shr.s32 	%r1645, %r1643, 1;
	add.s32 	%r1646, %r1645, %r1644;
	mul.lo.s32 	%r1647, %r1646, 5;
	sub.s32 	%r1640, %r1642, %r1647;
	setp.eq.s32 	%p382, %r1640, 1;
	@%p382 bra 	$L__BB0_383;
	setp.ne.s32 	%p383, %r1640, -4;
	@%p383 bra 	$L__BB0_384;
$L__BB0_383:
	ld.local.u32 	%r1648, [%rd18];
	mad.lo.s32 	%r1649, %r1648, -858993459, 429496729;
	setp.lt.u32 	%p384, %r1649, 858993459;
	selp.b32 	%r3009, 1, %r3009, %p384;
$L__BB0_384:
	mov.u32 	%r3011, %r3009;
	@%p374 bra 	$L__BB0_389;
	ld.local.u32 	%r1651, [%rd17];
	add.s32 	%r1652, %r1651, -1;
	mul.hi.s32 	%r1653, %r1652, 1717986919;
	shr.u32 	%r1654, %r1653, 31;
	shr.s32 	%r1655, %r1653, 1;
	add.s32 	%r1656, %r1655, %r1654;
	mul.lo.s32 	%r1657, %r1656, 5;
	sub.s32 	%r1650, %r1652, %r1657;
	setp.eq.s32 	%p386, %r1650, 1;
	@%p386 bra 	$L__BB0_387;
	setp.ne.s32 	%p387, %r1650, -4;
	mov.u32 	%r3011, %r3009;
	@%p387 bra 	$L__BB0_389;
$L__BB0_387:
	ld.local.u32 	%r1659, [%rd18];
	mul.hi.s32 	%r1660, %r1659, 1717986919;
	shr.u32 	%r1661, %r1660, 31;
	shr.s32 	%r1662, %r1660, 1;
	add.s32 	%r1663, %r1662, %r1661;
	mul.lo.s32 	%r1664, %r1663, 5;
	sub.s32 	%r454, %r1659, %r1664;
	setp.eq.s32 	%p388, %r454, 1;
	mov.b32 	%r3011, 1;
	@%p388 bra 	$L__BB0_389;
	setp.eq.s32 	%p389, %r454, -4;
	selp.b32 	%r3011, 1, %r3009, %p389;
$L__BB0_389:
	setp.eq.s32 	%p390, %r446, 1;
	@%p390 bra 	$L__BB0_391;
	setp.ne.s32 	%p391, %r446, -4;
	@%p391 bra 	$L__BB0_393;
$L__BB0_391:
	ld.local.u32 	%r1665, [%rd17];
	mad.lo.s32 	%r1666, %r1665, -858993459, 1288490188;
	setp.gt.u32 	%p392, %r1666, 858993458;
	@%p392 bra 	$L__BB0_393;
	ld.local.u32 	%r1667, [%rd18];
	mad.lo.s32 	%r1668, %r1667, -858993459, 429496729;
	setp.lt.u32 	%p393, %r1668, 858993459;
	selp.b32 	%r3011, 1, %r3011, %p393;
$L__BB0_393:
	@%p390 bra 	$L__BB0_395;
	setp.ne.s32 	%p395, %r446, -4;
	mov.u32 	%r3013, %r3011;
	@%p395 bra 	$L__BB0_398;
$L__BB0_395:
	ld.local.u32 	%r1669, [%rd17];
	mad.lo.s32 	%r1670, %r1669, -858993459, 1288490188;
	setp.gt.u32 	%p396, %r1670, 858993458;
	mov.u32 	%r3013, %r3011;
	@%p396 bra 	$L__BB0_398;
	ld.local.u32 	%r1672, [%rd18];
	mul.hi.s32 	%r1673, %r1672, 1717986919;
	shr.u32 	%r1674, %r1673, 31;
	shr.s32 	%r1675, %r1673, 1;
	add.s32 	%r1676, %r1675, %r1674;
	mul.lo.s32 	%r1677, %r1676, 5;
	sub.s32 	%r459, %r1672, %r1677;
	setp.eq.s32 	%p397, %r459, 1;
	mov.b32 	%r3013, 1;
	@%p397 bra 	$L__BB0_398;
	setp.eq.s32 	%p398, %r459, -4;
	selp.b32 	%r3013, 1, %r3011, %p398;
$L__BB0_398:
	@%p390 bra 	$L__BB0_400;
	setp.ne.s32 	%p400, %r446, -4;
	@%p400 bra 	$L__BB0_403;
$L__BB0_400:
	ld.local.u32 	%r1679, [%rd17];
	add.s32 	%r1680, %r1679, -1;
	mul.hi.s32 	%r1681, %r1680, 1717986919;
	shr.u32 	%r1682, %r1681, 31;
	shr.s32 	%r1683, %r1681, 1;
	add.s32 	%r1684, %r1683, %r1682;
	mul.lo.s32 	%r1685, %r1684, 5;
	sub.s32 	%r1678, %r1680, %r1685;
	setp.eq.s32 	%p401, %r1678, 1;
	@%p401 bra 	$L__BB0_402;
	setp.ne.s32 	%p402, %r1678, -4;
	@%p402 bra 	$L__BB0_403;
$L__BB0_402:
	ld.local.u32 	%r1686, [%rd18];
	mad.lo.s32 	%r1687, %r1686, -858993459, 429496729;
	setp.lt.u32 	%p403, %r1687, 858993459;
	selp.b32 	%r3013, 1, %r3013, %p403;
$L__BB0_403:
	@%p390 bra 	$L__BB0_405;
	setp.ne.s32 	%p405, %r446, -4;
	mov.u32 	%r3015, %r3013;
	@%p405 bra 	$L__BB0_409;
$L__BB0_405:
	ld.local.u32 	%r1689, [%rd17];
	add.s32 	%r1690, %r1689, -1;
	mul.hi.s32 	%r1691, %r1690, 1717986919;
	shr.u32 	%r1692, %r1691, 31;
	shr.s32 	%r1693, %r1691, 1;
	add.s32 	%r1694, %r1693, %r1692;
	mul.lo.s32 	%r1695, %r1694, 5;
	sub.s32 	%r1688, %r1690, %r1695;
	setp.eq.s32 	%p406, %r1688, 1;
	@%p406 bra 	$L__BB0_407;
	setp.ne.s32 	%p407, %r1688, -4;
	mov.u32 	%r3015, %r3013;
	@%p407 bra 	$L__BB0_409;
$L__BB0_407:
	ld.local.u32 	%r1697, [%rd18];
	mul.hi.s32 	%r1698, %r1697, 1717986919;
	shr.u32 	%r1699, %r1698, 31;
	shr.s32 	%r1700, %r1698, 1;
	add.s32 	%r1701, %r1700, %r1699;
	mul.lo.s32 	%r1702, %r1701, 5;
	sub.s32 	%r464, %r1697, %r1702;
	setp.eq.s32 	%p408, %r464, 1;
	mov.b32 	%r3015, 1;
	@%p408 bra 	$L__BB0_409;
	setp.eq.s32 	%p409, %r464, -4;
	selp.b32 	%r3015, 1, %r3013, %p409;
$L__BB0_409:
	setp.ne.s32 	%p410, %r3015, 0;
	mov.b32 	%r2953, 1;
	@%p410 bra 	$L__BB0_411;
	st.local.u32 	[%rd1+320], %r445;
	ld.local.u32 	%r1705, [%rd17];
	ld.local.u32 	%r1706, [%rd18];
	st.local.u32 	[%rd3+320], %r1706;
	add.s32 	%r1707, %r1705, -1;
	st.local.u32 	[%rd2+320], %r1707;
	mov.b32 	%r2953, 0;
$L__BB0_411:
	setp.ne.s32 	%p411, %r258, 3;
	@%p411 bra 	$L__BB0_450;
	ld.local.u32 	%r468, [%rd16];
	mul.hi.s32 	%r1708, %r468, 1717986919;
	shr.u32 	%r1709, %r1708, 31;
	shr.s32 	%r1710, %r1708, 1;
	add.s32 	%r1711, %r1710, %r1709;
	mul.lo.s32 	%r1712, %r1711, 5;
	sub.s32 	%r469, %r468, %r1712;
	setp.ne.s32 	%p412, %r469, 0;
	@%p412 bra 	$L__BB0_415;
	ld.local.u32 	%r1713, [%rd17];
	mad.lo.s32 	%r1714, %r1713, -858993459, -429496730;
	setp.gt.u32 	%p413, %r1714, 858993458;
	@%p413 bra 	$L__BB0_415;
	ld.local.u32 	%r1715, [%rd18];
	mad.lo.s32 	%r1716, %r1715, -858993459, 429496729;
	setp.lt.u32 	%p414, %r1716, 858993459;
	selp.b32 	%r2953, 1, %r2953, %p414;
$L__BB0_415:
	mov.u32 	%r3018, %r2953;
	@%p412 bra 	$L__BB0_419;
	ld.local.u32 	%r1717, [%rd17];
	mad.lo.s32 	%r1718, %r1717, -858993459, -429496730;
	setp.gt.u32 	%p416, %r1718, 858993458;
	mov.u32 	%r3018, %r2953;
	@%p416 bra 	$L__BB0_419;
	ld.local.u32 	%r1720, [%rd18];
	mul.hi.s32 	%r1721, %r1720, 1717986919;
	shr.u32 	%r1722, %r1721, 31;
	shr.s32 	%r1723, %r1721, 1;
	add.s32 	%r1724, %r1723, %r1722;
	mul.lo.s32 	%r1725, %r1724, 5;
	sub.s32 	%r472, %r1720, %r1725;
	setp.eq.s32 	%p417, %r472, 1;
	mov.b32 	%r3018, 1;
	@%p417 bra 	$L__BB0_419;
	setp.eq.s32 	%p418, %r472, -4;
	selp.b32 	%r3018, 1, %r2953, %p418;
$L__BB0_419:
	@%p412 bra 	$L__BB0_423;
	ld.local.u32 	%r1727, [%rd17];
	add.s32 	%r1728, %r1727, 1;
	mul.hi.s32 	%r1729, %r1728, 1717986919;
	shr.u32 	%r1730, %r1729, 31;
	shr.s32 	%r1731, %r1729, 1;
	add.s32 	%r1732, %r1731, %r1730;
	mul.lo.s32 	%r1733, %r1732, 5;
	sub.s32 	%r1726, %r1728, %r1733;
	setp.eq.s32 	%p420, %r1726, 1;
	@%p420 bra 	$L__BB0_422;
	setp.ne.s32 	%p421, %r1726, -4;
	@%p421 bra 	$L__BB0_423;
$L__BB0_422:
	ld.local.u32 	%r1734, [%rd18];
	mad.lo.s32 	%r1735, %r1734, -858993459, 429496729;
	setp.lt.u32 	%p422, %r1735, 858993459;
	selp.b32 	%r3018, 1, %r3018, %p422;
$L__BB0_423:
	mov.u32 	%r3020, %r3018;
	@%p412 bra 	$L__BB0_428;
	ld.local.u32 	%r1737, [%rd17];
	add.s32 	%r1738, %r1737, 1;
	mul.hi.s32 	%r1739, %r1738, 1717986919;
	shr.u32 	%r1740, %r1739, 31;
	shr.s32 	%r1741, %r1739, 1;
	add.s32 	%r1742, %r1741, %r1740;
	mul.lo.s32 	%r1743, %r1742, 5;
	sub.s32 	%r1736, %r1738, %r1743;
	setp.eq.s32 	%p424, %r1736, 1;
	@%p424 bra 	$L__BB0_426;
	setp.ne.s32 	%p425, %r1736, -4;
	mov.u32 	%r3020, %r3018;
	@%p425 bra 	$L__BB0_428;
$L__BB0_426:
	ld.local.u32 	%r1745, [%rd18];
	mul.hi.s32 	%r1746, %r1745, 1717986919;
	shr.u32 	%r1747, %r1746, 31;
	shr.s32 	%r1748, %r1746, 1;
	add.s32 	%r1749, %r1748, %r1747;
	mul.lo.s32 	%r1750, %r1749, 5;
	sub.s32 	%r477, %r1745, %r1750;
	setp.eq.s32 	%p426, %r477, 1;
	mov.b32 	%r3020, 1;
	@%p426 bra 	$L__BB0_428;
	setp.eq.s32 	%p427, %r477, -4;
	selp.b32 	%r3020, 1, %r3018, %p427;
$L__BB0_428:
	setp.eq.s32 	%p428, %r469, 1;
	@%p428 bra 	$L__BB0_430;
	setp.ne.s32 	%p429, %r469, -4;
	@%p429 bra 	$L__BB0_432;
$L__BB0_430:
	ld.local.u32 	%r1751, [%rd17];
	mad.lo.s32 	%r1752, %r1751, -858993459, -429496730;
	setp.gt.u32 	%p430, %r1752, 858993458;
	@%p430 bra 	$L__BB0_432;
	ld.local.u32 	%r1753, [%rd18];
	mad.lo.s32 	%r1754, %r1753, -858993459, 429496729;
	setp.lt.u32 	%p431, %r1754, 858993459;
	selp.b32 	%r3020, 1, %r3020, %p431;
$L__BB0_432:
	@%p428 bra 	$L__BB0_434;
	setp.ne.s32 	%p433, %r469, -4;
	mov.u32 	%r3022, %r3020;
	@%p433 bra 	$L__BB0_437;
$L__BB0_434:
	ld.local.u32 	%r1755, [%rd17];
	mad.lo.s32 	%r1756, %r1755, -858993459, -429496730;
	setp.gt.u32 	%p434, %r1756, 858993458;
	mov.u32 	%r3022, %r3020;
	@%p434 bra 	$L__BB0_437;
	ld.local.u32 	%r1758, [%rd18];
	mul.hi.s32 	%r1759, %r1758, 1717986919;
	shr.u32 	%r1760, %r1759, 31;
	shr.s32 	%r1761, %r1759, 1;
	add.s32 	%r1762, %r1761, %r1760;
	mul.lo.s32 	%r1763, %r1762, 5;
	sub.s32 	%r482, %r1758, %r1763;
	setp.eq.s32 	%p435, %r482, 1;
	mov.b32 	%r3022, 1;
	@%p435 bra 	$L__BB0_437;
	setp.eq.s32 	%p436, %r482, -4;
	selp.b32 	%r3022, 1, %r3020, %p436;
$L__BB0_437:
	@%p428 bra 	$L__BB0_439;
	setp.ne.s32 	%p438, %r469, -4;
	@%p438 bra 	$L__BB0_442;
$L__BB0_439:
	ld.local.u32 	%r1765, [%rd17];
	add.s32 	%r1766, %r1765, 1;
	mul.hi.s32 	%r1767, %r1766, 1717986919;
	shr.u32 	%r1768, %r1767, 31;
	shr.s32 	%r1769, %r1767, 1;
	add.s32 	%r1770, %r1769, %r1768;
	mul.lo.s32 	%r1771, %r1770, 5;
	sub.s32 	%r1764, %r1766, %r1771;
	setp.eq.s32 	%p439, %r1764, 1;
	@%p439 bra 	$L__BB0_441;
	setp.ne.s32 	%p440, %r1764, -4;
	@%p440 bra 	$L__BB0_442;
$L__BB0_441:
	ld.local.u32 	%r1772, [%rd18];
	mad.lo.s32 	%r1773, %r1772, -858993459, 429496729;
	setp.lt.u32 	%p441, %r1773, 858993459;
	selp.b32 	%r3022, 1, %r3022, %p441;
$L__BB0_442:
	@%p428 bra 	$L__BB0_444;
	setp.ne.s32 	%p443, %r469, -4;
	mov.u32 	%r3024, %r3022;
	@%p443 bra 	$L__BB0_448;
$L__BB0_444:
	ld.local.u32 	%r1775, [%rd17];
	add.s32 	%r1776, %r1775, 1;
	mul.hi.s32 	%r1777, %r1776, 1717986919;
	shr.u32 	%r1778, %r1777, 31;
	shr.s32 	%r1779, %r1777, 1;
	add.s32 	%r1780, %r1779, %r1778;
	mul.lo.s32 	%r1781, %r1780, 5;
	sub.s32 	%r1774, %r1776, %r1781;
	setp.eq.s32 	%p444, %r1774, 1;
	@%p444 bra 	$L__BB0_446;
	setp.ne.s32 	%p445, %r1774, -4;
	mov.u32 	%r3024, %r3022;
	@%p445 bra 	$L__BB0_448;
$L__BB0_446:
	ld.local.u32 	%r1783, [%rd18];
	mul.hi.s32 	%r1784, %r1783, 1717986919;
	shr.u32 	%r1785, %r1784, 31;
	shr.s32 	%r1786, %r1784, 1;
	add.s32 	%r1787, %r1786, %r1785;
	mul.lo.s32 	%r1788, %r1787, 5;
	sub.s32 	%r487, %r1783, %r1788;
	setp.eq.s32 	%p446, %r487, 1;
	mov.b32 	%r3024, 1;
	@%p446 bra 	$L__BB0_448;
	setp.eq.s32 	%p447, %r487, -4;
	selp.b32 	%r3024, 1, %r3022, %p447;
$L__BB0_448:
	setp.ne.s32 	%p448, %r3024, 0;
	mov.b32 	%r2953, 1;
	@%p448 bra 	$L__BB0_450;
	st.local.u32 	[%rd1+320], %r468;
	ld.local.u32 	%r1791, [%rd17];
	ld.local.u32 	%r1792, [%rd18];
	st.local.u32 	[%rd3+320], %r1792;
	add.s32 	%r1793, %r1791, 1;
	st.local.u32 	[%rd2+320], %r1793;
	mov.b32 	%r2953, 0;
$L__BB0_450:
	setp.ne.s32 	%p449, %r258, 4;
	@%p449 bra 	$L__BB0_489;
	ld.local.u32 	%r491, [%rd16];
	mul.hi.s32 	%r1794, %r491, 1717986919;
	shr.u32 	%r1795, %r1794, 31;
	shr.s32 	%r1796, %r1794, 1;
	add.s32 	%r1797, %r1796, %r1795;
	mul.lo.s32 	%r1798, %r1797, 5;
	sub.s32 	%r492, %r491, %r1798;
	setp.ne.s32 	%p450, %r492, 0;
	@%p450 bra 	$L__BB0_454;
	ld.local.u32 	%r1799, [%rd17];
	mad.lo.s32 	%r1800, %r1799, -858993459, 429496729;
	setp.gt.u32 	%p451, %r1800, 858993458;
	@%p451 bra 	$L__BB0_454;
	ld.local.u32 	%r1801, [%rd18];
	mad.lo.s32 	%r1802, %r1801, -858993459, 1288490188;
	setp.lt.u32 	%p452, %r1802, 858993459;
	selp.b32 	%r2953, 1, %r2953, %p452;
$L__BB0_454:
	mov.u32 	%r3027, %r2953;
	@%p450 bra 	$L__BB0_458;
	ld.local.u32 	%r1803, [%rd17];
	mad.lo.s32 	%r1804, %r1803, -858993459, 429496729;
	setp.gt.u32 	%p454, %r1804, 858993458;
	mov.u32 	%r3027, %r2953;
	@%p454 bra 	$L__BB0_458;
	ld.local.u32 	%r1806, [%rd18];
	add.s32 	%r1807, %r1806, -1;
	mul.hi.s32 	%r1808, %r1807, 1717986919;
	shr.u32 	%r1809, %r1808, 31;
	shr.s32 	%r1810, %r1808, 1;
	add.s32 	%r1811, %r1810, %r1809;
	mul.lo.s32 	%r1812, %r1811, 5;
	sub.s32 	%r495, %r1807, %r1812;
	setp.eq.s32 	%p455, %r495, 1;
	mov.b32 	%r3027, 1;
	@%p455 bra 	$L__BB0_458;
	setp.eq.s32 	%p456, %r495, -4;
	selp.b32 	%r3027, 1, %r2953, %p456;
$L__BB0_458:
	@%p450 bra 	$L__BB0_462;
	ld.local.u32 	%r1814, [%rd17];
	mul.hi.s32 	%r1815, %r1814, 1717986919;
	shr.u32 	%r1816, %r1815, 31;
	shr.s32 	%r1817, %r1815, 1;
	add.s32 	%r1818, %r1817, %r1816;
	mul.lo.s32 	%r1819, %r1818, 5;
	sub.s32 	%r1813, %r1814, %r1819;
	setp.eq.s32 	%p458, %r1813, 1;
	@%p458 bra 	$L__BB0_461;
	setp.ne.s32 	%p459, %r1813, -4;
	@%p459 bra 	$L__BB0_462;
$L__BB0_461:
	ld.local.u32 	%r1820, [%rd18];
	mad.lo.s32 	%r1821, %r1820, -858993459, 1288490188;
	setp.lt.u32 	%p460, %r1821, 858993459;
	selp.b32 	%r3027, 1, %r3027, %p460;
$L__BB0_462:
	mov.u32 	%r3029, %r3027;
	@%p450 bra 	$L__BB0_467;
	ld.local.u32 	%r1823, [%rd17];
	mul.hi.s32 	%r1824, %r1823, 1717986919;
	shr.u32 	%r1825, %r1824, 31;
	shr.s32 	%r1826, %r1824, 1;
	add.s32 	%r1827, %r1826, %r1825;
	mul.lo.s32 	%r1828, %r1827, 5;
	sub.s32 	%r1822, %r1823, %r1828;
	setp.eq.s32 	%p462, %r1822, 1;
	@%p462 bra 	$L__BB0_465;
	setp.ne.s32 	%p463, %r1822, -4;
	mov.u32 	%r3029, %r3027;
	@%p463 bra 	$L__BB0_467;
$L__BB0_465:
	ld.local.u32 	%r1830, [%rd18];
	add.s32 	%r1831, %r1830, -1;
	mul.hi.s32 	%r1832, %r1831, 1717986919;
	shr.u32 	%r1833, %r1832, 31;
	shr.s32 	%r1834, %r1832, 1;
	add.s32 	%r1835, %r1834, %r1833;
	mul.lo.s32 	%r1836, %r1835, 5;
	sub.s32 	%r500, %r1831, %r1836;
	setp.eq.s32 	%p464, %r500, 1;
	mov.b32 	%r3029, 1;
	@%p464 bra 	$L__BB0_467;
	setp.eq.s32 	%p465, %r500, -4;
	selp.b32 	%r3029, 1, %r3027, %p465;
$L__BB0_467:
	setp.eq.s32 	%p466, %r492, 1;
	@%p466 bra 	$L__BB0_469;
	setp.ne.s32 	%p467, %r492, -4;
	@%p467 bra 	$L__BB0_471;
$L__BB0_469:
	ld.local.u32 	%r1837, [%rd17];
	mad.lo.s32 	%r1838, %r1837, -858993459, 429496729;
	setp.gt.u32 	%p468, %r1838, 858993458;
	@%p468 bra 	$L__BB0_471;
	ld.local.u32 	%r1839, [%rd18];
	mad.lo.s32 	%r1840, %r1839, -858993459, 1288490188;
	setp.lt.u32 	%p469, %r1840, 858993459;
	selp.b32 	%r3029, 1, %r3029, %p469;
$L__BB0_471:
	@%p466 bra 	$L__BB0_473;
	setp.ne.s32 	%p471, %r492, -4;
	mov.u32 	%r3031, %r3029;
	@%p471 bra 	$L__BB0_476;
$L__BB0_473:
	ld.local.u32 	%r1841, [%rd17];
	mad.lo.s32 	%r1842, %r1841, -858993459, 429496729;
	setp.gt.u32 	%p472, %r1842, 858993458;
	mov.u32 	%r3031, %r3029;
	@%p472 bra 	$L__BB0_476;
	ld.local.u32 	%r1844, [%rd18];
	add.s32 	%r1845, %r1844, -1;
	mul.hi.s32 	%r1846, %r1845, 1717986919;
	shr.u32 	%r1847, %r1846, 31;
	shr.s32 	%r1848, %r1846, 1;
	add.s32 	%r1849, %r1848, %r1847;
	mul.lo.s32 	%r1850, %r1849, 5;
	sub.s32 	%r505, %r1845, %r1850;
	setp.eq.s32 	%p473, %r505, 1;
	mov.b32 	%r3031, 1;
	@%p473 bra 	$L__BB0_476;
	setp.eq.s32 	%p474, %r505, -4;
	selp.b32 	%r3031, 1, %r3029, %p474;
$L__BB0_476:
	@%p466 bra 	$L__BB0_478;
	setp.ne.s32 	%p476, %r492, -4;
	@%p476 bra 	$L__BB0_481;
$L__BB0_478:
	ld.local.u32 	%r1852, [%rd17];
	mul.hi.s32 	%r1853, %r1852, 1717986919;
	shr.u32 	%r1854, %r1853, 31;
	shr.s32 	%r1855, %r1853, 1;
	add.s32 	%r1856, %r1855, %r1854;
	mul.lo.s32 	%r1857, %r1856, 5;
	sub.s32 	%r1851, %r1852, %r1857;
	setp.eq.s32 	%p477, %r1851, 1;
	@%p477 bra 	$L__BB0_480;
	setp.ne.s32 	%p478, %r1851, -4;
	@%p478 bra 	$L__BB0_481;
$L__BB0_480:
	ld.local.u32 	%r1858, [%rd18];
	mad.lo.s32 	%r1859, %r1858, -858993459, 1288490188;
	setp.lt.u32 	%p479, %r1859, 858993459;
	selp.b32 	%r3031, 1, %r3031, %p479;
$L__BB0_481:
	@%p466 bra 	$L__BB0_483;
	setp.ne.s32 	%p481, %r492, -4;
	mov.u32 	%r3033, %r3031;
	@%p481 bra 	$L__BB0_487;
$L__BB0_483:
	ld.local.u32 	%r1861, [%rd17];
	mul.hi.s32 	%r1862, %r1861, 1717986919;
	shr.u32 	%r1863, %r1862, 31;
	shr.s32 	%r1864, %r1862, 1;
	add.s32 	%r1865, %r1864, %r1863;
	mul.lo.s32 	%r1866, %r1865, 5;
	sub.s32 	%r1860, %r1861, %r1866;
	setp.eq.s32 	%p482, %r1860, 1;
	@%p482 bra 	$L__BB0_485;
	setp.ne.s32 	%p483, %r1860, -4;
	mov.u32 	%r3033, %r3031;
	@%p483 bra 	$L__BB0_487;
$L__BB0_485:
	ld.local.u32 	%r1868, [%rd18];
	add.s32 	%r1869, %r1868, -1;
	mul.hi.s32 	%r1870, %r1869, 1717986919;
	shr.u32 	%r1871, %r1870, 31;
	shr.s32 	%r1872, %r1870, 1;
	add.s32 	%r1873, %r1872, %r1871;
	mul.lo.s32 	%r1874, %r1873, 5;
	sub.s32 	%r510, %r1869, %r1874;
	setp.eq.s32 	%p484, %r510, 1;
	mov.b32 	%r3033, 1;
	@%p484 bra 	$L__BB0_487;
	setp.eq.s32 	%p485, %r510, -4;
	selp.b32 	%r3033, 1, %r3031, %p485;
$L__BB0_487:
	setp.ne.s32 	%p486, %r3033, 0;
	mov.b32 	%r2953, 1;
	@%p486 bra 	$L__BB0_489;
	st.local.u32 	[%rd1+320], %r491;
	ld.local.u32 	%r1877, [%rd17];
	st.local.u32 	[%rd2+320], %r1877;
	ld.local.u32 	%r1878, [%rd18];
	add.s32 	%r1879, %r1878, -1;
	st.local.u32 	[%rd3+320], %r1879;
	mov.b32 	%r2953, 0;
$L__BB0_489:
	setp.ne.s32 	%p487, %r258, 5;
	@%p487 bra 	$L__BB0_528;
	ld.local.u32 	%r514, [%rd16];
	mul.hi.s32 	%r1880, %r514, 1717986919;
	shr.u32 	%r1881, %r1880, 31;
	shr.s32 	%r1882, %r1880, 1;
	add.s32 	%r1883, %r1882, %r1881;
	mul.lo.s32 	%r1884, %r1883, 5;
	sub.s32 	%r515, %r514, %r1884;
	setp.ne.s32 	%p488, %r515, 0;
	@%p488 bra 	$L__BB0_493;
	ld.local.u32 	%r1885, [%rd17];
	mad.lo.s32 	%r1886, %r1885, -858993459, 429496729;
	setp.gt.u32 	%p489, %r1886, 858993458;
	@%p489 bra 	$L__BB0_493;
	ld.local.u32 	%r1887, [%rd18];
	mad.lo.s32 	%r1888, %r1887, -858993459, -429496730;
	setp.lt.u32 	%p490, %r1888, 858993459;
	selp.b32 	%r2953, 1, %r2953, %p490;
$L__BB0_493:
	mov.u32 	%r3036, %r2953;
	@%p488 bra 	$L__BB0_497;
	ld.local.u32 	%r1889, [%rd17];
	mad.lo.s32 	%r1890, %r1889, -858993459, 429496729;
	setp.gt.u32 	%p492, %r1890, 858993458;
	mov.u32 	%r3036, %r2953;
	@%p492 bra 	$L__BB0_497;
	ld.local.u32 	%r1892, [%rd18];
	add.s32 	%r1893, %r1892, 1;
	mul.hi.s32 	%r1894, %r1893, 1717986919;
	shr.u32 	%r1895, %r1894, 31;
	shr.s32 	%r1896, %r1894, 1;
	add.s32 	%r1897, %r1896, %r1895;
	mul.lo.s32 	%r1898, %r1897, 5;
	sub.s32 	%r518, %r1893, %r1898;
	setp.eq.s32 	%p493, %r518, 1;
	mov.b32 	%r3036, 1;
	@%p493 bra 	$L__BB0_497;
	setp.eq.s32 	%p494, %r518, -4;
	selp.b32 	%r3036, 1, %r2953, %p494;
$L__BB0_497:
	@%p488 bra 	$L__BB0_501;
	ld.local.u32 	%r1900, [%rd17];
	mul.hi.s32 	%r1901, %r1900, 1717986919;
	shr.u32 	%r1902, %r1901, 31;
	shr.s32 	%r1903, %r1901, 1;
	add.s32 	%r1904, %r1903, %r1902;
	mul.lo.s32 	%r1905, %r1904, 5;
	sub.s32 	%r1899, %r1900, %r1905;
	setp.eq.s32 	%p496, %r1899, 1;
	@%p496 bra 	$L__BB0_500;
	setp.ne.s32 	%p497, %r1899, -4;
	@%p497 bra 	$L__BB0_501;
$L__BB0_500:
	ld.local.u32 	%r1906, [%rd18];
	mad.lo.s32 	%r1907, %r1906, -858993459, -429496730;
	setp.lt.u32 	%p498, %r1907, 858993459;
	selp.b32 	%r3036, 1, %r3036, %p498;
$L__BB0_501:
	mov.u32 	%r3038, %r3036;
	@%p488 bra 	$L__BB0_506;
	ld.local.u32 	%r1909, [%rd17];
	mul.hi.s32 	%r1910, %r1909, 1717986919;
	shr.u32 	%r1911, %r1910, 31;
	shr.s32 	%r1912, %r1910, 1;
	add.s32 	%r1913, %r1912, %r1911;
	mul.lo.s32 	%r1914, %r1913, 5;
	sub.s32 	%r1908, %r1909, %r1914;
	setp.eq.s32 	%p500, %r1908, 1;
	@%p500 bra 	$L__BB0_504;
	setp.ne.s32 	%p501, %r1908, -4;
	mov.u32 	%r3038, %r3036;
	@%p501 bra 	$L__BB0_506;
$L__BB0_504:
	ld.local.u32 	%r1916, [%rd18];
	add.s32 	%r1917, %r1916, 1;
	mul.hi.s32 	%r1918, %r1917, 1717986919;
	shr.u32 	%r1919, %r1918, 31;
	shr.s32 	%r1920, %r1918, 1;
	add.s32 	%r1921, %r1920, %r1919;
	mul.lo.s32 	%r1922, %r1921, 5;
	sub.s32 	%r523, %r1917, %r1922;
	setp.eq.s32 	%p502, %r523, 1;
	mov.b32 	%r3038, 1;
	@%p502 bra 	$L__BB0_506;
	setp.eq.s32 	%p503, %r523, -4;
	selp.b32 	%r3038, 1, %r3036, %p503;
$L__BB0_506:
	setp.eq.s32 	%p504, %r515, 1;
	@%p504 bra 	$L__BB0_508;
	setp.ne.s32 	%p505, %r515, -4;
	@%p505 bra 	$L__BB0_510;
$L__BB0_508:
	ld.local.u32 	%r1923, [%rd17];
	mad.lo.s32 	%r1924, %r1923, -858993459, 429496729;
	setp.gt.u32 	%p506, %r1924, 858993458;
	@%p506 bra 	$L__BB0_510;
	ld.local.u32 	%r1925, [%rd18];
	mad.lo.s32 	%r1926, %r1925, -858993459, -429496730;
	setp.lt.u32 	%p507, %r1926, 858993459;
	selp.b32 	%r3038, 1, %r3038, %p507;
$L__BB0_510:
	@%p504 bra 	$L__BB0_512;
	setp.ne.s32 	%p509, %r515, -4;
	mov.u32 	%r3040, %r3038;
	@%p509 bra 	$L__BB0_515;
$L__BB0_512:
	ld.local.u32 	%r1927, [%rd17];
	mad.lo.s32 	%r1928, %r1927, -858993459, 429496729;
	setp.gt.u32 	%p510, %r1928, 858993458;
	mov.u32 	%r3040, %r3038;
	@%p510 bra 	$L__BB0_515;
	ld.local.u32 	%r1930, [%rd18];
	add.s32 	%r1931, %r1930, 1;
	mul.hi.s32 	%r1932, %r1931, 1717986919;
	shr.u32 	%r1933, %r1932, 31;
	shr.s32 	%r1934, %r1932, 1;
	add.s32 	%r1935, %r1934, %r1933;
	mul.lo.s32 	%r1936, %r1935, 5;
	sub.s32 	%r528, %r1931, %r1936;
	setp.eq.s32 	%p511, %r528, 1;
	mov.b32 	%r3040, 1;
	@%p511 bra 	$L__BB0_515;
	setp.eq.s32 	%p512, %r528, -4;
	selp.b32 	%r3040, 1, %r3038, %p512;
$L__BB0_515:
	@%p504 bra 	$L__BB0_517;
	setp.ne.s32 	%p514, %r515, -4;
	@%p514 bra 	$L__BB0_520;
$L__BB0_517:
	ld.local.u32 	%r1938, [%rd17];
	mul.hi.s32 	%r1939, %r1938, 1717986919;
	shr.u32 	%r1940, %r1939, 31;
	shr.s32 	%r1941, %r1939, 1;
	add.s32 	%r1942, %r1941, %r1940;
	mul.lo.s32 	%r1943, %r1942, 5;
	sub.s32 	%r1937, %r1938, %r1943;
	setp.eq.s32 	%p515, %r1937, 1;
	@%p515 bra 	$L__BB0_519;
	setp.ne.s32 	%p516, %r1937, -4;
	@%p516 bra 	$L__BB0_520;
$L__BB0_519:
	ld.local.u32 	%r1944, [%rd18];
	mad.lo.s32 	%r1945, %r1944, -858993459, -429496730;
	setp.lt.u32 	%p517, %r1945, 858993459;
	selp.b32 	%r3040, 1, %r3040, %p517;
$L__BB0_520:
	@%p504 bra 	$L__BB0_522;
	setp.ne.s32 	%p519, %r515, -4;
	mov.u32 	%r3042, %r3040;
	@%p519 bra 	$L__BB0_526;
$L__BB0_522:
	ld.local.u32 	%r1947, [%rd17];
	mul.hi.s32 	%r1948, %r1947, 1717986919;
	shr.u32 	%r1949, %r1948, 31;
	shr.s32 	%r1950, %r1948, 1;
	add.s32 	%r1951, %r1950, %r1949;
	mul.lo.s32 	%r1952, %r1951, 5;
	sub.s32 	%r1946, %r1947, %r1952;
	setp.eq.s32 	%p520, %r1946, 1;
	@%p520 bra 	$L__BB0_524;
	setp.ne.s32 	%p521, %r1946, -4;
	mov.u32 	%r3042, %r3040;
	@%p521 bra 	$L__BB0_526;
$L__BB0_524:
	ld.local.u32 	%r1954, [%rd18];
	add.s32 	%r1955, %r1954, 1;
	mul.hi.s32 	%r1956, %r1955, 1717986919;
	shr.u32 	%r1957, %r1956, 31;
	shr.s32 	%r1958, %r1956, 1;
	add.s32 	%r1959, %r1958, %r1957;
	mul.lo.s32 	%r1960, %r1959, 5;
	sub.s32 	%r533, %r1955, %r1960;
	setp.eq.s32 	%p522, %r533, 1;
	mov.b32 	%r3042, 1;
	@%p522 bra 	$L__BB0_526;
	setp.eq.s32 	%p523, %r533, -4;
	selp.b32 	%r3042, 1, %r3040, %p523;
$L__BB0_526:
	setp.ne.s32 	%p524, %r3042, 0;
	mov.b32 	%r2953, 1;
	@%p524 bra 	$L__BB0_528;
	st.local.u32 	[%rd1+320], %r514;
	ld.local.u32 	%r1963, [%rd17];
	st.local.u32 	[%rd2+320], %r1963;
	ld.local.u32 	%r1964, [%rd18];
	add.s32 	%r1965, %r1964, 1;
	st.local.u32 	[%rd3+320], %r1965;
	mov.b32 	%r2953, 0;
$L__BB0_528:
	setp.gt.u32 	%p525, %r260, 78;
	@%p525 bra 	$L__BB0_742;
	mul.wide.u32 	%rd51, %r260, 4;
	add.s64 	%rd52, %rd1, %rd51;
	ld.local.u32 	%r537, [%rd52];
	mul.wide.u32 	%rd53, %r259, 4;
	add.s64 	%rd54, %rd1, %rd53;
	ld.local.u32 	%r1966, [%rd54];
	setp.ne.s32 	%p526, %r537, %r1966;
	@%p526 bra 	$L__BB0_742;
	add.s64 	%rd56, %rd2, %rd51;
	ld.local.u32 	%r538, [%rd56];
	mul.wide.u32 	%rd57, %r259, 4;
	add.s64 	%rd58, %rd2, %rd57;
	ld.local.u32 	%r1967, [%rd58];
	setp.ne.s32 	%p527, %r538, %r1967;
	@%p527 bra 	$L__BB0_742;
	add.s64 	%rd60, %rd3, %rd51;
	ld.local.u32 	%r539, [%rd60];
	add.s64 	%rd62, %rd3, %rd57;
	ld.local.u32 	%r1968, [%rd62];
	setp.ne.s32 	%p528, %r539, %r1968;
	@%p528 bra 	$L__BB0_742;
	setp.ne.s32 	%p529, %r258, 0;
	mul.wide.u32 	%rd63, %r257, 4;
	add.s64 	%rd19, %rd1, %rd63;
	add.s64 	%rd20, %rd2, %rd63;
	add.s64 	%rd21, %rd3, %rd63;
	@%p529 bra 	$L__BB0_565;
	add.s32 	%r540, %r537, -1;
	mul.hi.s32 	%r1969, %r540, 1717986919;
	shr.u32 	%r1970, %r1969, 31;
	shr.s32 	%r1971, %r1969, 1;
	add.s32 	%r1972, %r1971, %r1970;
	mul.lo.s32 	%r1973, %r1972, 5;
	sub.s32 	%r541, %r540, %r1973;
	mul.hi.s32 	%r1974, %r538, 1717986919;
	shr.u32 	%r1975, %r1974, 31;
	shr.s32 	%r1976, %r1974, 1;
	add.s32 	%r1977, %r1976, %r1975;
	mul.lo.s32 	%r1978, %r1977, 5;
	sub.s32 	%r542, %r538, %r1978;
	or.b32  	%r543, %r541, %r542;
	setp.ne.s32 	%p530, %r543, 0;
	@%p530 bra 	$L__BB0_535;
	mad.lo.s32 	%r1979, %r539, -858993459, 429496729;
	setp.lt.u32 	%p531, %r1979, 858993459;
	selp.b32 	%r2953, 1, %r2953, %p531;
$L__BB0_535:
	mov.u32 	%r3046, %r2953;
	@%p530 bra 	$L__BB0_538;
	mul.hi.s32 	%r1981, %r539, 1717986919;
	shr.u32 	%r1982, %r1981, 31;
	shr.s32 	%r1983, %r1981, 1;
	add.s32 	%r1984, %r1983, %r1982;
	mul.lo.s32 	%r1985, %r1984, 5;
	sub.s32 	%r546, %r539, %r1985;
	setp.eq.s32 	%p533, %r546, 1;
	mov.b32 	%r3046, 1;
	@%p533 bra 	$L__BB0_538;
	setp.eq.s32 	%p534, %r546, -4;
	selp.b32 	%r3046, 1, %r2953, %p534;
$L__BB0_538:
	setp.ne.s32 	%p535, %r541, 0;
	@%p535 bra 	$L__BB0_542;
	setp.eq.s32 	%p536, %r542, 1;
	@%p536 bra 	$L__BB0_541;
	setp.ne.s32 	%p537, %r542, -4;
	@%p537 bra 	$L__BB0_542;
$L__BB0_541:
	mad.lo.s32 	%r1986, %r539, -858993459, 429496729;
	setp.lt.u32 	%p538, %r1986, 858993459;
	selp.b32 	%r3046, 1, %r3046, %p538;
$L__BB0_542:
	mov.u32 	%r3047, %r3046;
	@%p535 bra 	$L__BB0_547;
	setp.eq.s32 	%p540, %r542, 1;
	@%p540 bra 	$L__BB0_545;
	setp.ne.s32 	%p541, %r542, -4;
	mov.u32 	%r3047, %r3046;
	@%p541 bra 	$L__BB0_547;
$L__BB0_545:
	mul.hi.s32 	%r1988, %r539, 1717986919;
	shr.u32 	%r1989, %r1988, 31;
	shr.s32 	%r1990, %r1988, 1;
	add.s32 	%r1991, %r1990, %r1989;
	mul.lo.s32 	%r1992, %r1991, 5;
	sub.s32 	%r551, %r539, %r1992;
	setp.eq.s32 	%p542, %r551, 1;
	mov.b32 	%r3047, 1;
	@%p542 bra 	$L__BB0_547;
	setp.eq.s32 	%p543, %r551, -4;
	selp.b32 	%r3047, 1, %r3046, %p543;
$L__BB0_547:
	setp.eq.s32 	%p544, %r541, 1;
	setp.eq.s32 	%p545, %r541, -4;
	or.pred  	%p546, %p544, %p545;
	setp.eq.s32 	%p547, %r542, 0;
	and.pred  	%p1, %p546, %p547;
	not.pred 	%p548, %p1;
	@%p548 bra 	$L__BB0_549;
	mad.lo.s32 	%r1993, %r539, -858993459, 429496729;
	setp.lt.u32 	%p549, %r1993, 858993459;
	selp.b32 	%r3047, 1, %r3047, %p549;
$L__BB0_549:
	mov.u32 	%r3050, %r3047;
	@%p548 bra 	$L__BB0_552;
	mul.hi.s32 	%r1995, %r539, 1717986919;
	shr.u32 	%r1996, %r1995, 31;
	shr.s32 	%r1997, %r1995, 1;
	add.s32 	%r1998, %r1997, %r1996;
	mul.lo.s32 	%r1999, %r1998, 5;
	sub.s32 	%r556, %r539, %r1999;
	setp.eq.s32 	%p551, %r556, 1;
	mov.b32 	%r3050, 1;
	@%p551 bra 	$L__BB0_552;
	setp.eq.s32 	%p552, %r556, -4;
	selp.b32 	%r3050, 1, %r3047, %p552;
$L__BB0_552:
	@%p544 bra 	$L__BB0_554;
	setp.ne.s32 	%p554, %r541, -4;
	@%p554 bra 	$L__BB0_557;
$L__BB0_554:
	setp.eq.s32 	%p555, %r542, 1;
	@%p555 bra 	$L__BB0_556;
	setp.ne.s32 	%p556, %r542, -4;
	@%p556 bra 	$L__BB0_557;
$L__BB0_556:
	mad.lo.s32 	%r2000, %r539, -858993459, 429496729;
	setp.lt.u32 	%p557, %r2000, 858993459;
	selp.b32 	%r3050, 1, %r3050, %p557;
$L__BB0_557:
	@%p544 bra 	$L__BB0_559;
	setp.ne.s32 	%p559, %r541, -4;
	mov.u32 	%r3051, %r3050;
	@%p559 bra 	$L__BB0_563;
$L__BB0_559:
	setp.eq.s32 	%p560, %r542, 1;
	@%p560 bra 	$L__BB0_561;
	setp.ne.s32 	%p561, %r542, -4;
	mov.u32 	%r3051, %r3050;
	@%p561 bra 	$L__BB0_563;
$L__BB0_561:
	mul.hi.s32 	%r2002, %r539, 1717986919;
	shr.u32 	%r2003, %r2002, 31;
	shr.s32 	%r2004, %r2002, 1;
	add.s32 	%r2005, %r2004, %r2003;
	mul.lo.s32 	%r2006, %r2005, 5;
	sub.s32 	%r561, %r539, %r2006;
	setp.eq.s32 	%p562, %r561, 1;
	mov.b32 	%r3051, 1;
	@%p562 bra 	$L__BB0_563;
	setp.eq.s32 	%p563, %r561, -4;
	selp.b32 	%r3051, 1, %r3050, %p563;
$L__BB0_563:
	setp.ne.s32 	%p564, %r3051, 0;
	mov.b32 	%r2953, 1;
	@%p564 bra 	$L__BB0_565;
	st.local.u32 	[%rd20], %r538;
	st.local.u32 	[%rd21], %r539;
	st.local.u32 	[%rd19], %r540;
	mov.b32 	%r2953, 0;
$L__BB0_565:
	setp.ne.s32 	%p565, %r258, 1;
	@%p565 bra 	$L__BB0_598;
	add.s32 	%r565, %r537, 1;
	mul.hi.s32 	%r2009, %r565, 1717986919;
	shr.u32 	%r2010, %r2009, 31;
	shr.s32 	%r2011, %r2009, 1;
	add.s32 	%r2012, %r2011, %r2010;
	mul.lo.s32 	%r2013, %r2012, 5;
	sub.s32 	%r566, %r565, %r2013;
	mul.hi.s32 	%r2014, %r538, 1717986919;
	shr.u32 	%r2015, %r2014, 31;
	shr.s32 	%r2016, %r2014, 1;
	add.s32 	%r2017, %r2016, %r2015;
	mul.lo.s32 	%r2018, %r2017, 5;
	sub.s32 	%r567, %r538, %r2018;
	or.b32  	%r568, %r566, %r567;
	setp.ne.s32 	%p566, %r568, 0;
	@%p566 bra 	$L__BB0_568;
	mad.lo.s32 	%r2019, %r539, -858993459, 429496729;
	setp.lt.u32 	%p567, %r2019, 858993459;
	selp.b32 	%r2953, 1, %r2953, %p567;
$L__BB0_568:
	mov.u32 	%r3055, %r2953;
	@%p566 bra 	$L__BB0_571;
	mul.hi.s32 	%r2021, %r539, 1717986919;
	shr.u32 	%r2022, %r2021, 31;
	shr.s32 	%r2023, %r2021, 1;
	add.s32 	%r2024, %r2023, %r2022;
	mul.lo.s32 	%r2025, %r2024, 5;
	sub.s32 	%r571, %r539, %r2025;
	setp.eq.s32 	%p569, %r571, 1;
	mov.b32 	%r3055, 1;
	@%p569 bra 	$L__BB0_571;
	setp.eq.s32 	%p570, %r571, -4;
	selp.b32 	%r3055, 1, %r2953, %p570;
$L__BB0_571:
	setp.ne.s32 	%p571, %r566, 0;
	@%p571 bra 	$L__BB0_575;
	setp.eq.s32 	%p572, %r567, 1;
	@%p572 bra 	$L__BB0_574;
	setp.ne.s32 	%p573, %r567, -4;
	@%p573 bra 	$L__BB0_575;
$L__BB0_574:
	mad.lo.s32 	%r2026, %r539, -858993459, 429496729;
	setp.lt.u32 	%p574, %r2026, 858993459;
	selp.b32 	%r3055, 1, %r3055, %p574;
$L__BB0_575:
	mov.u32 	%r3056, %r3055;
	@%p571 bra 	$L__BB0_580;
	setp.eq.s32 	%p576, %r567, 1;
	@%p576 bra 	$L__BB0_578;
	setp.ne.s32 	%p577, %r567, -4;
	mov.u32 	%r3056, %r3055;
	@%p577 bra 	$L__BB0_580;
$L__BB0_578:
	mul.hi.s32 	%r2028, %r539, 1717986919;
	shr.u32 	%r2029, %r2028, 31;
	shr.s32 	%r2030, %r2028, 1;
	add.s32 	%r2031, %r2030, %r2029;
	mul.lo.s32 	%r2032, %r2031, 5;
	sub.s32 	%r576, %r539, %r2032;
	setp.eq.s32 	%p578, %r576, 1;
	mov.b32 	%r3056, 1;
	@%p578 bra 	$L__BB0_580;
	setp.eq.s32 	%p579, %r576, -4;
	selp.b32 	%r3056, 1, %r3055, %p579;
$L__BB0_580:
	setp.eq.s32 	%p580, %r566, 1;
	setp.eq.s32 	%p581, %r566, -4;
	or.pred  	%p582, %p580, %p581;
	setp.eq.s32 	%p583, %r567, 0;
	and.pred  	%p2, %p582, %p583;
	not.pred 	%p584, %p2;
	@%p584 bra 	$L__BB0_582;
	mad.lo.s32 	%r2033, %r539, -858993459, 429496729;
	setp.lt.u32 	%p585, %r2033, 858993459;
	selp.b32 	%r3056, 1, %r3056, %p585;
$L__BB0_582:
	mov.u32 	%r3059, %r3056;
	@%p584 bra 	$L__BB0_585;
	mul.hi.s32 	%r2035, %r539, 1717986919;
	shr.u32 	%r2036, %r2035, 31;
	shr.s32 	%r2037, %r2035, 1;
	add.s32 	%r2038, %r2037, %r2036;
	mul.lo.s32 	%r2039, %r2038, 5;
	sub.s32 	%r581, %r539, %r2039;
	setp.eq.s32 	%p587, %r581, 1;
	mov.b32 	%r3059, 1;
	@%p587 bra 	$L__BB0_585;
	setp.eq.s32 	%p588, %r581, -4;
	selp.b32 	%r3059, 1, %r3056, %p588;
$L__BB0_585:
	@%p580 bra 	$L__BB0_587;
	setp.ne.s32 	%p590, %r566, -4;
	@%p590 bra 	$L__BB0_590;
$L__BB0_587:
	setp.eq.s32 	%p591, %r567, 1;
	@%p591 bra 	$L__BB0_589;
	setp.ne.s32 	%p592, %r567, -4;
	@%p592 bra 	$L__BB0_590;
$L__BB0_589:
	mad.lo.s32 	%r2040, %r539, -858993459, 429496729;
	setp.lt.u32 	%p593, %r2040, 858993459;
	selp.b32 	%r3059, 1, %r3059, %p593;
$L__BB0_590:
	@%p580 bra 	$L__BB0_592;
	setp.ne.s32 	%p595, %r566, -4;
	mov.u32 	%r3060, %r3059;
	@%p595 bra 	$L__BB0_596;
$L__BB0_592:
	setp.eq.s32 	%p596, %r567, 1;
	@%p596 bra 	$L__BB0_594;
	setp.ne.s32 	%p597, %r567, -4;
	mov.u32 	%r3060, %r3059;
	@%p597 bra 	$L__BB0_596;
$L__BB0_594:
	mul.hi.s32 	%r2042, %r539, 1717986919;
	shr.u32 	%r2043, %r2042, 31;
	shr.s32 	%r2044, %r2042, 1;
	add.s32 	%r2045, %r2044, %r2043;
	mul.lo.s32 	%r2046, %r2045, 5;
	sub.s32 	%r586, %r539, %r2046;
	setp.eq.s32 	%p598, %r586, 1;
	mov.b32 	%r3060, 1;
	@%p598 bra 	$L__BB0_596;
	setp.eq.s32 	%p599, %r586, -4;
	selp.b32 	%r3060, 1, %r3059, %p599;
$L__BB0_596:
	setp.ne.s32 	%p600, %r3060, 0;
	mov.b32 	%r2953, 1;
	@%p600 bra 	$L__BB0_598;
	st.local.u32 	[%rd20], %r538;
	st.local.u32 	[%rd21], %r539;
	st.local.u32 	[%rd19], %r565;
	mov.b32 	%r2953, 0;
$L__BB0_598:
	setp.ne.s32 	%p601, %r258, 2;
	@%p601 bra 	$L__BB0_637;
	mul.hi.s32 	%r2049, %r537, 1717986919;
	shr.u32 	%r2050, %r2049, 31;
	shr.s32 	%r2051, %r2049, 1;
	add.s32 	%r2052, %r2051, %r2050;
	mul.lo.s32 	%r2053, %r2052, 5;
	sub.s32 	%r590, %r537, %r2053;
	setp.ne.s32 	%p602, %r590, 0;
	@%p602 bra 	$L__BB0_602;
	mad.lo.s32 	%r2054, %r538, -858993459, 1288490188;
	setp.gt.u32 	%p603, %r2054, 858993458;
	@%p603 bra 	$L__BB0_602;
	mad.lo.s32 	%r2055, %r539, -858993459, 429496729;
	setp.lt.u32 	%p604, %r2055, 858993459;
	selp.b32 	%r2953, 1, %r2953, %p604;
$L__BB0_602:
	mov.u32 	%r3063, %r2953;
	@%p602 bra 	$L__BB0_606;
	mad.lo.s32 	%r2056, %r538, -858993459, 1288490188;
	setp.gt.u32 	%p606, %r2056, 858993458;
	mov.u32 	%r3063, %r2953;
	@%p606 bra 	$L__BB0_606;
	mul.hi.s32 	%r2058, %r539, 1717986919;
	shr.u32 	%r2059, %r2058, 31;
	shr.s32 	%r2060, %r2058, 1;
	add.s32 	%r2061, %r2060, %r2059;
	mul.lo.s32 	%r2062, %r2061, 5;
	sub.s32 	%r593, %r539, %r2062;
	setp.eq.s32 	%p607, %r593, 1;
	mov.b32 	%r3063, 1;
	@%p607 bra 	$L__BB0_606;
	setp.eq.s32 	%p608, %r593, -4;
	selp.b32 	%r3063, 1, %r2953, %p608;
$L__BB0_606:
	@%p602 bra 	$L__BB0_610;
	add.s32 	%r2064, %r538, -1;
	mul.hi.s32 	%r2065, %r2064, 1717986919;
	shr.u32 	%r2066, %r2065, 31;
	shr.s32 	%r2067, %r2065, 1;
	add.s32 	%r2068, %r2067, %r2066;
	mul.lo.s32 	%r2069, %r2068, 5;
	sub.s32 	%r2063, %r2064, %r2069;
	setp.eq.s32 	%p610, %r2063, 1;
	@%p610 bra 	$L__BB0_609;
	setp.ne.s32 	%p611, %r2063, -4;
	@%p611 bra 	$L__BB0_610;
$L__BB0_609:
	mad.lo.s32 	%r2070, %r539, -858993459, 429496729;
	setp.lt.u32 	%p612, %r2070, 858993459;
	selp.b32 	%r3063, 1, %r3063, %p612;
$L__BB0_610:
	mov.u32 	%r3065, %r3063;
	@%p602 bra 	$L__BB0_615;
	add.s32 	%r2072, %r538, -1;
	mul.hi.s32 	%r2073, %r2072, 1717986919;
	shr.u32 	%r2074, %r2073, 31;
	shr.s32 	%r2075, %r2073, 1;
	add.s32 	%r2076, %r2075, %r2074;
	mul.lo.s32 	%r2077, %r2076, 5;
	sub.s32 	%r2071, %r2072, %r2077;
	setp.eq.s32 	%p614, %r2071, 1;
	@%p614 bra 	$L__BB0_613;
	setp.ne.s32 	%p615, %r2071, -4;
	mov.u32 	%r3065, %r3063;
	@%p615 bra 	$L__BB0_615;
$L__BB0_613:
	mul.hi.s32 	%r2079, %r539, 1717986919;
	shr.u32 	%r2080, %r2079, 31;
	shr.s32 	%r2081, %r2079, 1;
	add.s32 	%r2082, %r2081, %r2080;
	mul.lo.s32 	%r2083, %r2082, 5;
	sub.s32 	%r598, %r539, %r2083;
	setp.eq.s32 	%p616, %r598, 1;
	mov.b32 	%r3065, 1;
	@%p616 bra 	$L__BB0_615;
	setp.eq.s32 	%p617, %r598, -4;
	selp.b32 	%r3065, 1, %r3063, %p617;
$L__BB0_615:
	setp.eq.s32 	%p618, %r590, 1;
	@%p618 bra 	$L__BB0_617;
	setp.ne.s32 	%p619, %r590, -4;
	@%p619 bra 	$L__BB0_619;
$L__BB0_617:
	mad.lo.s32 	%r2084, %r538, -858993459, 1288490188;
	setp.gt.u32 	%p620, %r2084, 858993458;
	@%p620 bra 	$L__BB0_619;
	mad.lo.s32 	%r2085, %r539, -858993459, 429496729;
	setp.lt.u32 	%p621, %r2085, 858993459;
	selp.b32 	%r3065, 1, %r3065, %p621;
$L__BB0_619:
	@%p618 bra 	$L__BB0_621;
	setp.ne.s32 	%p623, %r590, -4;
	mov.u32 	%r3067, %r3065;
	@%p623 bra 	$L__BB0_624;
$L__BB0_621:
	mad.lo.s32 	%r2086, %r538, -858993459, 1288490188;
	setp.gt.u32 	%p624, %r2086, 858993458;
	mov.u32 	%r3067, %r3065;
	@%p624 bra 	$L__BB0_624;
	mul.hi.s32 	%r2088, %r539, 1717986919;
	shr.u32 	%r2089, %r2088, 31;
	shr.s32 	%r2090, %r2088, 1;
	add.s32 	%r2091, %r2090, %r2089;
	mul.lo.s32 	%r2092, %r2091, 5;
	sub.s32 	%r603, %r539, %r2092;
	setp.eq.s32 	%p625, %r603, 1;
	mov.b32 	%r3067, 1;
	@%p625 bra 	$L__BB0_624;
	setp.eq.s32 	%p626, %r603, -4;
	selp.b32 	%r3067, 1, %r3065, %p626;
$L__BB0_624:
	@%p618 bra 	$L__BB0_626;
	setp.ne.s32 	%p628, %r590, -4;
	@%p628 bra 	$L__BB0_629;
$L__BB0_626:
	add.s32 	%r2094, %r538, -1;
	mul.hi.s32 	%r2095, %r2094, 1717986919;
	shr.u32 	%r2096, %r2095, 31;
	shr.s32 	%r2097, %r2095, 1;
	add.s32 	%r2098, %r2097, %r2096;
	mul.lo.s32 	%r2099, %r2098, 5;
	sub.s32 	%r2093, %r2094, %r2099;
	setp.eq.s32 	%p629, %r2093, 1;
	@%p629 bra 	$L__BB0_628;
	setp.ne.s32 	%p630, %r2093, -4;
	@%p630 bra 	$L__BB0_629;
$L__BB0_628:
	mad.lo.s32 	%r2100, %r539, -858993459, 429496729;
	setp.lt.u32 	%p631, %r2100, 858993459;
	selp.b32 	%r3067, 1, %r3067, %p631;
$L__BB0_629:
	@%p618 bra 	$L__BB0_631;
	setp.ne.s32 	%p633, %r590, -4;
	mov.u32 	%r3069, %r3067;
	@%p633 bra 	$L__BB0_635;
$L__BB0_631:
	add.s32 	%r2102, %r538, -1;
	mul.hi.s32 	%r2103, %r2102, 1717986919;
	shr.u32 	%r2104, %r2103, 31;
	shr.s32 	%r2105, %r2103, 1;
	add.s32 	%r2106, %r2105, %r2104;
	mul.lo.s32 	%r2107, %r2106, 5;
	sub.s32 	%r2101, %r2102, %r2107;
	setp.eq.s32 	%p634, %r2101, 1;
	@%p634 bra 	$L__BB0_633;
	setp.ne.s32 	%p635, %r2101, -4;
	mov.u32 	%r3069, %r3067;
	@%p635 bra 	$L__BB0_635;
$L__BB0_633:
	mul.hi.s32 	%r2109, %r539, 1717986919;
	shr.u32 	%r2110, %r2109, 31;
	shr.s32 	%r2111, %r2109, 1;
	add.s32 	%r2112, %r2111, %r2110;
	mul.lo.s32 	%r2113, %r2112, 5;
	sub.s32 	%r608, %r539, %r2113;
	setp.eq.s32 	%p636, %r608, 1;
	mov.b32 	%r3069, 1;
	@%p636 bra 	$L__BB0_635;
	setp.eq.s32 	%p637, %r608, -4;
	selp.b32 	%r3069, 1, %r3067, %p637;
$L__BB0_635:
	setp.ne.s32 	%p638, %r3069, 0;
	mov.b32 	%r2953, 1;
	@%p638 bra 	$L__BB0_637;
	st.local.u32 	[%rd19], %r537;
	st.local.u32 	[%rd21], %r539;
	add.s32 	%r2116, %r538, -1;
	st.local.u32 	[%rd20], %r2116;
	mov.b32 	%r2953, 0;
$L__BB0_637:
	setp.ne.s32 	%p639, %r258, 3;
	@%p639 bra 	$L__BB0_676;
	mul.hi.s32 	%r2117, %r537, 1717986919;
	shr.u32 	%r2118, %r2117, 31;
	shr.s32 	%r2119, %r2117, 1;
	add.s32 	%r2120, %r2119, %r2118;
	mul.lo.s32 	%r2121, %r2120, 5;
	sub.s32 	%r612, %r537, %r2121;
	setp.ne.s32 	%p640, %r612, 0;
	@%p640 bra 	$L__BB0_641;
	mad.lo.s32 	%r2122, %r538, -858993459, -429496730;
	setp.gt.u32 	%p641, %r2122, 858993458;
	@%p641 bra 	$L__BB0_641;
	mad.lo.s32 	%r2123, %r539, -858993459, 429496729;
	setp.lt.u32 	%p642, %r2123, 858993459;
	selp.b32 	%r2953, 1, %r2953, %p642;
$L__BB0_641:
	mov.u32 	%r3072, %r2953;
	@%p640 bra 	$L__BB0_645;
	mad.lo.s32 	%r2124, %r538, -858993459, -429496730;
	setp.gt.u32 	%p644, %r2124, 858993458;
	mov.u32 	%r3072, %r2953;
	@%p644 bra 	$L__BB0_645;
	mul.hi.s32 	%r2126, %r539, 1717986919;
	shr.u32 	%r2127, %r2126, 31;
	shr.s32 	%r2128, %r2126, 1;
	add.s32 	%r2129, %r2128, %r2127;
	mul.lo.s32 	%r2130, %r2129, 5;
	sub.s32 	%r615, %r539, %r2130;
	setp.eq.s32 	%p645, %r615, 1;
	mov.b32 	%r3072, 1;
	@%p645 bra 	$L__BB0_645;
	setp.eq.s32 	%p646, %r615, -4;
	selp.b32 	%r3072, 1, %r2953, %p646;
$L__BB0_645:
	@%p640 bra 	$L__BB0_649;
	add.s32 	%r2132, %r538, 1;
	mul.hi.s32 	%r2133, %r2132, 1717986919;
	shr.u32 	%r2134, %r2133, 31;
	shr.s32 	%r2135, %r2133, 1;
	add.s32 	%r2136, %r2135, %r2134;
	mul.lo.s32 	%r2137, %r2136, 5;
	sub.s32 	%r2131, %r2132, %r2137;
	setp.eq.s32 	%p648, %r2131, 1;
	@%p648 bra 	$L__BB0_648;
	setp.ne.s32 	%p649, %r2131, -4;
	@%p649 bra 	$L__BB0_649;
$L__BB0_648:
	mad.lo.s32 	%r2138, %r539, -858993459, 429496729;
	setp.lt.u32 	%p650, %r2138, 858993459;
	selp.b32 	%r3072, 1, %r3072, %p650;
$L__BB0_649:
	mov.u32 	%r3074, %r3072;
	@%p640 bra 	$L__BB0_654;
	add.s32 	%r2140, %r538, 1;
	mul.hi.s32 	%r2141, %r2140, 1717986919;
	shr.u32 	%r2142, %r2141, 31;
	shr.s32 	%r2143, %r2141, 1;
	add.s32 	%r2144, %r2143, %r2142;
	mul.lo.s32 	%r2145, %r2144, 5;
	sub.s32 	%r2139, %r2140, %r2145;
	setp.eq.s32 	%p652, %r2139, 1;
	@%p652 bra 	$L__BB0_652;
	setp.ne.s32 	%p653, %r2139, -4;
	mov.u32 	%r3074, %r3072;
	@%p653 bra 	$L__BB0_654;
$L__BB0_652:
	mul.hi.s32 	%r2147, %r539, 1717986919;
	shr.u32 	%r2148, %r2147, 31;
	shr.s32 	%r2149, %r2147, 1;
	add.s32 	%r2150, %r2149, %r2148;
	mul.lo.s32 	%r2151, %r2150, 5;
	sub.s32 	%r620, %r539, %r2151;
	setp.eq.s32 	%p654, %r620, 1;
	mov.b32 	%r3074, 1;
	@%p654 bra 	$L__BB0_654;
	setp.eq.s32 	%p655, %r620, -4;
	selp.b32 	%r3074, 1, %r3072, %p655;
$L__BB0_654:
	setp.eq.s32 	%p656, %r612, 1;
	@%p656 bra 	$L__BB0_656;
	setp.ne.s32 	%p657, %r612, -4;
	@%p657 bra 	$L__BB0_658;
$L__BB0_656:
	mad.lo.s32 	%r2152, %r538, -858993459, -429496730;
	setp.gt.u32 	%p658, %r2152, 858993458;
	@%p658 bra 	$L__BB0_658;
	mad.lo.s32 	%r2153, %r539, -858993459, 429496729;
	setp.lt.u32 	%p659, %r2153, 858993459;
	selp.b32 	%r3074, 1, %r3074, %p659;
$L__BB0_658:
	@%p656 bra 	$L__BB0_660;
	setp.ne.s32 	%p661, %r612, -4;
	mov.u32 	%r3076, %r3074;
	@%p661 bra 	$L__BB0_663;
$L__BB0_660:
	mad.lo.s32 	%r2154, %r538, -858993459, -429496730;
	setp.gt.u32 	%p662, %r2154, 858993458;
	mov.u32 	%r3076, %r3074;
	@%p662 bra 	$L__BB0_663;
	mul.hi.s32 	%r2156, %r539, 1717986919;
	shr.u32 	%r2157, %r2156, 31;
	shr.s32 	%r2158, %r2156, 1;
	add.s32 	%r2159, %r2158, %r2157;
	mul.lo.s32 	%r2160, %r2159, 5;
	sub.s32 	%r625, %r539, %r2160;
	setp.eq.s32 	%p663, %r625, 1;
	mov.b32 	%r3076, 1;
	@%p663 bra 	$L__BB0_663;
	setp.eq.s32 	%p664, %r625, -4;
	selp.b32 	%r3076, 1, %r3074, %p664;
$L__BB0_663:
	@%p656 bra 	$L__BB0_665;
	setp.ne.s32 	%p666, %r612, -4;
	@%p666 bra 	$L__BB0_668;
$L__BB0_665:
	add.s32 	%r2162, %r538, 1;
	mul.hi.s32 	%r2163, %r2162, 1717986919;
	shr.u32 	%r2164, %r2163, 31;
	shr.s32 	%r2165, %r2163, 1;
	add.s32 	%r2166, %r2165, %r2164;
	mul.lo.s32 	%r2167, %r2166, 5;
	sub.s32 	%r2161, %r2162, %r2167;
	setp.eq.s32 	%p667, %r2161, 1;
	@%p667 bra 	$L__BB0_667;
	setp.ne.s32 	%p668, %r2161, -4;
	@%p668 bra 	$L__BB0_668;
$L__BB0_667:
	mad.lo.s32 	%r2168, %r539, -858993459, 429496729;
	setp.lt.u32 	%p669, %r2168, 858993459;
	selp.b32 	%r3076, 1, %r3076, %p669;
$L__BB0_668:
	@%p656 bra 	$L__BB0_670;
	setp.ne.s32 	%p671, %r612, -4;
	mov.u32 	%r3078, %r3076;
	@%p671 bra 	$L__BB0_674;
$L__BB0_670:
	add.s32 	%r2170, %r538, 1;
	mul.hi.s32 	%r2171, %r2170, 1717986919;
	shr.u32 	%r2172, %r2171, 31;
	shr.s32 	%r2173, %r2171, 1;
	add.s32 	%r2174, %r2173, %r2172;
	mul.lo.s32 	%r2175, %r2174, 5;
	sub.s32 	%r2169, %r2170, %r2175;
	setp.eq.s32 	%p672, %r2169, 1;
	@%p672 bra 	$L__BB0_672;
	setp.ne.s32 	%p673, %r2169, -4;
	mov.u32 	%r3078, %r3076;
	@%p673 bra 	$L__BB0_674;
$L__BB0_672:
	mul.hi.s32 	%r2177, %r539, 1717986919;
	shr.u32 	%r2178, %r2177, 31;
	shr.s32 	%r2179, %r2177, 1;
	add.s32 	%r2180, %r2179, %r2178;
	mul.lo.s32 	%r2181, %r2180, 5;
	sub.s32 	%r630, %r539, %r2181;
	setp.eq.s32 	%p674, %r630, 1;
	mov.b32 	%r3078, 1;
	@%p674 bra 	$L__BB0_674;
	setp.eq.s32 	%p675, %r630, -4;
	selp.b32 	%r3078, 1, %r3076, %p675;
$L__BB0_674:
	setp.ne.s32 	%p676, %r3078, 0;
	mov.b32 	%r2953, 1;
	@%p676 bra 	$L__BB0_676;
	st.local.u32 	[%rd19], %r537;
	st.local.u32 	[%rd21], %r539;
	add.s32 	%r2184, %r538, 1;
	st.local.u32 	[%rd20], %r2184;
	mov.b32 	%r2953, 0;
$L__BB0_676:
	setp.ne.s32 	%p677, %r258, 4;
	@%p677 bra 	$L__BB0_709;
	mul.hi.s32 	%r2185, %r537, 1717986919;
	shr.u32 	%r2186, %r2185, 31;
	shr.s32 	%r2187, %r2185, 1;
	add.s32 	%r2188, %r2187, %r2186;
	mul.lo.s32 	%r2189, %r2188, 5;
	sub.s32 	%r634, %r537, %r2189;
	mul.hi.s32 	%r2190, %r538, 1717986919;
	shr.u32 	%r2191, %r2190, 31;
	shr.s32 	%r2192, %r2190, 1;
	add.s32 	%r2193, %r2192, %r2191;
	mul.lo.s32 	%r2194, %r2193, 5;
	sub.s32 	%r635, %r538, %r2194;
	or.b32  	%r636, %r634, %r635;
	setp.ne.s32 	%p678, %r636, 0;
	@%p678 bra 	$L__BB0_679;
	mad.lo.s32 	%r2195, %r539, -858993459, 1288490188;
	setp.lt.u32 	%p679, %r2195, 858993459;
	selp.b32 	%r2953, 1, %r2953, %p679;
$L__BB0_679:
	mov.u32 	%r3082, %r2953;
	@%p678 bra 	$L__BB0_682;
	add.s32 	%r2197, %r539, -1;
	mul.hi.s32 	%r2198, %r2197, 1717986919;
	shr.u32 	%r2199, %r2198, 31;
	shr.s32 	%r2200, %r2198, 1;
	add.s32 	%r2201, %r2200, %r2199;
	mul.lo.s32 	%r2202, %r2201, 5;
	sub.s32 	%r639, %r2197, %r2202;
	setp.eq.s32 	%p681, %r639, 1;
	mov.b32 	%r3082, 1;
	@%p681 bra 	$L__BB0_682;
	setp.eq.s32 	%p682, %r639, -4;
	selp.b32 	%r3082, 1, %r2953, %p682;
$L__BB0_682:
	setp.ne.s32 	%p683, %r634, 0;
	@%p683 bra 	$L__BB0_686;
	setp.eq.s32 	%p684, %r635, 1;
	@%p684 bra 	$L__BB0_685;
	setp.ne.s32 	%p685, %r635, -4;
	@%p685 bra 	$L__BB0_686;
$L__BB0_685:
	mad.lo.s32 	%r2203, %r539, -858993459, 1288490188;
	setp.lt.u32 	%p686, %r2203, 858993459;
	selp.b32 	%r3082, 1, %r3082, %p686;
$L__BB0_686:
	mov.u32 	%r3083, %r3082;
	@%p683 bra 	$L__BB0_691;
	setp.eq.s32 	%p688, %r635, 1;
	@%p688 bra 	$L__BB0_689;
	setp.ne.s32 	%p689, %r635, -4;
	mov.u32 	%r3083, %r3082;
	@%p689 bra 	$L__BB0_691;
$L__BB0_689:
	add.s32 	%r2205, %r539, -1;
	mul.hi.s32 	%r2206, %r2205, 1717986919;
	shr.u32 	%r2207, %r2206, 31;
	shr.s32 	%r2208, %r2206, 1;
	add.s32 	%r2209, %r2208, %r2207;
	mul.lo.s32 	%r2210, %r2209, 5;
	sub.s32 	%r644, %r2205, %r2210;
	setp.eq.s32 	%p690, %r644, 1;
	mov.b32 	%r3083, 1;
	@%p690 bra 	$L__BB0_691;
	setp.eq.s32 	%p691, %r644, -4;
	selp.b32 	%r3083, 1, %r3082, %p691;
$L__BB0_691:
	setp.eq.s32 	%p692, %r634, 1;
	setp.eq.s32 	%p693, %r634, -4;
	or.pred  	%p694, %p692, %p693;
	setp.eq.s32 	%p695, %r635, 0;
	and.pred  	%p3, %p694, %p695;
	not.pred 	%p696, %p3;
	@%p696 bra 	$L__BB0_693;
	mad.lo.s32 	%r2211, %r539, -858993459, 1288490188;
	setp.lt.u32 	%p697, %r2211, 858993459;
	selp.b32 	%r3083, 1, %r3083, %p697;
$L__BB0_693:
	mov.u32 	%r3086, %r3083;
	@%p696 bra 	$L__BB0_696;
	add.s32 	%r2213, %r539, -1;
	mul.hi.s32 	%r2214, %r2213, 1717986919;
	shr.u32 	%r2215, %r2214, 31;
	shr.s32 	%r2216, %r2214, 1;
	add.s32 	%r2217, %r2216, %r2215;
	mul.lo.s32 	%r2218, %r2217, 5;
	sub.s32 	%r649, %r2213, %r2218;
	setp.eq.s32 	%p699, %r649, 1;
	mov.b32 	%r3086, 1;
	@%p699 bra 	$L__BB0_696;
	setp.eq.s32 	%p700, %r649, -4;
	selp.b32 	%r3086, 1, %r3083, %p700;
$L__BB0_696:
	@%p692 bra 	$L__BB0_698;
	setp.ne.s32 	%p702, %r634, -4;
	@%p702 bra 	$L__BB0_701;
$L__BB0_698:
	setp.eq.s32 	%p703, %r635, 1;
	@%p703 bra 	$L__BB0_700;
	setp.ne.s32 	%p704, %r635, -4;
	@%p704 bra 	$L__BB0_701;
$L__BB0_700:
	mad.lo.s32 	%r2219, %r539, -858993459, 1288490188;
	setp.lt.u32 	%p705, %r2219, 858993459;
	selp.b32 	%r3086, 1, %r3086, %p705;
$L__BB0_701:
	@%p692 bra 	$L__BB0_703;
	setp.ne.s32 	%p707, %r634, -4;
	mov.u32 	%r3087, %r3086;
	@%p707 bra 	$L__BB0_707;
$L__BB0_703:
	setp.eq.s32 	%p708, %r635, 1;
	@%p708 bra 	$L__BB0_705;
	setp.ne.s32 	%p709, %r635, -4;
	mov.u32 	%r3087, %r3086;
	@%p709 bra 	$L__BB0_707;
$L__BB0_705:
	add.s32 	%r2221, %r539, -1;
	mul.hi.s32 	%r2222, %r2221, 1717986919;
	shr.u32 	%r2223, %r2222, 31;
	shr.s32 	%r2224, %r2222, 1;
	add.s32 	%r2225, %r2224, %r2223;
	mul.lo.s32 	%r2226, %r2225, 5;
	sub.s32 	%r654, %r2221, %r2226;
	setp.eq.s32 	%p710, %r654, 1;
	mov.b32 	%r3087, 1;
	@%p710 bra 	$L__BB0_707;
	setp.eq.s32 	%p711, %r654, -4;
	selp.b32 	%r3087, 1, %r3086, %p711;
$L__BB0_707:
	setp.ne.s32 	%p712, %r3087, 0;
	mov.b32 	%r2953, 1;
	@%p712 bra 	$L__BB0_709;
	st.local.u32 	[%rd19], %r537;
	st.local.u32 	[%rd20], %r538;
	add.s32 	%r2229, %r539, -1;
	st.local.u32 	[%rd21], %r2229;
	mov.b32 	%r2953, 0;
$L__BB0_709:
	setp.ne.s32 	%p713, %r258, 5;
	@%p713 bra 	$L__BB0_742;
	mul.hi.s32 	%r2230, %r537, 1717986919;
	shr.u32 	%r2231, %r2230, 31;
	shr.s32 	%r2232, %r2230, 1;
	add.s32 	%r2233, %r2232, %r2231;
	mul.lo.s32 	%r2234, %r2233, 5;
	sub.s32 	%r658, %r537, %r2234;
	mul.hi.s32 	%r2235, %r538, 1717986919;
	shr.u32 	%r2236, %r2235, 31;
	shr.s32 	%r2237, %r2235, 1;
	add.s32 	%r2238, %r2237, %r2236;
	mul.lo.s32 	%r2239, %r2238, 5;
	sub.s32 	%r659, %r538, %r2239;
	or.b32  	%r660, %r658, %r659;
	setp.ne.s32 	%p714, %r660, 0;
	@%p714 bra 	$L__BB0_712;
	mad.lo.s32 	%r2240, %r539, -858993459, -429496730;
	setp.lt.u32 	%p715, %r2240, 858993459;
	selp.b32 	%r2953, 1, %r2953, %p715;
$L__BB0_712:
	mov.u32 	%r3091, %r2953;
	@%p714 bra 	$L__BB0_715;
	add.s32 	%r2242, %r539, 1;
	mul.hi.s32 	%r2243, %r2242, 1717986919;
	shr.u32 	%r2244, %r2243, 31;
	shr.s32 	%r2245, %r2243, 1;
	add.s32 	%r2246, %r2245, %r2244;
	mul.lo.s32 	%r2247, %r2246, 5;
	sub.s32 	%r663, %r2242, %r2247;
	setp.eq.s32 	%p717, %r663, 1;
	mov.b32 	%r3091, 1;
	@%p717 bra 	$L__BB0_715;
	setp.eq.s32 	%p718, %r663, -4;
	selp.b32 	%r3091, 1, %r2953, %p718;
$L__BB0_715:
	setp.ne.s32 	%p719, %r658, 0;
	@%p719 bra 	$L__BB0_719;
	setp.eq.s32 	%p720, %r659, 1;
	@%p720 bra 	$L__BB0_718;
	setp.ne.s32 	%p721, %r659, -4;
	@%p721 bra 	$L__BB0_719;
$L__BB0_718:
	mad.lo.s32 	%r2248, %r539, -858993459, -429496730;
	setp.lt.u32 	%p722, %r2248, 858993459;
	selp.b32 	%r3091, 1, %r3091, %p722;
$L__BB0_719:
	mov.u32 	%r3092, %r3091;
	@%p719 bra 	$L__BB0_724;
	setp.eq.s32 	%p724, %r659, 1;
	@%p724 bra 	$L__BB0_722;
	setp.ne.s32 	%p725, %r659, -4;
	mov.u32 	%r3092, %r3091;
	@%p725 bra 	$L__BB0_724;
$L__BB0_722:
	add.s32 	%r2250, %r539, 1;
	mul.hi.s32 	%r2251, %r2250, 1717986919;
	shr.u32 	%r2252, %r2251, 31;
	shr.s32 	%r2253, %r2251, 1;
	add.s32 	%r2254, %r2253, %r2252;
	mul.lo.s32 	%r2255, %r2254, 5;
	sub.s32 	%r668, %r2250, %r2255;
	setp.eq.s32 	%p726, %r668, 1;
	mov.b32 	%r3092, 1;
	@%p726 bra 	$L__BB0_724;
	setp.eq.s32 	%p727, %r668, -4;
	selp.b32 	%r3092, 1, %r3091, %p727;
$L__BB0_724:
	setp.eq.s32 	%p728, %r658, 1;
	setp.eq.s32 	%p729, %r658, -4;
	or.pred  	%p730, %p728, %p729;
	setp.eq.s32 	%p731, %r659, 0;
	and.pred  	%p4, %p730, %p731;
	not.pred 	%p732, %p4;
	@%p732 bra 	$L__BB0_726;
	mad.lo.s32 	%r2256, %r539, -858993459, -429496730;
	setp.lt.u32 	%p733, %r2256, 858993459;
	selp.b32 	%r3092, 1, %r3092, %p733;
$L__BB0_726:
	mov.u32 	%r3095, %r3092;
	@%p732 bra 	$L__BB0_729;
	add.s32 	%r2258, %r539, 1;
	mul.hi.s32 	%r2259, %r2258, 1717986919;
	shr.u32 	%r2260, %r2259, 31;
	shr.s32 	%r2261, %r2259, 1;
	add.s32 	%r2262, %r2261, %r2260;
	mul.lo.s32 	%r2263, %r2262, 5;
	sub.s32 	%r673, %r2258, %r2263;
	setp.eq.s32 	%p735, %r673, 1;
	mov.b32 	%r3095, 1;
	@%p735 bra 	$L__BB0_729;
	setp.eq.s32 	%p736, %r673, -4;
	selp.b32 	%r3095, 1, %r3092, %p736;
$L__BB0_729:
	@%p728 bra 	$L__BB0_731;
	setp.ne.s32 	%p738, %r658, -4;
	@%p738 bra 	$L__BB0_734;
$L__BB0_731:
	setp.eq.s32 	%p739, %r659, 1;
	@%p739 bra 	$L__BB0_733;
	setp.ne.s32 	%p740, %r659, -4;
	@%p740 bra 	$L__BB0_734;
$L__BB0_733:
	mad.lo.s32 	%r2264, %r539, -858993459, -429496730;
	setp.lt.u32 	%p741, %r2264, 858993459;
	selp.b32 	%r3095, 1, %r3095, %p741;
$L__BB0_734:
	@%p728 bra 	$L__BB0_736;
	setp.ne.s32 	%p743, %r658, -4;
	mov.u32 	%r3096, %r3095;
	@%p743 bra 	$L__BB0_740;
$L__BB0_736:
	setp.eq.s32 	%p744, %r659, 1;
	@%p744 bra 	$L__BB0_738;
	setp.ne.s32 	%p745, %r659, -4;
	mov.u32 	%r3096, %r3095;
	@%p745 bra 	$L__BB0_740;
$L__BB0_738:
	add.s32 	%r2266, %r539, 1;
	mul.hi.s32 	%r2267, %r2266, 1717986919;
	shr.u32 	%r2268, %r2267, 31;
	shr.s32 	%r2269, %r2267, 1;
	add.s32 	%r2270, %r2269, %r2268;
	mul.lo.s32 	%r2271, %r2270, 5;
	sub.s32 	%r678, %r2266, %r2271;
	setp.eq.s32 	%p746, %r678, 1;
	mov.b32 	%r3096, 1;
	@%p746 bra 	$L__BB0_740;
	setp.eq.s32 	%p747, %r678, -4;
	selp.b32 	%r3096, 1, %r3095, %p747;
$L__BB0_740:
	setp.ne.s32 	%p748, %r3096, 0;
	@%p748 bra 	$L__BB0_742;
	st.local.u32 	[%rd19], %r537;
	st.local.u32 	[%rd20], %r538;
	add.s32 	%r2272, %r539, 1;
	st.local.u32 	[%rd21], %r2272;
$L__BB0_742:
	add.s32 	%r2935, %r2935, 1;
	setp.ne.s32 	%p749, %r2935, 81;
	@%p749 bra 	$L__BB0_58;
	setp.ne.s32 	%p750, %r2933, 7500;
	@%p750 bra 	$L__BB0_745;
	ld.local.u32 	%r2273, [%rd1];
	cvt.rn.f32.s32 	%f27, %r2273;
	add.f32 	%f28, %f1045, %f27;
	ld.local.u32 	%r2274, [%rd2];
	cvt.rn.f32.s32 	%f29, %r2274;
	add.f32 	%f30, %f1044, %f29;
	ld.local.u32 	%r2275, [%rd3];
	cvt.rn.f32.s32 	%f31, %r2275;
	add.f32 	%f32, %f1043, %f31;
	ld.local.u32 	%r2276, [%rd1+4];
	cvt.rn.f32.s32 	%f33, %r2276;
	add.f32 	%f34, %f28, %f33;
	ld.local.u32 	%r2277, [%rd2+4];
	cvt.rn.f32.s32 	%f35, %r2277;
	add.f32 	%f36, %f30, %f35;
	ld.local.u32 	%r2278, [%rd3+4];
	cvt.rn.f32.s32 	%f37, %r2278;
	add.f32 	%f38, %f32, %f37;
	ld.local.u32 	%r2279, [%rd1+8];
	cvt.rn.f32.s32 	%f39, %r2279;
	add.f32 	%f40, %f34, %f39;
	ld.local.u32 	%r2280, [%rd2+8];
	cvt.rn.f32.s32 	%f41, %r2280;
	add.f32 	%f42, %f36, %f41;
	ld.local.u32 	%r2281, [%rd3+8];
	cvt.rn.f32.s32 	%f43, %r2281;
	add.f32 	%f44, %f38, %f43;
	ld.local.u32 	%r2282, [%rd1+12];
	cvt.rn.f32.s32 	%f45, %r2282;
	add.f32 	%f46, %f40, %f45;
	ld.local.u32 	%r2283, [%rd2+12];
	cvt.rn.f32.s32 	%f47, %r2283;
	add.f32 	%f48, %f42, %f47;
	ld.local.u32 	%r2284, [%rd3+12];
	cvt.rn.f32.s32 	%f49, %r2284;
	add.f32 	%f50, %f44, %f49;
	ld.local.u32 	%r2285, [%rd1+16];
	cvt.rn.f32.s32 	%f51, %r2285;
	add.f32 	%f52, %f46, %f51;
	ld.local.u32 	%r2286, [%rd2+16];
	cvt.rn.f32.s32 	%f53, %r2286;
	add.f32 	%f54, %f48, %f53;
	ld.local.u32 	%r2287, [%rd3+16];
	cvt.rn.f32.s32 	%f55, %r2287;
	add.f32 	%f56, %f50, %f55;
	ld.local.u32 	%r2288, [%rd1+20];
	cvt.rn.f32.s32 	%f57, %r2288;
	add.f32 	%f58, %f52, %f57;
	ld.local.u32 	%r2289, [%rd2+20];
	cvt.rn.f32.s32 	%f59, %r2289;
	add.f32 	%f60, %f54, %f59;
	ld.local.u32 	%r2290, [%rd3+20];
	cvt.rn.f32.s32 	%f61, %r2290;
	add.f32 	%f62, %f56, %f61;
	ld.local.u32 	%r2291, [%rd1+24];
	cvt.rn.f32.s32 	%f63, %r2291;
	add.f32 	%f64, %f58, %f63;
	ld.local.u32 	%r2292, [%rd2+24];
	cvt.rn.f32.s32 	%f65, %r2292;
	add.f32 	%f66, %f60, %f65;
	ld.local.u32 	%r2293, [%rd3+24];
	cvt.rn.f32.s32 	%f67, %r2293;
	add.f32 	%f68, %f62, %f67;
	ld.local.u32 	%r2294, [%rd1+28];
	cvt.rn.f32.s32 	%f69, %r2294;
	add.f32 	%f70, %f64, %f69;
	ld.local.u32 	%r2295, [%rd2+28];
	cvt.rn.f32.s32 	%f71, %r2295;
	add.f32 	%f72, %f66, %f71;
	ld.local.u32 	%r2296, [%rd3+28];
	cvt.rn.f32.s32 	%f73, %r2296;
	add.f32 	%f74, %f68, %f73;
	ld.local.u32 	%r2297, [%rd1+32];
	cvt.rn.f32.s32 	%f75, %r2297;
	add.f32 	%f76, %f70, %f75;
	ld.local.u32 	%r2298, [%rd2+32];
	cvt.rn.f32.s32 	%f77, %r2298;
	add.f32 	%f78, %f72, %f77;
	ld.local.u32 	%r2299, [%rd3+32];
	cvt.rn.f32.s32 	%f79, %r2299;
	add.f32 	%f80, %f74, %f79;
	ld.local.u32 	%r2300, [%rd1+36];
	cvt.rn.f32.s32 	%f81, %r2300;
	add.f32 	%f82, %f76, %f81;
	ld.local.u32 	%r2301, [%rd2+36];
	cvt.rn.f32.s32 	%f83, %r2301;
	add.f32 	%f84, %f78, %f83;
	ld.local.u32 	%r2302, [%rd3+36];
	cvt.rn.f32.s32 	%f85, %r2302;
	add.f32 	%f86, %f80, %f85;
	ld.local.u32 	%r2303, [%rd1+40];
	cvt.rn.f32.s32 	%f87, %r2303;
	add.f32 	%f88, %f82, %f87;
	ld.local.u32 	%r2304, [%rd2+40];
	cvt.rn.f32.s32 	%f89, %r2304;
	add.f32 	%f90, %f84, %f89;
	ld.local.u32 	%r2305, [%rd3+40];
	cvt.rn.f32.s32 	%f91, %r2305;
	add.f32 	%f92, %f86, %f91;
	ld.local.u32 	%r2306, [%rd1+44];
	cvt.rn.f32.s32 	%f93, %r2306;
	add.f32 	%f94, %f88, %f93;
	ld.local.u32 	%r2307, [%rd2+44];
	cvt.rn.f32.s32 	%f95, %r2307;
	add.f32 	%f96, %f90, %f95;
	ld.local.u32 	%r2308, [%rd3+44];
	cvt.rn.f32.s32 	%f97, %r2308;
	add.f32 	%f98, %f92, %f97;
	ld.local.u32 	%r2309, [%rd1+48];
	cvt.rn.f32.s32 	%f99, %r2309;
	add.f32 	%f100, %f94, %f99;
	ld.local.u32 	%r2310, [%rd2+48];
	cvt.rn.f32.s32 	%f101, %r2310;
	add.f32 	%f102, %f96, %f101;
	ld.local.u32 	%r2311, [%rd3+48];
	cvt.rn.f32.s32 	%f103, %r2311;
	add.f32 	%f104, %f98, %f103;
	ld.local.u32 	%r2312, [%rd1+52];
	cvt.rn.f32.s32 	%f105, %r2312;
	add.f32 	%f106, %f100, %f105;
	ld.local.u32 	%r2313, [%rd2+52];
	cvt.rn.f32.s32 	%f107, %r2313;
	add.f32 	%f108, %f102, %f107;
	ld.local.u32 	%r2314, [%rd3+52];
	cvt.rn.f32.s32 	%f109, %r2314;
	add.f32 	%f110, %f104, %f109;
	ld.local.u32 	%r2315, [%rd1+56];
	cvt.rn.f32.s32 	%f111, %r2315;
	add.f32 	%f112, %f106, %f111;
	ld.local.u32 	%r2316, [%rd2+56];
	cvt.rn.f32.s32 	%f113, %r2316;
	add.f32 	%f114, %f108, %f113;
	ld.local.u32 	%r2317, [%rd3+56];
	cvt.rn.f32.s32 	%f115, %r2317;
	add.f32 	%f116, %f110, %f115;
	ld.local.u32 	%r2318, [%rd1+60];
	cvt.rn.f32.s32 	%f117, %r2318;
	add.f32 	%f118, %f112, %f117;
	ld.local.u32 	%r2319, [%rd2+60];
	cvt.rn.f32.s32 	%f119, %r2319;
	add.f32 	%f120, %f114, %f119;
	ld.local.u32 	%r2320, [%rd3+60];
	cvt.rn.f32.s32 	%f121, %r2320;
	add.f32 	%f122, %f116, %f121;
	ld.local.u32 	%r2321, [%rd1+64];
	cvt.rn.f32.s32 	%f123, %r2321;
	add.f32 	%f124, %f118, %f123;
	ld.local.u32 	%r2322, [%rd2+64];
	cvt.rn.f32.s32 	%f125, %r2322;
	add.f32 	%f126, %f120, %f125;
	ld.local.u32 	%r2323, [%rd3+64];
	cvt.rn.f32.s32 	%f127, %r2323;
	add.f32 	%f128, %f122, %f127;
	ld.local.u32 	%r2324, [%rd1+68];
	cvt.rn.f32.s32 	%f129, %r2324;
	add.f32 	%f130, %f124, %f129;
	ld.local.u32 	%r2325, [%rd2+68];
	cvt.rn.f32.s32 	%f131, %r2325;
	add.f32 	%f132, %f126, %f131;
	ld.local.u32 	%r2326, [%rd3+68];
	cvt.rn.f32.s32 	%f133, %r2326;
	add.f32 	%f134, %f128, %f133;
	ld.local.u32 	%r2327, [%rd1+72];
	cvt.rn.f32.s32 	%f135, %r2327;
	add.f32 	%f136, %f130, %f135;
	ld.local.u32 	%r2328, [%rd2+72];
	cvt.rn.f32.s32 	%f137, %r2328;
	add.f32 	%f138, %f132, %f137;
	ld.local.u32 	%r2329, [%rd3+72];
	cvt.rn.f32.s32 	%f139, %r2329;
	add.f32 	%f140, %f134, %f139;
	ld.local.u32 	%r2330, [%rd1+76];
	cvt.rn.f32.s32 	%f141, %r2330;
	add.f32 	%f142, %f136, %f141;
	ld.local.u32 	%r2331, [%rd2+76];
	cvt.rn.f32.s32 	%f143, %r2331;
	add.f32 	%f144, %f138, %f143;
	ld.local.u32 	%r2332, [%rd3+76];
	cvt.rn.f32.s32 	%f145, %r2332;
	add.f32 	%f146, %f140, %f145;
	ld.local.u32 	%r2333, [%rd1+80];
	cvt.rn.f32.s32 	%f147, %r2333;
	add.f32 	%f148, %f142, %f147;
	ld.local.u32 	%r2334, [%rd2+80];
	cvt.rn.f32.s32 	%f149, %r2334;
	add.f32 	%f150, %f144, %f149;
	ld.local.u32 	%r2335, [%rd3+80];
	cvt.rn.f32.s32 	%f151, %r2335;
	add.f32 	%f152, %f146, %f151;
	ld.local.u32 	%r2336, [%rd1+84];
	cvt.rn.f32.s32 	%f153, %r2336;
	add.f32 	%f154, %f148, %f153;
	ld.local.u32 	%r2337, [%rd2+84];
	cvt.rn.f32.s32 	%f155, %r2337;
	add.f32 	%f156, %f150, %f155;
	ld.local.u32 	%r2338, [%rd3+84];
	cvt.rn.f32.s32 	%f157, %r2338;
	add.f32 	%f158, %f152, %f157;
	ld.local.u32 	%r2339, [%rd1+88];
	cvt.rn.f32.s32 	%f159, %r2339;
	add.f32 	%f160, %f154, %f159;
	ld.local.u32 	%r2340, [%rd2+88];
	cvt.rn.f32.s32 	%f161, %r2340;
	add.f32 	%f162, %f156, %f161;
	ld.local.u32 	%r2341, [%rd3+88];
	cvt.rn.f32.s32 	%f163, %r2341;
	add.f32 	%f164, %f158, %f163;
	ld.local.u32 	%r2342, [%rd1+92];
	cvt.rn.f32.s32 	%f165, %r2342;
	add.f32 	%f166, %f160, %f165;
	ld.local.u32 	%r2343, [%rd2+92];
	cvt.rn.f32.s32 	%f167, %r2343;
	add.f32 	%f168, %f162, %f167;
	ld.local.u32 	%r2344, [%rd3+92];
	cvt.rn.f32.s32 	%f169, %r2344;
	add.f32 	%f170, %f164, %f169;
	ld.local.u32 	%r2345, [%rd1+96];
	cvt.rn.f32.s32 	%f171, %r2345;
	add.f32 	%f172, %f166, %f171;
	ld.local.u32 	%r2346, [%rd2+96];
	cvt.rn.f32.s32 	%f173, %r2346;
	add.f32 	%f174, %f168, %f173;
	ld.local.u32 	%r2347, [%rd3+96];
	cvt.rn.f32.s32 	%f175, %r2347;
	add.f32 	%f176, %f170, %f175;
	ld.local.u32 	%r2348, [%rd1+100];
	cvt.rn.f32.s32 	%f177, %r2348;
	add.f32 	%f178, %f172, %f177;
	ld.local.u32 	%r2349, [%rd2+100];
	cvt.rn.f32.s32 	%f179, %r2349;
	add.f32 	%f180, %f174, %f179;
	ld.local.u32 	%r2350, [%rd3+100];
	cvt.rn.f32.s32 	%f181, %r2350;
	add.f32 	%f182, %f176, %f181;
	ld.local.u32 	%r2351, [%rd1+104];
	cvt.rn.f32.s32 	%f183, %r2351;
	add.f32 	%f184, %f178, %f183;
	ld.local.u32 	%r2352, [%rd2+104];
	cvt.rn.f32.s32 	%f185, %r2352;
	add.f32 	%f186, %f180, %f185;
	ld.local.u32 	%r2353, [%rd3+104];
	cvt.rn.f32.s32 	%f187, %r2353;
	add.f32 	%f188, %f182, %f187;
	ld.local.u32 	%r2354, [%rd1+108];
	cvt.rn.f32.s32 	%f189, %r2354;
	add.f32 	%f190, %f184, %f189;
	ld.local.u32 	%r2355, [%rd2+108];
	cvt.rn.f32.s32 	%f191, %r2355;
	add.f32 	%f192, %f186, %f191;
	ld.local.u32 	%r2356, [%rd3+108];
	cvt.rn.f32.s32 	%f193, %r2356;
	add.f32 	%f194, %f188, %f193;
	ld.local.u32 	%r2357, [%rd1+112];
	cvt.rn.f32.s32 	%f195, %r2357;
	add.f32 	%f196, %f190, %f195;
	ld.local.u32 	%r2358, [%rd2+112];
	cvt.rn.f32.s32 	%f197, %r2358;
	add.f32 	%f198, %f192, %f197;
	ld.local.u32 	%r2359, [%rd3+112];
	cvt.rn.f32.s32 	%f199, %r2359;
	add.f32 	%f200, %f194, %f199;
	ld.local.u32 	%r2360, [%rd1+116];
	cvt.rn.f32.s32 	%f201, %r2360;
	add.f32 	%f202, %f196, %f201;
	ld.local.u32 	%r2361, [%rd2+116];
	cvt.rn.f32.s32 	%f203, %r2361;
	add.f32 	%f204, %f198, %f203;
	ld.local.u32 	%r2362, [%rd3+116];
	cvt.rn.f32.s32 	%f205, %r2362;
	add.f32 	%f206, %f200, %f205;
	ld.local.u32 	%r2363, [%rd1+120];
	cvt.rn.f32.s32 	%f207, %r2363;
	add.f32 	%f208, %f202, %f207;
	ld.local.u32 	%r2364, [%rd2+120];
	cvt.rn.f32.s32 	%f209, %r2364;
	add.f32 	%f210, %f204, %f209;
	ld.local.u32 	%r2365, [%rd3+120];
	cvt.rn.f32.s32 	%f211, %r2365;
	add.f32 	%f212, %f206, %f211;
	ld.local.u32 	%r2366, [%rd1+124];
	cvt.rn.f32.s32 	%f213, %r2366;
	add.f32 	%f214, %f208, %f213;
	ld.local.u32 	%r2367, [%rd2+124];
	cvt.rn.f32.s32 	%f215, %r2367;
	add.f32 	%f216, %f210, %f215;
	ld.local.u32 	%r2368, [%rd3+124];
	cvt.rn.f32.s32 	%f217, %r2368;
	add.f32 	%f218, %f212, %f217;
	ld.local.u32 	%r2369, [%rd1+128];
	cvt.rn.f32.s32 	%f219, %r2369;
	add.f32 	%f220, %f214, %f219;
	ld.local.u32 	%r2370, [%rd2+128];
	cvt.rn.f32.s32 	%f221, %r2370;
	add.f32 	%f222, %f216, %f221;
	ld.local.u32 	%r2371, [%rd3+128];
	cvt.rn.f32.s32 	%f223, %r2371;
	add.f32 	%f224, %f218, %f223;
	ld.local.u32 	%r2372, [%rd1+132];
	cvt.rn.f32.s32 	%f225, %r2372;
	add.f32 	%f226, %f220, %f225;
	ld.local.u32 	%r2373, [%rd2+132];
	cvt.rn.f32.s32 	%f227, %r2373;
	add.f32 	%f228, %f222, %f227;
	ld.local.u32 	%r2374, [%rd3+132];
	cvt.rn.f32.s32 	%f229, %r2374;
	add.f32 	%f230, %f224, %f229;
	ld.local.u32 	%r2375, [%rd1+136];
	cvt.rn.f32.s32 	%f231, %r2375;
	add.f32 	%f232, %f226, %f231;
	ld.local.u32 	%r2376, [%rd2+136];
	cvt.rn.f32.s32 	%f233, %r2376;
	add.f32 	%f234, %f228, %f233;
	ld.local.u32 	%r2377, [%rd3+136];
	cvt.rn.f32.s32 	%f235, %r2377;
	add.f32 	%f236, %f230, %f235;
	ld.local.u32 	%r2378, [%rd1+140];
	cvt.rn.f32.s32 	%f237, %r2378;
	add.f32 	%f238, %f232, %f237;
	ld.local.u32 	%r2379, [%rd2+140];
	cvt.rn.f32.s32 	%f239, %r2379;
	add.f32 	%f240, %f234, %f239;
	ld.local.u32 	%r2380, [%rd3+140];
	cvt.rn.f32.s32 	%f241, %r2380;
	add.f32 	%f242, %f236, %f241;
	ld.local.u32 	%r2381, [%rd1+144];
	cvt.rn.f32.s32 	%f243, %r2381;
	add.f32 	%f244, %f238, %f243;
	ld.local.u32 	%r2382, [%rd2+144];
	cvt.rn.f32.s32 	%f245, %r2382;
	add.f32 	%f246, %f240, %f245;
	ld.local.u32 	%r2383, [%rd3+144];
	cvt.rn.f32.s32 	%f247, %r2383;
	add.f32 	%f248, %f242, %f247;
	ld.local.u32 	%r2384, [%rd1+148];
	cvt.rn.f32.s32 	%f249, %r2384;
	add.f32 	%f250, %f244, %f249;
	ld.local.u32 	%r2385, [%rd2+148];
	cvt.rn.f32.s32 	%f251, %r2385;
	add.f32 	%f252, %f246, %f251;
	ld.local.u32 	%r2386, [%rd3+148];
	cvt.rn.f32.s32 	%f253, %r2386;
	add.f32 	%f254, %f248, %f253;
	ld.local.u32 	%r2387, [%rd1+152];
	cvt.rn.f32.s32 	%f255, %r2387;
	add.f32 	%f256, %f250, %f255;
	ld.local.u32 	%r2388, [%rd2+152];
	cvt.rn.f32.s32 	%f257, %r2388;
	add.f32 	%f258, %f252, %f257;
	ld.local.u32 	%r2389, [%rd3+152];
	cvt.rn.f32.s32 	%f259, %r2389;
	add.f32 	%f260, %f254, %f259;
	ld.local.u32 	%r2390, [%rd1+156];
	cvt.rn.f32.s32 	%f261, %r2390;
	add.f32 	%f262, %f256, %f261;
	ld.local.u32 	%r2391, [%rd2+156];
	cvt.rn.f32.s32 	%f263, %r2391;
	add.f32 	%f264, %f258, %f263;
	ld.local.u32 	%r2392, [%rd3+156];
	cvt.rn.f32.s32 	%f265, %r2392;
	add.f32 	%f266, %f260, %f265;
	ld.local.u32 	%r2393, [%rd1+160];
	cvt.rn.f32.s32 	%f267, %r2393;
	add.f32 	%f268, %f262, %f267;
	ld.local.u32 	%r2394, [%rd2+160];
	cvt.rn.f32.s32 	%f269, %r2394;
	add.f32 	%f270, %f264, %f269;
	ld.local.u32 	%r2395, [%rd3+160];
	cvt.rn.f32.s32 	%f271, %r2395;
	add.f32 	%f272, %f266, %f271;
	ld.local.u32 	%r2396, [%rd1+164];
	cvt.rn.f32.s32 	%f273, %r2396;
	add.f32 	%f274, %f268, %f273;
	ld.local.u32 	%r2397, [%rd2+164];
	cvt.rn.f32.s32 	%f275, %r2397;
	add.f32 	%f276, %f270, %f275;
	ld.local.u32 	%r2398, [%rd3+164];
	cvt.rn.f32.s32 	%f277, %r2398;
	add.f32 	%f278, %f272, %f277;
	ld.local.u32 	%r2399, [%rd1+168];
	cvt.rn.f32.s32 	%f279, %r2399;
	add.f32 	%f280, %f274, %f279;
	ld.local.u32 	%r2400, [%rd2+168];
	cvt.rn.f32.s32 	%f281, %r2400;
	add.f32 	%f282, %f276, %f281;
	ld.local.u32 	%r2401, [%rd3+168];
	cvt.rn.f32.s32 	%f283, %r2401;
	add.f32 	%f284, %f278, %f283;
	ld.local.u32 	%r2402, [%rd1+172];
	cvt.rn.f32.s32 	%f285, %r2402;
	add.f32 	%f286, %f280, %f285;
	ld.local.u32 	%r2403, [%rd2+172];
	cvt.rn.f32.s32 	%f287, %r2403;
	add.f32 	%f288, %f282, %f287;
	ld.local.u32 	%r2404, [%rd3+172];
	cvt.rn.f32.s32 	%f289, %r2404;
	add.f32 	%f290, %f284, %f289;
	ld.local.u32 	%r2405, [%rd1+176];
	cvt.rn.f32.s32 	%f291, %r2405;
	add.f32 	%f292, %f286, %f291;
	ld.local.u32 	%r2406, [%rd2+176];
	cvt.rn.f32.s32 	%f293, %r2406;
	add.f32 	%f294, %f288, %f293;
	ld.local.u32 	%r2407, [%rd3+176];
	cvt.rn.f32.s32 	%f295, %r2407;
	add.f32 	%f296, %f290, %f295;
	ld.local.u32 	%r2408, [%rd1+180];
	cvt.rn.f32.s32 	%f297, %r2408;
	add.f32 	%f298, %f292, %f297;
	ld.local.u32 	%r2409, [%rd2+180];
	cvt.rn.f32.s32 	%f299, %r2409;
	add.f32 	%f300, %f294, %f299;
	ld.local.u32 	%r2410, [%rd3+180];
	cvt.rn.f32.s32 	%f301, %r2410;
	add.f32 	%f302, %f296, %f301;
	ld.local.u32 	%r2411, [%rd1+184];
	cvt.rn.f32.s32 	%f303, %r2411;
	add.f32 	%f304, %f298, %f303;
	ld.local.u32 	%r2412, [%rd2+184];
	cvt.rn.f32.s32 	%f305, %r2412;
	add.f32 	%f306, %f300, %f305;
	ld.local.u32 	%r2413, [%rd3+184];
	cvt.rn.f32.s32 	%f307, %r2413;
	add.f32 	%f308, %f302, %f307;
	ld.local.u32 	%r2414, [%rd1+188];
	cvt.rn.f32.s32 	%f309, %r2414;
	add.f32 	%f310, %f304, %f309;
	ld.local.u32 	%r2415, [%rd2+188];
	cvt.rn.f32.s32 	%f311, %r2415;
	add.f32 	%f312, %f306, %f311;
	ld.local.u32 	%r2416, [%rd3+188];
	cvt.rn.f32.s32 	%f313, %r2416;
	add.f32 	%f314, %f308, %f313;
	ld.local.u32 	%r2417, [%rd1+192];
	cvt.rn.f32.s32 	%f315, %r2417;
	add.f32 	%f316, %f310, %f315;
	ld.local.u32 	%r2418, [%rd2+192];
	cvt.rn.f32.s32 	%f317, %r2418;
	add.f32 	%f318, %f312, %f317;
	ld.local.u32 	%r2419, [%rd3+192];
	cvt.rn.f32.s32 	%f319, %r2419;
	add.f32 	%f320, %f314, %f319;
	ld.local.u32 	%r2420, [%rd1+196];
	cvt.rn.f32.s32 	%f321, %r2420;
	add.f32 	%f322, %f316, %f321;
	ld.local.u32 	%r2421, [%rd2+196];
	cvt.rn.f32.s32 	%f323, %r2421;
	add.f32 	%f324, %f318, %f323;
	ld.local.u32 	%r2422, [%rd3+196];
	cvt.rn.f32.s32 	%f325, %r2422;
	add.f32 	%f326, %f320, %f325;
	ld.local.u32 	%r2423, [%rd1+200];
	cvt.rn.f32.s32 	%f327, %r2423;
	add.f32 	%f328, %f322, %f327;
	ld.local.u32 	%r2424, [%rd2+200];
	cvt.rn.f32.s32 	%f329, %r2424;
	add.f32 	%f330, %f324, %f329;
	ld.local.u32 	%r2425, [%rd3+200];
	cvt.rn.f32.s32 	%f331, %r2425;
	add.f32 	%f332, %f326, %f331;
	ld.local.u32 	%r2426, [%rd1+204];
	cvt.rn.f32.s32 	%f333, %r2426;
	add.f32 	%f334, %f328, %f333;
	ld.local.u32 	%r2427, [%rd2+204];
	cvt.rn.f32.s32 	%f335, %r2427;
	add.f32 	%f336, %f330, %f335;
	ld.local.u32 	%r2428, [%rd3+204];
	cvt.rn.f32.s32 	%f337, %r2428;
	add.f32 	%f338, %f332, %f337;
	ld.local.u32 	%r2429, [%rd1+208];
	cvt.rn.f32.s32 	%f339, %r2429;
	add.f32 	%f340, %f334, %f339;
	ld.local.u32 	%r2430, [%rd2+208];
	cvt.rn.f32.s32 	%f341, %r2430;
	add.f32 	%f342, %f336, %f341;
	ld.local.u32 	%r2431, [%rd3+208];
	cvt.rn.f32.s32 	%f343, %r2431;
	add.f32 	%f344, %f338, %f343;
	ld.local.u32 	%r2432, [%rd1+212];
	cvt.rn.f32.s32 	%f345, %r2432;
	add.f32 	%f346, %f340, %f345;
	ld.local.u32 	%r2433, [%rd2+212];
	cvt.rn.f32.s32 	%f347, %r2433;
	add.f32 	%f348, %f342, %f347;
	ld.local.u32 	%r2434, [%rd3+212];
	cvt.rn.f32.s32 	%f349, %r2434;
	add.f32 	%f350, %f344, %f349;
	ld.local.u32 	%r2435, [%rd1+216];
	cvt.rn.f32.s32 	%f351, %r2435;
	add.f32 	%f352, %f346, %f351;
	ld.local.u32 	%r2436, [%rd2+216];
	cvt.rn.f32.s32 	%f353, %r2436;
	add.f32 	%f354, %f348, %f353;
	ld.local.u32 	%r2437, [%rd3+216];
	cvt.rn.f32.s32 	%f355, %r2437;
	add.f32 	%f356, %f350, %f355;
	ld.local.u32 	%r2438, [%rd1+220];
	cvt.rn.f32.s32 	%f357, %r2438;
	add.f32 	%f358, %f352, %f357;
	ld.local.u32 	%r2439, [%rd2+220];
	cvt.rn.f32.s32 	%f359, %r2439;
	add.f32 	%f360, %f354, %f359;
	ld.local.u32 	%r2440, [%rd3+220];
	cvt.rn.f32.s32 	%f361, %r2440;
	add.f32 	%f362, %f356, %f361;
	ld.local.u32 	%r2441, [%rd1+224];
	cvt.rn.f32.s32 	%f363, %r2441;
	add.f32 	%f364, %f358, %f363;
	ld.local.u32 	%r2442, [%rd2+224];
	cvt.rn.f32.s32 	%f365, %r2442;
	add.f32 	%f366, %f360, %f365;
	ld.local.u32 	%r2443, [%rd3+224];
	cvt.rn.f32.s32 	%f367, %r2443;
	add.f32 	%f368, %f362, %f367;
	ld.local.u32 	%r2444, [%rd1+228];
	cvt.rn.f32.s32 	%f369, %r2444;
	add.f32 	%f370, %f364, %f369;
	ld.local.u32 	%r2445, [%rd2+228];
	cvt.rn.f32.s32 	%f371, %r2445;
	add.f32 	%f372, %f366, %f371;
	ld.local.u32 	%r2446, [%rd3+228];
	cvt.rn.f32.s32 	%f373, %r2446;
	add.f32 	%f374, %f368, %f373;
	ld.local.u32 	%r2447, [%rd1+232];
	cvt.rn.f32.s32 	%f375, %r2447;
	add.f32 	%f376, %f370, %f375;
	ld.local.u32 	%r2448, [%rd2+232];
	cvt.rn.f32.s32 	%f377, %r2448;
	add.f32 	%f378, %f372, %f377;
	ld.local.u32 	%r2449, [%rd3+232];
	cvt.rn.f32.s32 	%f379, %r2449;
	add.f32 	%f380, %f374, %f379;
	ld.local.u32 	%r2450, [%rd1+236];
	cvt.rn.f32.s32 	%f381, %r2450;
	add.f32 	%f382, %f376, %f381;
	ld.local.u32 	%r2451, [%rd2+236];
	cvt.rn.f32.s32 	%f383, %r2451;
	add.f32 	%f384, %f378, %f383;
	ld.local.u32 	%r2452, [%rd3+236];
	cvt.rn.f32.s32 	%f385, %r2452;
	add.f32 	%f386, %f380, %f385;
	ld.local.u32 	%r2453, [%rd1+240];
	cvt.rn.f32.s32 	%f387, %r2453;
	add.f32 	%f388, %f382, %f387;
	ld.local.u32 	%r2454, [%rd2+240];
	cvt.rn.f32.s32 	%f389, %r2454;
	add.f32 	%f390, %f384, %f389;
	ld.local.u32 	%r2455, [%rd3+240];
	cvt.rn.f32.s32 	%f391, %r2455;
	add.f32 	%f392, %f386, %f391;
	ld.local.u32 	%r2456, [%rd1+244];
	cvt.rn.f32.s32 	%f393, %r2456;
	add.f32 	%f394, %f388, %f393;
	ld.local.u32 	%r2457, [%rd2+244];
	cvt.rn.f32.s32 	%f395, %r2457;
	add.f32 	%f396, %f390, %f395;
	ld.local.u32 	%r2458, [%rd3+244];
	cvt.rn.f32.s32 	%f397, %r2458;
	add.f32 	%f398, %f392, %f397;
	ld.local.u32 	%r2459, [%rd1+248];
	cvt.rn.f32.s32 	%f399, %r2459;
	add.f32 	%f400, %f394, %f399;
	ld.local.u32 	%r2460, [%rd2+248];
	cvt.rn.f32.s32 	%f401, %r2460;
	add.f32 	%f402, %f396, %f401;
	ld.local.u32 	%r2461, [%rd3+248];
	cvt.rn.f32.s32 	%f403, %r2461;
	add.f32 	%f404, %f398, %f403;
	ld.local.u32 	%r2462, [%rd1+252];
	cvt.rn.f32.s32 	%f405, %r2462;
	add.f32 	%f406, %f400, %f405;
	ld.local.u32 	%r2463, [%rd2+252];
	cvt.rn.f32.s32 	%f407, %r2463;
	add.f32 	%f408, %f402, %f407;
	ld.local.u32 	%r2464, [%rd3+252];
	cvt.rn.f32.s32 	%f409, %r2464;
	add.f32 	%f410, %f404, %f409;
	ld.local.u32 	%r2465, [%rd1+256];
	cvt.rn.f32.s32 	%f411, %r2465;
	add.f32 	%f412, %f406, %f411;
	ld.local.u32 	%r2466, [%rd2+256];
	cvt.rn.f32.s32 	%f413, %r2466;
	add.f32 	%f414, %f408, %f413;
	ld.local.u32 	%r2467, [%rd3+256];
	cvt.rn.f32.s32 	%f415, %r2467;
	add.f32 	%f416, %f410, %f415;
	ld.local.u32 	%r2468, [%rd1+260];
	cvt.rn.f32.s32 	%f417, %r2468;
	add.f32 	%f418, %f412, %f417;
	ld.local.u32 	%r2469, [%rd2+260];
	cvt.rn.f32.s32 	%f419, %r2469;
	add.f32 	%f420, %f414, %f419;
	ld.local.u32 	%r2470, [%rd3+260];
	cvt.rn.f32.s32 	%f421, %r2470;
	add.f32 	%f422, %f416, %f421;
	ld.local.u32 	%r2471, [%rd1+264];
	cvt.rn.f32.s32 	%f423, %r2471;
	add.f32 	%f424, %f418, %f423;
	ld.local.u32 	%r2472, [%rd2+264];
	cvt.rn.f32.s32 	%f425, %r2472;
	add.f32 	%f426, %f420, %f425;
	ld.local.u32 	%r2473, [%rd3+264];
	cvt.rn.f32.s32 	%f427, %r2473;
	add.f32 	%f428, %f422, %f427;
	ld.local.u32 	%r2474, [%rd1+268];
	cvt.rn.f32.s32 	%f429, %r2474;
	add.f32 	%f430, %f424, %f429;
	ld.local.u32 	%r2475, [%rd2+268];
	cvt.rn.f32.s32 	%f431, %r2475;
	add.f32 	%f432, %f426, %f431;
	ld.local.u32 	%r2476, [%rd3+268];
	cvt.rn.f32.s32 	%f433, %r2476;
	add.f32 	%f434, %f428, %f433;
	ld.local.u32 	%r2477, [%rd1+272];
	cvt.rn.f32.s32 	%f435, %r2477;
	add.f32 	%f436, %f430, %f435;
	ld.local.u32 	%r2478, [%rd2+272];
	cvt.rn.f32.s32 	%f437, %r2478;
	add.f32 	%f438, %f432, %f437;
	ld.local.u32 	%r2479, [%rd3+272];
	cvt.rn.f32.s32 	%f439, %r2479;
	add.f32 	%f440, %f434, %f439;
	ld.local.u32 	%r2480, [%rd1+276];
	cvt.rn.f32.s32 	%f441, %r2480;
	add.f32 	%f442, %f436, %f441;
	ld.local.u32 	%r2481, [%rd2+276];
	cvt.rn.f32.s32 	%f443, %r2481;
	add.f32 	%f444, %f438, %f443;
	ld.local.u32 	%r2482, [%rd3+276];
	cvt.rn.f32.s32 	%f445, %r2482;
	add.f32 	%f446, %f440, %f445;
	ld.local.u32 	%r2483, [%rd1+280];
	cvt.rn.f32.s32 	%f447, %r2483;
	add.f32 	%f448, %f442, %f447;
	ld.local.u32 	%r2484, [%rd2+280];
	cvt.rn.f32.s32 	%f449, %r2484;
	add.f32 	%f450, %f444, %f449;
	ld.local.u32 	%r2485, [%rd3+280];
	cvt.rn.f32.s32 	%f451, %r2485;
	add.f32 	%f452, %f446, %f451;
	ld.local.u32 	%r2486, [%rd1+284];
	cvt.rn.f32.s32 	%f453, %r2486;
	add.f32 	%f454, %f448, %f453;
	ld.local.u32 	%r2487, [%rd2+284];
	cvt.rn.f32.s32 	%f455, %r2487;
	add.f32 	%f456, %f450, %f455;
	ld.local.u32 	%r2488, [%rd3+284];
	cvt.rn.f32.s32 	%f457, %r2488;
	add.f32 	%f458, %f452, %f457;
	ld.local.u32 	%r2489, [%rd1+288];
	cvt.rn.f32.s32 	%f459, %r2489;
	add.f32 	%f460, %f454, %f459;
	ld.local.u32 	%r2490, [%rd2+288];
	cvt.rn.f32.s32 	%f461, %r2490;
	add.f32 	%f462, %f456, %f461;
	ld.local.u32 	%r2491, [%rd3+288];
	cvt.rn.f32.s32 	%f463, %r2491;
	add.f32 	%f464, %f458, %f463;
	ld.local.u32 	%r2492, [%rd1+292];
	cvt.rn.f32.s32 	%f465, %r2492;
	add.f32 	%f466, %f460, %f465;
	ld.local.u32 	%r2493, [%rd2+292];
	cvt.rn.f32.s32 	%f467, %r2493;
	add.f32 	%f468, %f462, %f467;
	ld.local.u32 	%r2494, [%rd3+292];
	cvt.rn.f32.s32 	%f469, %r2494;
	add.f32 	%f470, %f464, %f469;
	ld.local.u32 	%r2495, [%rd1+296];
	cvt.rn.f32.s32 	%f471, %r2495;
	add.f32 	%f472, %f466, %f471;
	ld.local.u32 	%r2496, [%rd2+296];
	cvt.rn.f32.s32 	%f473, %r2496;
	add.f32 	%f474, %f468, %f473;
	ld.local.u32 	%r2497, [%rd3+296];
	cvt.rn.f32.s32 	%f475, %r2497;
	add.f32 	%f476, %f470, %f475;
	ld.local.u32 	%r2498, [%rd1+300];
	cvt.rn.f32.s32 	%f477, %r2498;
	add.f32 	%f478, %f472, %f477;
	ld.local.u32 	%r2499, [%rd2+300];
	cvt.rn.f32.s32 	%f479, %r2499;
	add.f32 	%f480, %f474, %f479;
	ld.local.u32 	%r2500, [%rd3+300];
	cvt.rn.f32.s32 	%f481, %r2500;
	add.f32 	%f482, %f476, %f481;
	ld.local.u32 	%r2501, [%rd1+304];
	cvt.rn.f32.s32 	%f483, %r2501;
	add.f32 	%f484, %f478, %f483;
	ld.local.u32 	%r2502, [%rd2+304];
	cvt.rn.f32.s32 	%f485, %r2502;
	add.f32 	%f486, %f480, %f485;
	ld.local.u32 	%r2503, [%rd3+304];
	cvt.rn.f32.s32 	%f487, %r2503;
	add.f32 	%f488, %f482, %f487;
	ld.local.u32 	%r2504, [%rd1+308];
	cvt.rn.f32.s32 	%f489, %r2504;
	add.f32 	%f490, %f484, %f489;
	ld.local.u32 	%r2505, [%rd2+308];
	cvt.rn.f32.s32 	%f491, %r2505;
	add.f32 	%f492, %f486, %f491;
	ld.local.u32 	%r2506, [%rd3+308];
	cvt.rn.f32.s32 	%f493, %r2506;
	add.f32 	%f494, %f488, %f493;
	ld.local.u32 	%r2507, [%rd1+312];
	cvt.rn.f32.s32 	%f495, %r2507;
	add.f32 	%f496, %f490, %f495;
	ld.local.u32 	%r2508, [%rd2+312];
	cvt.rn.f32.s32 	%f497, %r2508;
	add.f32 	%f498, %f492, %f497;
	ld.local.u32 	%r2509, [%rd3+312];
	cvt.rn.f32.s32 	%f499, %r2509;
	add.f32 	%f500, %f494, %f499;
	ld.local.u32 	%r2510, [%rd1+316];
	cvt.rn.f32.s32 	%f501, %r2510;
	add.f32 	%f502, %f496, %f501;
	ld.local.u32 	%r2511, [%rd2+316];
	cvt.rn.f32.s32 	%f503, %r2511;
	add.f32 	%f504, %f498, %f503;
	ld.local.u32 	%r2512, [%rd3+316];
	cvt.rn.f32.s32 	%f505, %r2512;
	add.f32 	%f506, %f500, %f505;
	ld.local.u32 	%r2513, [%rd1+320];
	cvt.rn.f32.s32 	%f507, %r2513;
	add.f32 	%f1045, %f502, %f507;
	ld.local.u32 	%r2514, [%rd2+320];
	cvt.rn.f32.s32 	%f508, %r2514;
	add.f32 	%f1044, %f504, %f508;
	ld.local.u32 	%r2515, [%rd3+320];
	cvt.rn.f32.s32 	%f509, %r2515;
	add.f32 	%f1043, %f506, %f509;
$L__BB0_745:
	mul.lo.s32 	%r2516, %r2933, -858993459;
	shf.l.wrap.b32 	%r2517, %r2516, %r2516, 31;
	setp.lt.u32 	%p751, %r2517, 429496730;
	add.s32 	%r2518, %r2933, -7510;
	setp.lt.u32 	%p752, %r2518, 741;
	and.pred  	%p753, %p751, %p752;
	@%p753 bra 	$L__BB0_748;
	mul.lo.s32 	%r2519, %r2933, 652835029;
	shf.l.wrap.b32 	%r2520, %r2519, %r2519, 31;
	setp.lt.u32 	%p754, %r2520, 17179870;
	add.s32 	%r2521, %r2933, -8251;
	setp.lt.u32 	%p755, %r2521, 4250;
	and.pred  	%p756, %p754, %p755;
	@%p756 bra 	$L__BB0_748;
	mul.lo.s32 	%r2522, %r2933, 989560465;
	shf.l.wrap.b32 	%r2523, %r2522, %r2522, 29;
	setp.gt.u32 	%p757, %r2523, 858993;
	setp.lt.u32 	%p758, %r2933, 12501;
	or.pred  	%p759, %p758, %p757;
	@%p759 bra 	$L__BB0_752;
$L__BB0_748:
	ld.local.u32 	%r2525, [%rd1+320];
	ld.local.u32 	%r3099, [%rd1];
	sub.s32 	%r2526, %r2525, %r3099;
	mul.lo.s32 	%r2527, %r2526, %r2526;
	ld.local.u32 	%r2528, [%rd2+320];
	ld.local.u32 	%r3098, [%rd2];
	sub.s32 	%r2529, %r2528, %r3098;
	mad.lo.s32 	%r2530, %r2529, %r2529, %r2527;
	ld.local.u32 	%r2531, [%rd3+320];
	ld.local.u32 	%r3097, [%rd3];
	sub.s32 	%r2532, %r2531, %r3097;
	mad.lo.s32 	%r2533, %r2532, %r2532, %r2530;
	cvt.rn.f32.u32 	%f10, %r2533;
	cvt.rn.f32.s32 	%f511, %r3099;
	cvt.rn.f32.s32 	%f512, %r3098;
	cvt.rn.f32.s32 	%f513, %r3097;
	ld.local.u32 	%r2534, [%rd1+4];
	cvt.rn.f32.s32 	%f514, %r2534;
	add.f32 	%f515, %f511, %f514;
	ld.local.u32 	%r2535, [%rd2+4];
	cvt.rn.f32.s32 	%f516, %r2535;
	add.f32 	%f517, %f512, %f516;
	ld.local.u32 	%r2536, [%rd3+4];
	cvt.rn.f32.s32 	%f518, %r2536;
	add.f32 	%f519, %f513, %f518;
	ld.local.u32 	%r2537, [%rd1+8];
	cvt.rn.f32.s32 	%f520, %r2537;
	add.f32 	%f521, %f515, %f520;
	ld.local.u32 	%r2538, [%rd2+8];
	cvt.rn.f32.s32 	%f522, %r2538;
	add.f32 	%f523, %f517, %f522;
	ld.local.u32 	%r2539, [%rd3+8];
	cvt.rn.f32.s32 	%f524, %r2539;
	add.f32 	%f525, %f519, %f524;
	ld.local.u32 	%r2540, [%rd1+12];
	cvt.rn.f32.s32 	%f526, %r2540;
	add.f32 	%f527, %f521, %f526;
	ld.local.u32 	%r2541, [%rd2+12];
	cvt.rn.f32.s32 	%f528, %r2541;
	add.f32 	%f529, %f523, %f528;
	ld.local.u32 	%r2542, [%rd3+12];
	cvt.rn.f32.s32 	%f530, %r2542;
	add.f32 	%f531, %f525, %f530;
	ld.local.u32 	%r2543, [%rd1+16];
	cvt.rn.f32.s32 	%f532, %r2543;
	add.f32 	%f533, %f527, %f532;
	ld.local.u32 	%r2544, [%rd2+16];
	cvt.rn.f32.s32 	%f534, %r2544;
	add.f32 	%f535, %f529, %f534;
	ld.local.u32 	%r2545, [%rd3+16];
	cvt.rn.f32.s32 	%f536, %r2545;
	add.f32 	%f537, %f531, %f536;
	ld.local.u32 	%r2546, [%rd1+20];
	cvt.rn.f32.s32 	%f538, %r2546;
	add.f32 	%f539, %f533, %f538;
	ld.local.u32 	%r2547, [%rd2+20];
	cvt.rn.f32.s32 	%f540, %r2547;
	add.f32 	%f541, %f535, %f540;
	ld.local.u32 	%r2548, [%rd3+20];
	cvt.rn.f32.s32 	%f542, %r2548;
	add.f32 	%f543, %f537, %f542;
	ld.local.u32 	%r2549, [%rd1+24];
	cvt.rn.f32.s32 	%f544, %r2549;
	add.f32 	%f545, %f539, %f544;
	ld.local.u32 	%r2550, [%rd2+24];
	cvt.rn.f32.s32 	%f546, %r2550;
	add.f32 	%f547, %f541, %f546;
	ld.local.u32 	%r2551, [%rd3+24];
	cvt.rn.f32.s32 	%f548, %r2551;
	add.f32 	%f549, %f543, %f548;
	ld.local.u32 	%r2552, [%rd1+28];
	cvt.rn.f32.s32 	%f550, %r2552;
	add.f32 	%f551, %f545, %f550;
	ld.local.u32 	%r2553, [%rd2+28];
	cvt.rn.f32.s32 	%f552, %r2553;
	add.f32 	%f553, %f547, %f552;
	ld.local.u32 	%r2554, [%rd3+28];
	cvt.rn.f32.s32 	%f554, %r2554;
	add.f32 	%f555, %f549, %f554;
	ld.local.u32 	%r2555, [%rd1+32];
	cvt.rn.f32.s32 	%f556, %r2555;
	add.f32 	%f557, %f551, %f556;
	ld.local.u32 	%r2556, [%rd2+32];
	cvt.rn.f32.s32 	%f558, %r2556;
	add.f32 	%f559, %f553, %f558;
	ld.local.u32 	%r2557, [%rd3+32];
	cvt.rn.f32.s32 	%f560, %r2557;
	add.f32 	%f561, %f555, %f560;
	ld.local.u32 	%r2558, [%rd1+36];
	cvt.rn.f32.s32 	%f562, %r2558;
	add.f32 	%f563, %f557, %f562;
	ld.local.u32 	%r2559, [%rd2+36];
	cvt.rn.f32.s32 	%f564, %r2559;
	add.f32 	%f565, %f559, %f564;
	ld.local.u32 	%r2560, [%rd3+36];
	cvt.rn.f32.s32 	%f566, %r2560;
	add.f32 	%f567, %f561, %f566;
	ld.local.u32 	%r2561, [%rd1+40];
	cvt.rn.f32.s32 	%f568, %r2561;
	add.f32 	%f569, %f563, %f568;
	ld.local.u32 	%r2562, [%rd2+40];
	cvt.rn.f32.s32 	%f570, %r2562;
	add.f32 	%f571, %f565, %f570;
	ld.local.u32 	%r2563, [%rd3+40];
	cvt.rn.f32.s32 	%f572, %r2563;
	add.f32 	%f573, %f567, %f572;
	ld.local.u32 	%r2564, [%rd1+44];
	cvt.rn.f32.s32 	%f574, %r2564;
	add.f32 	%f575, %f569, %f574;
	ld.local.u32 	%r2565, [%rd2+44];
	cvt.rn.f32.s32 	%f576, %r2565;
	add.f32 	%f577, %f571, %f576;
	ld.local.u32 	%r2566, [%rd3+44];
	cvt.rn.f32.s32 	%f578, %r2566;
	add.f32 	%f579, %f573, %f578;
	ld.local.u32 	%r2567, [%rd1+48];
	cvt.rn.f32.s32 	%f580, %r2567;
	add.f32 	%f581, %f575, %f580;
	ld.local.u32 	%r2568, [%rd2+48];
	cvt.rn.f32.s32 	%f582, %r2568;
	add.f32 	%f583, %f577, %f582;
	ld.local.u32 	%r2569, [%rd3+48];
	cvt.rn.f32.s32 	%f584, %r2569;
	add.f32 	%f585, %f579, %f584;
	ld.local.u32 	%r2570, [%rd1+52];
	cvt.rn.f32.s32 	%f586, %r2570;
	add.f32 	%f587, %f581, %f586;
	ld.local.u32 	%r2571, [%rd2+52];
	cvt.rn.f32.s32 	%f588, %r2571;
	add.f32 	%f589, %f583, %f588;
	ld.local.u32 	%r2572, [%rd3+52];
	cvt.rn.f32.s32 	%f590, %r2572;
	add.f32 	%f591, %f585, %f590;
	ld.local.u32 	%r2573, [%rd1+56];
	cvt.rn.f32.s32 	%f592, %r2573;
	add.f32 	%f593, %f587, %f592;
	ld.local.u32 	%r2574, [%rd2+56];
	cvt.rn.f32.s32 	%f594, %r2574;
	add.f32 	%f595, %f589, %f594;
	ld.local.u32 	%r2575, [%rd3+56];
	cvt.rn.f32.s32 	%f596, %r2575;
	add.f32 	%f597, %f591, %f596;
	ld.local.u32 	%r2576, [%rd1+60];
	cvt.rn.f32.s32 	%f598, %r2576;
	add.f32 	%f599, %f593, %f598;
	ld.local.u32 	%r2577, [%rd2+60];
	cvt.rn.f32.s32 	%f600, %r2577;
	add.f32 	%f601, %f595, %f600;
	ld.local.u32 	%r2578, [%rd3+60];
	cvt.rn.f32.s32 	%f602, %r2578;
	add.f32 	%f603, %f597, %f602;
	ld.local.u32 	%r2579, [%rd1+64];
	cvt.rn.f32.s32 	%f604, %r2579;
	add.f32 	%f605, %f599, %f604;
	ld.local.u32 	%r2580, [%rd2+64];
	cvt.rn.f32.s32 	%f606, %r2580;
	add.f32 	%f607, %f601, %f606;
	ld.local.u32 	%r2581, [%rd3+64];
	cvt.rn.f32.s32 	%f608, %r2581;
	add.f32 	%f609, %f603, %f608;
	ld.local.u32 	%r2582, [%rd1+68];
	cvt.rn.f32.s32 	%f610, %r2582;
	add.f32 	%f611, %f605, %f610;
	ld.local.u32 	%r2583, [%rd2+68];
	cvt.rn.f32.s32 	%f612, %r2583;
	add.f32 	%f613, %f607, %f612;
	ld.local.u32 	%r2584, [%rd3+68];
	cvt.rn.f32.s32 	%f614, %r2584;
	add.f32 	%f615, %f609, %f614;
	ld.local.u32 	%r2585, [%rd1+72];
	cvt.rn.f32.s32 	%f616, %r2585;
	add.f32 	%f617, %f611, %f616;
	ld.local.u32 	%r2586, [%rd2+72];
	cvt.rn.f32.s32 	%f618, %r2586;
	add.f32 	%f619, %f613, %f618;
	ld.local.u32 	%r2587, [%rd3+72];
	cvt.rn.f32.s32 	%f620, %r2587;
	add.f32 	%f621, %f615, %f620;
	ld.local.u32 	%r2588, [%rd1+76];
	cvt.rn.f32.s32 	%f622, %r2588;
	add.f32 	%f623, %f617, %f622;
	ld.local.u32 	%r2589, [%rd2+76];
	cvt.rn.f32.s32 	%f624, %r2589;
	add.f32 	%f625, %f619, %f624;
	ld.local.u32 	%r2590, [%rd3+76];
	cvt.rn.f32.s32 	%f626, %r2590;
	add.f32 	%f627, %f621, %f626;
	ld.local.u32 	%r2591, [%rd1+80];
	cvt.rn.f32.s32 	%f628, %r2591;
	add.f32 	%f629, %f623, %f628;
	ld.local.u32 	%r2592, [%rd2+80];
	cvt.rn.f32.s32 	%f630, %r2592;
	add.f32 	%f631, %f625, %f630;
	ld.local.u32 	%r2593, [%rd3+80];
	cvt.rn.f32.s32 	%f632, %r2593;
	add.f32 	%f633, %f627, %f632;
	ld.local.u32 	%r2594, [%rd1+84];
	cvt.rn.f32.s32 	%f634, %r2594;
	add.f32 	%f635, %f629, %f634;
	ld.local.u32 	%r2595, [%rd2+84];
	cvt.rn.f32.s32 	%f636, %r2595;
	add.f32 	%f637, %f631, %f636;
	ld.local.u32 	%r2596, [%rd3+84];
	cvt.rn.f32.s32 	%f638, %r2596;
	add.f32 	%f639, %f633, %f638;
	ld.local.u32 	%r2597, [%rd1+88];
	cvt.rn.f32.s32 	%f640, %r2597;
	add.f32 	%f641, %f635, %f640;
	ld.local.u32 	%r2598, [%rd2+88];
	cvt.rn.f32.s32 	%f642, %r2598;
	add.f32 	%f643, %f637, %f642;
	ld.local.u32 	%r2599, [%rd3+88];
	cvt.rn.f32.s32 	%f644, %r2599;
	add.f32 	%f645, %f639, %f644;
	ld.local.u32 	%r2600, [%rd1+92];
	cvt.rn.f32.s32 	%f646, %r2600;
	add.f32 	%f647, %f641, %f646;
	ld.local.u32 	%r2601, [%rd2+92];
	cvt.rn.f32.s32 	%f648, %r2601;
	add.f32 	%f649, %f643, %f648;
	ld.local.u32 	%r2602, [%rd3+92];
	cvt.rn.f32.s32 	%f650, %r2602;
	add.f32 	%f651, %f645, %f650;
	ld.local.u32 	%r2603, [%rd1+96];
	cvt.rn.f32.s32 	%f652, %r2603;
	add.f32 	%f653, %f647, %f652;
	ld.local.u32 	%r2604, [%rd2+96];
	cvt.rn.f32.s32 	%f654, %r2604;
	add.f32 	%f655, %f649, %f654;
	ld.local.u32 	%r2605, [%rd3+96];
	cvt.rn.f32.s32 	%f656, %r2605;
	add.f32 	%f657, %f651, %f656;
	ld.local.u32 	%r2606, [%rd1+100];
	cvt.rn.f32.s32 	%f658, %r2606;
	add.f32 	%f659, %f653, %f658;
	ld.local.u32 	%r2607, [%rd2+100];
	cvt.rn.f32.s32 	%f660, %r2607;
	add.f32 	%f661, %f655, %f660;
	ld.local.u32 	%r2608, [%rd3+100];
	cvt.rn.f32.s32 	%f662, %r2608;
	add.f32 	%f663, %f657, %f662;
	ld.local.u32 	%r2609, [%rd1+104];
	cvt.rn.f32.s32 	%f664, %r2609;
	add.f32 	%f665, %f659, %f664;
	ld.local.u32 	%r2610, [%rd2+104];
	cvt.rn.f32.s32 	%f666, %r2610;
	add.f32 	%f667, %f661, %f666;
	ld.local.u32 	%r2611, [%rd3+104];
	cvt.rn.f32.s32 	%f668, %r2611;
	add.f32 	%f669, %f663, %f668;
	ld.local.u32 	%r2612, [%rd1+108];
	cvt.rn.f32.s32 	%f670, %r2612;
	add.f32 	%f671, %f665, %f670;
	ld.local.u32 	%r2613, [%rd2+108];
	cvt.rn.f32.s32 	%f672, %r2613;
	add.f32 	%f673, %f667, %f672;
	ld.local.u32 	%r2614, [%rd3+108];
	cvt.rn.f32.s32 	%f674, %r2614;
	add.f32 	%f675, %f669, %f674;
	ld.local.u32 	%r2615, [%rd1+112];
	cvt.rn.f32.s32 	%f676, %r2615;
	add.f32 	%f677, %f671, %f676;
	ld.local.u32 	%r2616, [%rd2+112];
	cvt.rn.f32.s32 	%f678, %r2616;
	add.f32 	%f679, %f673, %f678;
	ld.local.u32 	%r2617, [%rd3+112];
	cvt.rn.f32.s32 	%f680, %r2617;
	add.f32 	%f681, %f675, %f680;
	ld.local.u32 	%r2618, [%rd1+116];
	cvt.rn.f32.s32 	%f682, %r2618;
	add.f32 	%f683, %f677, %f682;
	ld.local.u32 	%r2619, [%rd2+116];
	cvt.rn.f32.s32 	%f684, %r2619;
	add.f32 	%f685, %f679, %f684;
	ld.local.u32 	%r2620, [%rd3+116];
	cvt.rn.f32.s32 	%f686, %r2620;
	add.f32 	%f687, %f681, %f686;
	ld.local.u32 	%r2621, [%rd1+120];
	cvt.rn.f32.s32 	%f688, %r2621;
	add.f32 	%f689, %f683, %f688;
	ld.local.u32 	%r2622, [%rd2+120];
	cvt.rn.f32.s32 	%f690, %r2622;
	add.f32 	%f691, %f685, %f690;
	ld.local.u32 	%r2623, [%rd3+120];
	cvt.rn.f32.s32 	%f692, %r2623;
	add.f32 	%f693, %f687, %f692;
	ld.local.u32 	%r2624, [%rd1+124];
	cvt.rn.f32.s32 	%f694, %r2624;
	add.f32 	%f695, %f689, %f694;
	ld.local.u32 	%r2625, [%rd2+124];
	cvt.rn.f32.s32 	%f696, %r2625;
	add.f32 	%f697, %f691, %f696;
	ld.local.u32 	%r2626, [%rd3+124];
	cvt.rn.f32.s32 	%f698, %r2626;
	add.f32 	%f699, %f693, %f698;
	ld.local.u32 	%r2627, [%rd1+128];
	cvt.rn.f32.s32 	%f700, %r2627;
	add.f32 	%f701, %f695, %f700;
	ld.local.u32 	%r2628, [%rd2+128];
	cvt.rn.f32.s32 	%f702, %r2628;
	add.f32 	%f703, %f697, %f702;
	ld.local.u32 	%r2629, [%rd3+128];
	cvt.rn.f32.s32 	%f704, %r2629;
	add.f32 	%f705, %f699, %f704;
	ld.local.u32 	%r2630, [%rd1+132];
	cvt.rn.f32.s32 	%f706, %r2630;
	add.f32 	%f707, %f701, %f706;
	ld.local.u32 	%r2631, [%rd2+132];
	cvt.rn.f32.s32 	%f708, %r2631;
	add.f32 	%f709, %f703, %f708;
	ld.local.u32 	%r2632, [%rd3+132];
	cvt.rn.f32.s32 	%f710, %r2632;
	add.f32 	%f711, %f705, %f710;
	ld.local.u32 	%r2633, [%rd1+136];
	cvt.rn.f32.s32 	%f712, %r2633;
	add.f32 	%f713, %f707, %f712;
	ld.local.u32 	%r2634, [%rd2+136];
	cvt.rn.f32.s32 	%f714, %r2634;
	add.f32 	%f715, %f709, %f714;
	ld.local.u32 	%r2635, [%rd3+136];
	cvt.rn.f32.s32 	%f716, %r2635;
	add.f32 	%f717, %f711, %f716;
	ld.local.u32 	%r2636, [%rd1+140];
	cvt.rn.f32.s32 	%f718, %r2636;
	add.f32 	%f719, %f713, %f718;
	ld.local.u32 	%r2637, [%rd2+140];
	cvt.rn.f32.s32 	%f720, %r2637;
	add.f32 	%f721, %f715, %f720;
	ld.local.u32 	%r2638, [%rd3+140];
	cvt.rn.f32.s32 	%f722, %r2638;
	add.f32 	%f723, %f717, %f722;
	ld.local.u32 	%r2639, [%rd1+144];
	cvt.rn.f32.s32 	%f724, %r2639;
	add.f32 	%f725, %f719, %f724;
	ld.local.u32 	%r2640, [%rd2+144];
	cvt.rn.f32.s32 	%f726, %r2640;
	add.f32 	%f727, %f721, %f726;
	ld.local.u32 	%r2641, [%rd3+144];
	cvt.rn.f32.s32 	%f728, %r2641;
	add.f32 	%f729, %f723, %f728;
	ld.local.u32 	%r2642, [%rd1+148];
	cvt.rn.f32.s32 	%f730, %r2642;
	add.f32 	%f731, %f725, %f730;
	ld.local.u32 	%r2643, [%rd2+148];
	cvt.rn.f32.s32 	%f732, %r2643;
	add.f32 	%f733, %f727, %f732;
	ld.local.u32 	%r2644, [%rd3+148];
	cvt.rn.f32.s32 	%f734, %r2644;
	add.f32 	%f735, %f729, %f734;
	ld.local.u32 	%r2645, [%rd1+152];
	cvt.rn.f32.s32 	%f736, %r2645;
	add.f32 	%f737, %f731, %f736;
	ld.local.u32 	%r2646, [%rd2+152];
	cvt.rn.f32.s32 	%f738, %r2646;
	add.f32 	%f739, %f733, %f738;
	ld.local.u32 	%r2647, [%rd3+152];
	cvt.rn.f32.s32 	%f740, %r2647;
	add.f32 	%f741, %f735, %f740;
	ld.local.u32 	%r2648, [%rd1+156];
	cvt.rn.f32.s32 	%f742, %r2648;
	add.f32 	%f743, %f737, %f742;
	ld.local.u32 	%r2649, [%rd2+156];
	cvt.rn.f32.s32 	%f744, %r2649;
	add.f32 	%f745, %f739, %f744;
	ld.local.u32 	%r2650, [%rd3+156];
	cvt.rn.f32.s32 	%f746, %r2650;
	add.f32 	%f747, %f741, %f746;
	ld.local.u32 	%r2651, [%rd1+160];
	cvt.rn.f32.s32 	%f748, %r2651;
	add.f32 	%f749, %f743, %f748;
	ld.local.u32 	%r2652, [%rd2+160];
	cvt.rn.f32.s32 	%f750, %r2652;
	add.f32 	%f751, %f745, %f750;
	ld.local.u32 	%r2653, [%rd3+160];
	cvt.rn.f32.s32 	%f752, %r2653;
	add.f32 	%f753, %f747, %f752;
	ld.local.u32 	%r2654, [%rd1+164];
	cvt.rn.f32.s32 	%f754, %r2654;
	add.f32 	%f755, %f749, %f754;
	ld.local.u32 	%r2655, [%rd2+164];
	cvt.rn.f32.s32 	%f756, %r2655;
	add.f32 	%f757, %f751, %f756;
	ld.local.u32 	%r2656, [%rd3+164];
	cvt.rn.f32.s32 	%f758, %r2656;
	add.f32 	%f759, %f753, %f758;
	ld.local.u32 	%r2657, [%rd1+168];
	cvt.rn.f32.s32 	%f760, %r2657;
	add.f32 	%f761, %f755, %f760;
	ld.local.u32 	%r2658, [%rd2+168];
	cvt.rn.f32.s32 	%f762, %r2658;
	add.f32 	%f763, %f757, %f762;
	ld.local.u32 	%r2659, [%rd3+168];
	cvt.rn.f32.s32 	%f764, %r2659;
	add.f32 	%f765, %f759, %f764;
	ld.local.u32 	%r2660, [%rd1+172];
	cvt.rn.f32.s32 	%f766, %r2660;
	add.f32 	%f767, %f761, %f766;
	ld.local.u32 	%r2661, [%rd2+172];
	cvt.rn.f32.s32 	%f768, %r2661;
	add.f32 	%f769, %f763, %f768;
	ld.local.u32 	%r2662, [%rd3+172];
	cvt.rn.f32.s32 	%f770, %r2662;
	add.f32 	%f771, %f765, %f770;
	ld.local.u32 	%r2663, [%rd1+176];
	cvt.rn.f32.s32 	%f772, %r2663;
	add.f32 	%f773, %f767, %f772;
	ld.local.u32 	%r2664, [%rd2+176];
	cvt.rn.f32.s32 	%f774, %r2664;
	add.f32 	%f775, %f769, %f774;
	ld.local.u32 	%r2665, [%rd3+176];
	cvt.rn.f32.s32 	%f776, %r2665;
	add.f32 	%f777, %f771, %f776;
	ld.local.u32 	%r2666, [%rd1+180];
	cvt.rn.f32.s32 	%f778, %r2666;
	add.f32 	%f779, %f773, %f778;
	ld.local.u32 	%r2667, [%rd2+180];
	cvt.rn.f32.s32 	%f780, %r2667;
	add.f32 	%f781, %f775, %f780;
	ld.local.u32 	%r2668, [%rd3+180];
	cvt.rn.f32.s32 	%f782, %r2668;
	add.f32 	%f783, %f777, %f782;
	ld.local.u32 	%r2669, [%rd1+184];
	cvt.rn.f32.s32 	%f784, %r2669;
	add.f32 	%f785, %f779, %f784;
	ld.local.u32 	%r2670, [%rd2+184];
	cvt.rn.f32.s32 	%f786, %r2670;
	add.f32 	%f787, %f781, %f786;
	ld.local.u32 	%r2671, [%rd3+184];
	cvt.rn.f32.s32 	%f788, %r2671;
	add.f32 	%f789, %f783, %f788;
	ld.local.u32 	%r2672, [%rd1+188];
	cvt.rn.f32.s32 	%f790, %r2672;
	add.f32 	%f791, %f785, %f790;
	ld.local.u32 	%r2673, [%rd2+188];
	cvt.rn.f32.s32 	%f792, %r2673;
	add.f32 	%f793, %f787, %f792;
	ld.local.u32 	%r2674, [%rd3+188];
	cvt.rn.f32.s32 	%f794, %r2674;
	add.f32 	%f795, %f789, %f794;
	ld.local.u32 	%r2675, [%rd1+192];
	cvt.rn.f32.s32 	%f796, %r2675;
	add.f32 	%f797, %f791, %f796;
	ld.local.u32 	%r2676, [%rd2+192];
	cvt.rn.f32.s32 	%f798, %r2676;
	add.f32 	%f799, %f793, %f798;
	ld.local.u32 	%r2677, [%rd3+192];
	cvt.rn.f32.s32 	%f800, %r2677;
	add.f32 	%f801, %f795, %f800;
	ld.local.u32 	%r2678, [%rd1+196];
	cvt.rn.f32.s32 	%f802, %r2678;
	add.f32 	%f803, %f797, %f802;
	ld.local.u32 	%r2679, [%rd2+196];
	cvt.rn.f32.s32 	%f804, %r2679;
	add.f32 	%f805, %f799, %f804;
	ld.local.u32 	%r2680, [%rd3+196];
	cvt.rn.f32.s32 	%f806, %r2680;
	add.f32 	%f807, %f801, %f806;
	ld.local.u32 	%r2681, [%rd1+200];
	cvt.rn.f32.s32 	%f808, %r2681;
	add.f32 	%f809, %f803, %f808;
	ld.local.u32 	%r2682, [%rd2+200];
	cvt.rn.f32.s32 	%f810, %r2682;
	add.f32 	%f811, %f805, %f810;
	ld.local.u32 	%r2683, [%rd3+200];
	cvt.rn.f32.s32 	%f812, %r2683;
	add.f32 	%f813, %f807, %f812;
	ld.local.u32 	%r2684, [%rd1+204];
	cvt.rn.f32.s32 	%f814, %r2684;
	add.f32 	%f815, %f809, %f814;
	ld.local.u32 	%r2685, [%rd2+204];
	cvt.rn.f32.s32 	%f816, %r2685;
	add.f32 	%f817, %f811, %f816;
	ld.local.u32 	%r2686, [%rd3+204];
	cvt.rn.f32.s32 	%f818, %r2686;
	add.f32 	%f819, %f813, %f818;
	ld.local.u32 	%r2687, [%rd1+208];
	cvt.rn.f32.s32 	%f820, %r2687;
	add.f32 	%f821, %f815, %f820;
	ld.local.u32 	%r2688, [%rd2+208];
	cvt.rn.f32.s32 	%f822, %r2688;
	add.f32 	%f823, %f817, %f822;
	ld.local.u32 	%r2689, [%rd3+208];
	cvt.rn.f32.s32 	%f824, %r2689;
	add.f32 	%f825, %f819, %f824;
	ld.local.u32 	%r2690, [%rd1+212];
	cvt.rn.f32.s32 	%f826, %r2690;
	add.f32 	%f827, %f821, %f826;
	ld.local.u32 	%r2691, [%rd2+212];
	cvt.rn.f32.s32 	%f828, %r2691;
	add.f32 	%f829, %f823, %f828;
	ld.local.u32 	%r2692, [%rd3+212];
	cvt.rn.f32.s32 	%f830, %r2692;
	add.f32 	%f831, %f825, %f830;
	ld.local.u32 	%r2693, [%rd1+216];
	cvt.rn.f32.s32 	%f832, %r2693;
	add.f32 	%f833, %f827, %f832;
	ld.local.u32 	%r2694, [%rd2+216];
	cvt.rn.f32.s32 	%f834, %r2694;
	add.f32 	%f835, %f829, %f834;
	ld.local.u32 	%r2695, [%rd3+216];
	cvt.rn.f32.s32 	%f836, %r2695;
	add.f32 	%f837, %f831, %f836;
	ld.local.u32 	%r2696, [%rd1+220];
	cvt.rn.f32.s32 	%f838, %r2696;
	add.f32 	%f839, %f833, %f838;
	ld.local.u32 	%r2697, [%rd2+220];
	cvt.rn.f32.s32 	%f840, %r2697;
	add.f32 	%f841, %f835, %f840;
	ld.local.u32 	%r2698, [%rd3+220];
	cvt.rn.f32.s32 	%f842, %r2698;
	add.f32 	%f843, %f837, %f842;
	ld.local.u32 	%r2699, [%rd1+224];
	cvt.rn.f32.s32 	%f844, %r2699;
	add.f32 	%f845, %f839, %f844;
	ld.local.u32 	%r2700, [%rd2+224];
	cvt.rn.f32.s32 	%f846, %r2700;
	add.f32 	%f847, %f841, %f846;
	ld.local.u32 	%r2701, [%rd3+224];
	cvt.rn.f32.s32 	%f848, %r2701;
	add.f32 	%f849, %f843, %f848;
	ld.local.u32 	%r2702, [%rd1+228];
	cvt.rn.f32.s32 	%f850, %r2702;
	add.f32 	%f851, %f845, %f850;
	ld.local.u32 	%r2703, [%rd2+228];
	cvt.rn.f32.s32 	%f852, %r2703;
	add.f32 	%f853, %f847, %f852;
	ld.local.u32 	%r2704, [%rd3+228];
	cvt.rn.f32.s32 	%f854, %r2704;
	add.f32 	%f855, %f849, %f854;
	ld.local.u32 	%r2705, [%rd1+232];
	cvt.rn.f32.s32 	%f856, %r2705;
	add.f32 	%f857, %f851, %f856;
	ld.local.u32 	%r2706, [%rd2+232];
	cvt.rn.f32.s32 	%f858, %r2706;
	add.f32 	%f859, %f853, %f858;
	ld.local.u32 	%r2707, [%rd3+232];
	cvt.rn.f32.s32 	%f860, %r2707;
	add.f32 	%f861, %f855, %f860;
	ld.local.u32 	%r2708, [%rd1+236];
	cvt.rn.f32.s32 	%f862, %r2708;
	add.f32 	%f863, %f857, %f862;
	ld.local.u32 	%r2709, [%rd2+236];
	cvt.rn.f32.s32 	%f864, %r2709;
	add.f32 	%f865, %f859, %f864;
	ld.local.u32 	%r2710, [%rd3+236];
	cvt.rn.f32.s32 	%f866, %r2710;
	add.f32 	%f867, %f861, %f866;
	ld.local.u32 	%r2711, [%rd1+240];
	cvt.rn.f32.s32 	%f868, %r2711;
	add.f32 	%f869, %f863, %f868;
	ld.local.u32 	%r2712, [%rd2+240];
	cvt.rn.f32.s32 	%f870, %r2712;
	add.f32 	%f871, %f865, %f870;
	ld.local.u32 	%r2713, [%rd3+240];
	cvt.rn.f32.s32 	%f872, %r2713;
	add.f32 	%f873, %f867, %f872;
	ld.local.u32 	%r2714, [%rd1+244];
	cvt.rn.f32.s32 	%f874, %r2714;
	add.f32 	%f875, %f869, %f874;
	ld.local.u32 	%r2715, [%rd2+244];
	cvt.rn.f32.s32 	%f876, %r2715;
	add.f32 	%f877, %f871, %f876;
	ld.local.u32 	%r2716, [%rd3+244];
	cvt.rn.f32.s32 	%f878, %r2716;
	add.f32 	%f879, %f873, %f878;
	ld.local.u32 	%r2717, [%rd1+248];
	cvt.rn.f32.s32 	%f880, %r2717;
	add.f32 	%f881, %f875, %f880;
	ld.local.u32 	%r2718, [%rd2+248];
	cvt.rn.f32.s32 	%f882, %r2718;
	add.f32 	%f883, %f877, %f882;
	ld.local.u32 	%r2719, [%rd3+248];
	cvt.rn.f32.s32 	%f884, %r2719;
	add.f32 	%f885, %f879, %f884;
	ld.local.u32 	%r2720, [%rd1+252];
	cvt.rn.f32.s32 	%f886, %r2720;
	add.f32 	%f887, %f881, %f886;
	ld.local.u32 	%r2721, [%rd2+252];
	cvt.rn.f32.s32 	%f888, %r2721;
	add.f32 	%f889, %f883, %f888;
	ld.local.u32 	%r2722, [%rd3+252];
	cvt.rn.f32.s32 	%f890, %r2722;
	add.f32 	%f891, %f885, %f890;
	ld.local.u32 	%r2723, [%rd1+256];
	cvt.rn.f32.s32 	%f892, %r2723;
	add.f32 	%f893, %f887, %f892;
	ld.local.u32 	%r2724, [%rd2+256];
	cvt.rn.f32.s32 	%f894, %r2724;
	add.f32 	%f895, %f889, %f894;
	ld.local.u32 	%r2725, [%rd3+256];
	cvt.rn.f32.s32 	%f896, %r2725;
	add.f32 	%f897, %f891, %f896;
	ld.local.u32 	%r2726, [%rd1+260];
	cvt.rn.f32.s32 	%f898, %r2726;
	add.f32 	%f899, %f893, %f898;
	ld.local.u32 	%r2727, [%rd2+260];
	cvt.rn.f32.s32 	%f900, %r2727;
	add.f32 	%f901, %f895, %f900;
	ld.local.u32 	%r2728, [%rd3+260];
	cvt.rn.f32.s32 	%f902, %r2728;
	add.f32 	%f903, %f897, %f902;
	ld.local.u32 	%r2729, [%rd1+264];
	cvt.rn.f32.s32 	%f904, %r2729;
	add.f32 	%f905, %f899, %f904;
	ld.local.u32 	%r2730, [%rd2+264];
	cvt.rn.f32.s32 	%f906, %r2730;
	add.f32 	%f907, %f901, %f906;
	ld.local.u32 	%r2731, [%rd3+264];
	cvt.rn.f32.s32 	%f908, %r2731;
	add.f32 	%f909, %f903, %f908;
	ld.local.u32 	%r2732, [%rd1+268];
	cvt.rn.f32.s32 	%f910, %r2732;
	add.f32 	%f911, %f905, %f910;
	ld.local.u32 	%r2733, [%rd2+268];
	cvt.rn.f32.s32 	%f912, %r2733;
	add.f32 	%f913, %f907, %f912;
	ld.local.u32 	%r2734, [%rd3+268];
	cvt.rn.f32.s32 	%f914, %r2734;
	add.f32 	%f915, %f909, %f914;
	ld.local.u32 	%r2735, [%rd1+272];
	cvt.rn.f32.s32 	%f916, %r2735;
	add.f32 	%f917, %f911, %f916;
	ld.local.u32 	%r2736, [%rd2+272];
	cvt.rn.f32.s32 	%f918, %r2736;
	add.f32 	%f919, %f913, %f918;
	ld.local.u32 	%r2737, [%rd3+272];
	cvt.rn.f32.s32 	%f920, %r2737;
	add.f32 	%f921, %f915, %f920;
	ld.local.u32 	%r2738, [%rd1+276];
	cvt.rn.f32.s32 	%f922, %r2738;
	add.f32 	%f923, %f917, %f922;
	ld.local.u32 	%r2739, [%rd2+276];
	cvt.rn.f32.s32 	%f924, %r2739;
	add.f32 	%f925, %f919, %f924;
	ld.local.u32 	%r2740, [%rd3+276];
	cvt.rn.f32.s32 	%f926, %r2740;
	add.f32 	%f927, %f921, %f926;
	ld.local.u32 	%r2741, [%rd1+280];
	cvt.rn.f32.s32 	%f928, %r2741;
	add.f32 	%f929, %f923, %f928;
	ld.local.u32 	%r2742, [%rd2+280];
	cvt.rn.f32.s32 	%f930, %r2742;
	add.f32 	%f931, %f925, %f930;
	ld.local.u32 	%r2743, [%rd3+280];
	cvt.rn.f32.s32 	%f932, %r2743;
	add.f32 	%f933, %f927, %f932;
	ld.local.u32 	%r2744, [%rd1+284];
	cvt.rn.f32.s32 	%f934, %r2744;
	add.f32 	%f935, %f929, %f934;
	ld.local.u32 	%r2745, [%rd2+284];
	cvt.rn.f32.s32 	%f936, %r2745;
	add.f32 	%f937, %f931, %f936;
	ld.local.u32 	%r2746, [%rd3+284];
	cvt.rn.f32.s32 	%f938, %r2746;
	add.f32 	%f939, %f933, %f938;
	ld.local.u32 	%r2747, [%rd1+288];
	cvt.rn.f32.s32 	%f940, %r2747;
	add.f32 	%f941, %f935, %f940;
	ld.local.u32 	%r2748, [%rd2+288];
	cvt.rn.f32.s32 	%f942, %r2748;
	add.f32 	%f943, %f937, %f942;
	ld.local.u32 	%r2749, [%rd3+288];
	cvt.rn.f32.s32 	%f944, %r2749;
	add.f32 	%f945, %f939, %f944;
	ld.local.u32 	%r2750, [%rd1+292];
	cvt.rn.f32.s32 	%f946, %r2750;
	add.f32 	%f947, %f941, %f946;
	ld.local.u32 	%r2751, [%rd2+292];
	cvt.rn.f32.s32 	%f948, %r2751;
	add.f32 	%f949, %f943, %f948;
	ld.local.u32 	%r2752, [%rd3+292];
	cvt.rn.f32.s32 	%f950, %r2752;
	add.f32 	%f951, %f945, %f950;
	ld.local.u32 	%r2753, [%rd1+296];
	cvt.rn.f32.s32 	%f952, %r2753;
	add.f32 	%f953, %f947, %f952;
	ld.local.u32 	%r2754, [%rd2+296];
	cvt.rn.f32.s32 	%f954, %r2754;
	add.f32 	%f955, %f949, %f954;
	ld.local.u32 	%r2755, [%rd3+296];
	cvt.rn.f32.s32 	%f956, %r2755;
	add.f32 	%f957, %f951, %f956;
	ld.local.u32 	%r2756, [%rd1+300];
	cvt.rn.f32.s32 	%f958, %r2756;
	add.f32 	%f959, %f953, %f958;
	ld.local.u32 	%r2757, [%rd2+300];
	cvt.rn.f32.s32 	%f960, %r2757;
	add.f32 	%f961, %f955, %f960;
	ld.local.u32 	%r2758, [%rd3+300];
	cvt.rn.f32.s32 	%f962, %r2758;
	add.f32 	%f963, %f957, %f962;
	ld.local.u32 	%r2759, [%rd1+304];
	cvt.rn.f32.s32 	%f964, %r2759;
	add.f32 	%f965, %f959, %f964;
	ld.local.u32 	%r2760, [%rd2+304];
	cvt.rn.f32.s32 	%f966, %r2760;
	add.f32 	%f967, %f961, %f966;
	ld.local.u32 	%r2761, [%rd3+304];
	cvt.rn.f32.s32 	%f968, %r2761;
	add.f32 	%f969, %f963, %f968;
	ld.local.u32 	%r2762, [%rd1+308];
	cvt.rn.f32.s32 	%f970, %r2762;
	add.f32 	%f971, %f965, %f970;
	ld.local.u32 	%r2763, [%rd2+308];
	cvt.rn.f32.s32 	%f972, %r2763;
	add.f32 	%f973, %f967, %f972;
	ld.local.u32 	%r2764, [%rd3+308];
	cvt.rn.f32.s32 	%f974, %r2764;
	add.f32 	%f975, %f969, %f974;
	ld.local.u32 	%r2765, [%rd1+312];
	cvt.rn.f32.s32 	%f976, %r2765;
	add.f32 	%f977, %f971, %f976;
	ld.local.u32 	%r2766, [%rd2+312];
	cvt.rn.f32.s32 	%f978, %r2766;
	add.f32 	%f979, %f973, %f978;
	ld.local.u32 	%r2767, [%rd3+312];
	cvt.rn.f32.s32 	%f980, %r2767;
	add.f32 	%f981, %f975, %f980;
	ld.local.u32 	%r2768, [%rd1+316];
	cvt.rn.f32.s32 	%f982, %r2768;
	add.f32 	%f983, %f977, %f982;
	ld.local.u32 	%r2769, [%rd2+316];
	cvt.rn.f32.s32 	%f984, %r2769;
	add.f32 	%f985, %f979, %f984;
	ld.local.u32 	%r2770, [%rd3+316];
	cvt.rn.f32.s32 	%f986, %r2770;
	add.f32 	%f987, %f981, %f986;
	cvt.rn.f32.s32 	%f988, %r2525;
	add.f32 	%f989, %f983, %f988;
	cvt.rn.f32.s32 	%f990, %r2528;
	add.f32 	%f991, %f985, %f990;
	cvt.rn.f32.s32 	%f992, %r2531;
	add.f32 	%f993, %f987, %f992;
	div.rn.f32 	%f11, %f989, 0f42A20000;
	div.rn.f32 	%f12, %f991, 0f42A20000;
	div.rn.f32 	%f13, %f993, 0f42A20000;
	mov.b32 	%r3100, 0;
	mov.f32 	%f1049, 0f00000000;
$L__BB0_749:
	cvt.rn.f32.s32 	%f994, %r3099;
	sub.f32 	%f995, %f994, %f11;
	fma.rn.f32 	%f996, %f995, %f995, %f1049;
	cvt.rn.f32.s32 	%f997, %r3098;
	sub.f32 	%f998, %f997, %f12;
	fma.rn.f32 	%f999, %f998, %f998, %f996;
	cvt.rn.f32.s32 	%f1000, %r3097;
	sub.f32 	%f1001, %f1000, %f13;
	fma.rn.f32 	%f15, %f1001, %f1001, %f999;
	setp.eq.s32 	%p760, %r3100, 80;
	@%p760 bra 	$L__BB0_751;
	mul.wide.u32 	%rd64, %r3100, 4;
	add.s64 	%rd65, %rd1, %rd64;
	ld.local.u32 	%r2771, [%rd65+4];
	cvt.rn.f32.s32 	%f1002, %r2771;
	sub.f32 	%f1003, %f1002, %f11;
	fma.rn.f32 	%f1004, %f1003, %f1003, %f15;
	add.s64 	%rd66, %rd2, %rd64;
	ld.local.u32 	%r2772, [%rd66+4];
	cvt.rn.f32.s32 	%f1005, %r2772;
	sub.f32 	%f1006, %f1005, %f12;
	fma.rn.f32 	%f1007, %f1006, %f1006, %f1004;
	add.s64 	%rd67, %rd3, %rd64;
	ld.local.u32 	%r2773, [%rd67+4];
	cvt.rn.f32.s32 	%f1008, %r2773;
	sub.f32 	%f1009, %f1008, %f13;
	fma.rn.f32 	%f1010, %f1009, %f1009, %f1007;
	ld.local.u32 	%r2774, [%rd65+8];
	cvt.rn.f32.s32 	%f1011, %r2774;
	sub.f32 	%f1012, %f1011, %f11;
	fma.rn.f32 	%f1013, %f1012, %f1012, %f1010;
	ld.local.u32 	%r2775, [%rd66+8];
	cvt.rn.f32.s32 	%f1014, %r2775;
	sub.f32 	%f1015, %f1014, %f12;
	fma.rn.f32 	%f1016, %f1015, %f1015, %f1013;
	ld.local.u32 	%r2776, [%rd67+8];
	cvt.rn.f32.s32 	%f1017, %r2776;
	sub.f32 	%f1018, %f1017, %f13;
	fma.rn.f32 	%f1019, %f1018, %f1018, %f1016;
	ld.local.u32 	%r2777, [%rd65+12];
	cvt.rn.f32.s32 	%f1020, %r2777;
	sub.f32 	%f1021, %f1020, %f11;
	fma.rn.f32 	%f1022, %f1021, %f1021, %f1019;
	ld.local.u32 	%r2778, [%rd66+12];
	cvt.rn.f32.s32 	%f1023, %r2778;
	sub.f32 	%f1024, %f1023, %f12;
	fma.rn.f32 	%f1025, %f1024, %f1024, %f1022;
	ld.local.u32 	%r2779, [%rd67+12];
	cvt.rn.f32.s32 	%f1026, %r2779;
	sub.f32 	%f1027, %f1026, %f13;
	fma.rn.f32 	%f1049, %f1027, %f1027, %f1025;
	add.s32 	%r3100, %r3100, 4;
	ld.local.u32 	%r3099, [%rd65+16];
	ld.local.u32 	%r3098, [%rd66+16];
	ld.local.u32 	%r3097, [%rd67+16];
	bra.uni 	$L__BB0_749;
$L__BB0_751:
	ld.param.u64 	%rd87, [_Z14cudarandomwalkPfS_S_S_S_S_mP17curandStateXORWOWm_param_6];
	ld.param.u64 	%rd86, [_Z14cudarandomwalkPfS_S_S_S_S_mP17curandStateXORWOWm_param_5];
	ld.param.u64 	%rd85, [_Z14cudarandomwalkPfS_S_S_S_S_mP17curandStateXORWOWm_param_3];
	ld.param.u64 	%rd84, [_Z14cudarandomwalkPfS_S_S_S_S_mP17curandStateXORWOWm_param_1];
	ld.param.u64 	%rd83, [_Z14cudarandomwalkPfS_S_S_S_S_mP17curandStateXORWOWm_param_0];
	div.rn.f32 	%f1028, %f15, 0f42A20000;
	sqrt.rn.f32 	%f1029, %f1028;
	div.rn.f32 	%f1030, %f1045, 0f42A20000;
	sub.f32 	%f1031, %f11, %f1030;
	div.rn.f32 	%f1032, %f1044, 0f42A20000;
	sub.f32 	%f1033, %f12, %f1032;
	div.rn.f32 	%f1034, %f1043, 0f42A20000;
	sub.f32 	%f1035, %f13, %f1034;
	mul.f32 	%f1036, %f1033, %f1033;
	fma.rn.f32 	%f1037, %f1031, %f1031, %f1036;
	fma.rn.f32 	%f1038, %f1035, %f1035, %f1037;
	cvt.s64.s32 	%rd68, %r2934;
	mul.lo.s64 	%rd69, %rd87, %rd68;
	cvta.to.global.u64 	%rd70, %rd83;
	mul.wide.s32 	%rd71, %r1, 4;
	add.s64 	%rd72, %rd70, %rd71;
	add.s64 	%rd73, %rd72, %rd69;
	sqrt.rn.f32 	%f1039, %f10;
	st.global.f32 	[%rd73], %f1039;
	add.s64 	%rd74, %rd11, %rd69;
	st.global.f32 	[%rd74], %f1038;
	add.s64 	%rd75, %rd12, %rd69;
	st.global.f32 	[%rd75], %f1029;
	ld.global.f32 	%f1040, [%rd73];
	mad.lo.s32 	%r2780, %r2934, 896, %r1;
	cvta.to.global.u64 	%rd76, %rd84;
	mul.wide.s32 	%rd77, %r2780, 4;
	add.s64 	%rd78, %rd76, %rd77;
	st.global.f32 	[%rd78], %f1040;
	ld.global.f32 	%f1041, [%rd74];
	cvta.to.global.u64 	%rd79, %rd85;
	add.s64 	%rd80, %rd79, %rd77;
	st.global.f32 	[%rd80], %f1041;
	ld.global.f32 	%f1042, [%rd75];
	cvta.to.global.u64 	%rd81, %rd86;
	add.s64 	%rd82, %rd81, %rd77;
	st.global.f32 	[%rd82], %f1042;
	add.s32 	%r2934, %r2934, 1;
$L__BB0_752:
	add.s32 	%r2933, %r2933, 1;
	setp.ne.s32 	%p761, %r2933, 15001;
	@%p761 bra 	$L__BB0_57;
$L__BB0_753:
	ret;

}
	// .globl	_ZN3cub18CUB_300001_SM_10006detail11EmptyKernelIvEEvv
.visible .entry _ZN3cub18CUB_300001_SM_10006detail11EmptyKernelIvEEvv()
{


	ret;

}


// ===== COMPILED SASS (sm_100) =====

	.target	sm_100

	.elftype	@"ET_EXEC"


//--------------------- .note.nv.tkinfo           --------------------------
	.section	.note.nv.tkinfo,"",@"SHT_NOTE"
	.sectionflags	@"SHF_NOTE_NV_TKINFO"
	.tkinfo
        /*0018*/ 	.word	0x00000002
        /*0030*/ 	.string	""
        /*0030*/ 	.string	"ptxas"
        /*0030*/ 	.string	"Cuda compilation tools, release 13.0, V13.0.88"
        /*0030*/ 	.string	"Build cuda_13.0.r13.0/compiler.36424714_0"
        /*0030*/ 	.string	"-arch sm_100 -m 64 "



//--------------------- .note.nv.cuinfo           --------------------------
	.section	.note.nv.cuinfo,"",@"SHT_NOTE"
	.sectionflags	@"SHF_NOTE_NV_CUINFO"
        /*0018*/ 	.short	0x0002
        /*001a*/ 	.short	0x0064
        /*001c*/ 	.short	0x0082
	.zero		2


//--------------------- .nv.info                  --------------------------
	.section	.nv.info,"",@"SHT_CUDA_INFO"
	.align	4


	//----- nvinfo : EIATTR_REGCOUNT
	.align		4
        /*0000*/ 	.byte	0x04, 0x2f
        /*0002*/ 	.short	(.L_53 - .L_52)
	.align		4
.L_52:
        /*0004*/ 	.word	index@(_Z14cudarandomwalkPfS_S_S_S_S_mP17curandStateXORWOWm)
        /*0008*/ 	.word	0x00000020


	//----- nvinfo : EIATTR_FRAME_SIZE
	.align		4
.L_53:
        /*000c*/ 	.byte	0x04, 0x11
        /*000e*/ 	.short	(.L_55 - .L_54)
	.align		4
.L_54:
        /*0010*/ 	.word	index@($__internal_1_$__cuda_sm3x_div_rn_noftz_f32_slowpath)
        /*0014*/ 	.word	0x000003d0


	//----- nvinfo : EIATTR_FRAME_SIZE
	.align		4
.L_55:
        /*0018*/ 	.byte	0x04, 0x11
        /*001a*/ 	.short	(.L_57 - .L_56)
	.align		4
.L_56:
        /*001c*/ 	.word	index@($__internal_0_$__cuda_sm20_sqrt_rn_f32_slowpath)
        /*0020*/ 	.word	0x000003d0


	//----- nvinfo : EIATTR_FRAME_SIZE
	.align		4
.L_57:
        /*0024*/ 	.byte	0x04, 0x11
        /*0026*/ 	.short	(.L_59 - .L_58)
	.align		4
.L_58:
        /*0028*/ 	.word	index@(_Z14cudarandomwalkPfS_S_S_S_S_mP17curandStateXORWOWm)
        /*002c*/ 	.word	0x000003d0


	//----- nvinfo : EIATTR_REGCOUNT
	.align		4
.L_59:
        /*0030*/ 	.byte	0x04, 0x2f
        /*0032*/ 	.short	(.L_61 - .L_60)
	.align		4
.L_60:
        /*0034*/ 	.word	index@(_ZN3cub18CUB_300001_SM_10006detail11EmptyKernelIvEEvv)
        /*0038*/ 	.word	0x00000004


	//----- nvinfo : EIATTR_FRAME_SIZE
	.align		4
.L_61:
        /*003c*/ 	.byte	0x04, 0x11
        /*003e*/ 	.short	(.L_63 - .L_62)
	.align		4
.L_62:
        /*0040*/ 	.word	index@(_ZN3cub18CUB_300001_SM_10006detail11EmptyKernelIvEEvv)
        /*0044*/ 	.word	0x00000000


	//----- nvinfo : EIATTR_MIN_STACK_SIZE
	.align		4
.L_63:
        /*0048*/ 	.byte	0x04, 0x12
        /*004a*/ 	.short	(.L_65 - .L_64)
	.align		4
.L_64:
        /*004c*/ 	.word	index@(_ZN3cub18CUB_300001_SM_10006detail11EmptyKernelIvEEvv)
        /*0050*/ 	.word	0x00000000


	//----- nvinfo : EIATTR_MIN_STACK_SIZE
	.align		4
.L_65:
        /*0054*/ 	.byte	0x04, 0x12
        /*0056*/ 	.short	(.L_67 - .L_66)
	.align		4
.L_66:
        /*0058*/ 	.word	index@(_Z14cudarandomwalkPfS_S_S_S_S_mP17curandStateXORWOWm)
        /*005c*/ 	.word	0x000003d0
.L_67:


//--------------------- .nv.compat                --------------------------
	.section	.nv.compat,"",@"SHT_CUDA_COMPAT_INFO"
	.align	4
        /*0000*/ 	.byte	0x02, 0x09, 0x00, 0x00, 0x02, 0x02, 0x01, 0x00, 0x02, 0x05, 0x05, 0x00, 0x03, 0x07, 0x01, 0x01
        /*0010*/ 	.byte	0x02, 0x03, 0x00, 0x00, 0x02, 0x06, 0x01, 0x00, 0x04, 0x0b, 0x08, 0x00, 0x01, 0x00, 0x00, 0x00
        /*0020*/ 	.byte	0x00, 0x00, 0x00, 0x00


//--------------------- .nv.info._ZN3cub18CUB_300001_SM_10006detail11EmptyKernelIvEEvv --------------------------
	.section	.nv.info._ZN3cub18CUB_300001_SM_10006detail11EmptyKernelIvEEvv,"",@"SHT_CUDA_INFO"
	.sectionflags	@""
	.align	4


	//----- nvinfo : EIATTR_CUDA_API_VERSION
	.align		4
        /*0000*/ 	.byte	0x04, 0x37
        /*0002*/ 	.short	(.L_69 - .L_68)
.L_68:
        /*0004*/ 	.word	0x00000082


	//----- nvinfo : EIATTR_SPARSE_MMA_MASK
	.align		4
.L_69:
        /*0008*/ 	.byte	0x03, 0x50
        /*000a*/ 	.short	0x0000


	//----- nvinfo : EIATTR_MAXREG_COUNT
	.align		4
        /*000c*/ 	.byte	0x03, 0x1b
        /*000e*/ 	.short	0x00ff


	//----- nvinfo : EIATTR_MERCURY_ISA_VERSION
	.align		4
        /*0010*/ 	.byte	0x03, 0x5f
        /*0012*/ 	.short	0x0101


	//----- nvinfo : EIATTR_VRC_CTA_INIT_COUNT
	.align		4
        /*0014*/ 	.byte	0x02, 0x4a
	.zero		1
	.zero		1


	//----- nvinfo : EIATTR_EXIT_INSTR_OFFSETS
	.align		4
        /*0018*/ 	.byte	0x04, 0x1c
        /*001a*/ 	.short	(.L_71 - .L_70)


	//   ....[0]....
.L_70:
        /*001c*/ 	.word	0x00000010


	//----- nvinfo : EIATTR_SW_WAR
	.align		4
.L_71:
        /*0020*/ 	.byte	0x04, 0x36
        /*0022*/ 	.short	(.L_73 - .L_72)
.L_72:
        /*0024*/ 	.word	0x00000008
.L_73:


//--------------------- .nv.info._Z14cudarandomwalkPfS_S_S_S_S_mP17curandStateXORWOWm --------------------------
	.section	.nv.info._Z14cudarandomwalkPfS_S_S_S_S_mP17curandStateXORWOWm,"",@"SHT_CUDA_INFO"
	.sectionflags	@""
	.align	4


	//----- nvinfo : EIATTR_CUDA_API_VERSION
	.align		4
        /*0000*/ 	.byte	0x04, 0x37
        /*0002*/ 	.short	(.L_75 - .L_74)
.L_74:
        /*0004*/ 	.word	0x00000082


	//----- nvinfo : EIATTR_KPARAM_INFO
	.align		4
.L_75:
        /*0008*/ 	.byte	0x04, 0x17
        /*000a*/ 	.short	(.L_77 - .L_76)
.L_76:
        /*000c*/ 	.word	0x00000000
        /*0010*/ 	.short	0x0008
        /*0012*/ 	.short	0x0040
        /*0014*/ 	.byte	0x00, 0xf0, 0x21, 0x00


	//----- nvinfo : EIATTR_KPARAM_INFO
	.align		4
.L_77:
        /*0018*/ 	.byte	0x04, 0x17
        /*001a*/ 	.short	(.L_79 - .L_78)
.L_78:
        /*001c*/ 	.word	0x00000000
        /*0020*/ 	.short	0x0007
        /*0022*/ 	.short	0x0038
        /*0024*/ 	.byte	0x00, 0xf5, 0x21, 0x00


	//----- nvinfo : EIATTR_KPARAM_INFO
	.align		4
.L_79:
        /*0028*/ 	.byte	0x04, 0x17
        /*002a*/ 	.short	(.L_81 - .L_80)
.L_80:
        /*002c*/ 	.word	0x00000000
        /*0030*/ 	.short	0x0006
        /*0032*/ 	.short	0x0030
        /*0034*/ 	.byte	0x00, 0xf0, 0x21, 0x00


	//----- nvinfo : EIATTR_KPARAM_INFO
	.align		4
.L_81:
        /*0038*/ 	.byte	0x04, 0x17
        /*003a*/ 	.short	(.L_83 - .L_82)
.L_82:
        /*003c*/ 	.word	0x00000000
        /*0040*/ 	.short	0x0005
        /*0042*/ 	.short	0x0028
        /*0044*/ 	.byte	0x00, 0xf5, 0x21, 0x00


	//----- nvinfo : EIATTR_KPARAM_INFO
	.align		4
.L_83:
        /*0048*/ 	.byte	0x04, 0x17
        /*004a*/ 	.short	(.L_85 - .L_84)
.L_84:
        /*004c*/ 	.word	0x00000000
        /*0050*/ 	.short	0x0004
        /*0052*/ 	.short	0x0020
        /*0054*/ 	.byte	0x00, 0xf5, 0x21, 0x00


	//----- nvinfo : EIATTR_KPARAM_INFO
	.align		4
.L_85:
        /*0058*/ 	.byte	0x04, 0x17
        /*005a*/ 	.short	(.L_87 - .L_86)
.L_86:
        /*005c*/ 	.word	0x00000000
        /*0060*/ 	.short	0x0003
        /*0062*/ 	.short	0x0018
        /*0064*/ 	.byte	0x00, 0xf5, 0x21, 0x00


	//----- nvinfo : EIATTR_KPARAM_INFO
	.align		4
.L_87:
        /*0068*/ 	.byte	0x04, 0x17
        /*006a*/ 	.short	(.L_89 - .L_88)
.L_88:
        /*006c*/ 	.word	0x00000000
        /*0070*/ 	.short	0x0002
        /*0072*/ 	.short	0x0010
        /*0074*/ 	.byte	0x00, 0xf5, 0x21, 0x00


	//----- nvinfo : EIATTR_KPARAM_INFO
	.align		4
.L_89:
        /*0078*/ 	.byte	0x04, 0x17
        /*007a*/ 	.short	(.L_91 - .L_90)
.L_90:
        /*007c*/ 	.word	0x00000000
        /*0080*/ 	.short	0x0001
        /*0082*/ 	.short	0x0008
        /*0084*/ 	.byte	0x00, 0xf5, 0x21, 0x00


	//----- nvinfo : EIATTR_KPARAM_INFO
	.align		4
.L_91:
        /*0088*/ 	.byte	0x04, 0x17
        /*008a*/ 	.short	(.L_93 - .L_92)
.L_92:
        /*008c*/ 	.word	0x00000000
        /*0090*/ 	.short	0x0000
        /*0092*/ 	.short	0x0000
        /*0094*/ 	.byte	0x00, 0xf5, 0x21, 0x00


	//----- nvinfo : EIATTR_SPARSE_MMA_MASK
	.align		4
.L_93:
        /*0098*/ 	.byte	0x03, 0x50
        /*009a*/ 	.short	0x0000


	//----- nvinfo : EIATTR_MAXREG_COUNT
	.align		4
        /*009c*/ 	.byte	0x03, 0x1b
        /*009e*/ 	.short	0x00ff


	//----- nvinfo : EIATTR_MERCURY_ISA_VERSION
	.align		4
        /*00a0*/ 	.byte	0x03, 0x5f
        /*00a2*/ 	.short	0x0101


	//----- nvinfo : EIATTR_VRC_CTA_INIT_COUNT
	.align		4
        /*00a4*/ 	.byte	0x02, 0x4a
	.zero		1
	.zero		1


	//----- nvinfo : EIATTR_EXIT_INSTR_OFFSETS
	.align		4
        /*00a8*/ 	.byte	0x04, 0x1c
        /*00aa*/ 	.short	(.L_95 - .L_94)


	//   ....[0]....
.L_94:
        /*00ac*/ 	.word	0x00000080


	//   ....[1]....
        /*00b0*/ 	.word	0x000144d0


	//----- nvinfo : EIATTR_CRS_STACK_SIZE
	.align		4
.L_95:
        /*00b4*/ 	.byte	0x04, 0x1e
        /*00b6*/ 	.short	(.L_97 - .L_96)
.L_96:
        /*00b8*/ 	.word	0x00000000


	//----- nvinfo : EIATTR_CBANK_PARAM_SIZE
	.align		4
.L_97:
        /*00bc*/ 	.byte	0x03, 0x19
        /*00be*/ 	.short	0x0048


	//----- nvinfo : EIATTR_PARAM_CBANK
	.align		4
        /*00c0*/ 	.byte	0x04, 0x0a
        /*00c2*/ 	.short	(.L_99 - .L_98)
	.align		4
.L_98:
        /*00c4*/ 	.word	index@(.nv.constant0._Z14cudarandomwalkPfS_S_S_S_S_mP17curandStateXORWOWm)
        /*00c8*/ 	.short	0x0380
        /*00ca*/ 	.short	0x0048


	//----- nvinfo : EIATTR_SW_WAR
	.align		4
.L_99:
        /*00cc*/ 	.byte	0x04, 0x36
        /*00ce*/ 	.short	(.L_101 - .L_100)
.L_100:
        /*00d0*/ 	.word	0x00000008
.L_101:


//--------------------- .nv.callgraph             --------------------------
	.section	.nv.callgraph,"",@"SHT_CUDA_CALLGRAPH"
	.align	4
	.sectionentsize	8
	.align		4
        /*0000*/ 	.word	0x00000000
	.align		4
        /*0004*/ 	.word	0xffffffff
	.align		4
        /*0008*/ 	.word	0x00000000
	.align		4
        /*000c*/ 	.word	0xfffffffe
	.align		4
        /*0010*/ 	.word	0x00000000
	.align		4
        /*0014*/ 	.word	0xfffffffd
	.align		4
        /*0018*/ 	.word	0x00000000
	.align		4
        /*001c*/ 	.word	0xfffffffc


//--------------------- .nv.constant4             --------------------------
	.section	.nv.constant4,"a",@progbits
	.align	8
	.align		8
.nv.constant4:
        /*0000*/ 	.dword	precalc_xorwow_matrix
	.align		8
        /*0008*/ 	.dword	precalc_xorwow_offset_matrix
	.align		8
        /*0010*/ 	.dword	mrg32k3aM1
	.align		8
        /*0018*/ 	.dword	mrg32k3aM2
	.align		8
        /*0020*/ 	.dword	mrg32k3aM1SubSeq
	.align		8
        /*0028*/ 	.dword	mrg32k3aM2SubSeq
	.align		8
        /*0030*/ 	.dword	mrg32k3aM1Seq
	.align		8
        /*0038*/ 	.dword	mrg32k3aM2Seq
	.align		8
        /*0040*/ 	.dword	_ZN34_INTERNAL_8c5c658f_4_k_cu_be3220524cuda3std3__45__cpo5beginE
	.align		8
        /*0048*/ 	.dword	_ZN34_INTERNAL_8c5c658f_4_k_cu_be3220524cuda3std3__45__cpo3endE
	.align		8
        /*0050*/ 	.dword	_ZN34_INTERNAL_8c5c658f_4_k_cu_be3220524cuda3std3__45__cpo6cbeginE
	.align		8
        /*0058*/ 	.dword	_ZN34_INTERNAL_8c5c658f_4_k_cu_be3220524cuda3std3__45__cpo4cendE
	.align		8
        /*0060*/ 	.dword	_ZN34_INTERNAL_8c5c658f_4_k_cu_be3220524cuda3std3__45__cpo6rbeginE
	.align		8
        /*0068*/ 	.dword	_ZN34_INTERNAL_8c5c658f_4_k_cu_be3220524cuda3std3__45__cpo4rendE
	.align		8
        /*0070*/ 	.dword	_ZN34_INTERNAL_8c5c658f_4_k_cu_be3220524cuda3std3__45__cpo7crbeginE
	.align		8
        /*0078*/ 	.dword	_ZN34_INTERNAL_8c5c658f_4_k_cu_be3220524cuda3std3__45__cpo5crendE
	.align		8
        /*0080*/ 	.dword	_ZN34_INTERNAL_8c5c658f_4_k_cu_be3220524cuda3std3__436_GLOBAL__N__8c5c658f_4_k_cu_be3220526ignoreE
	.align		8
        /*0088*/ 	.dword	_ZN34_INTERNAL_8c5c658f_4_k_cu_be3220524cuda3std3__419piecewise_constructE
	.align		8
        /*0090*/ 	.dword	_ZN34_INTERNAL_8c5c658f_4_k_cu_be3220524cuda3std3__48in_placeE
	.align		8
        /*0098*/ 	.dword	_ZN34_INTERNAL_8c5c658f_4_k_cu_be3220524cuda3std3__420unreachable_sentinelE
	.align		8
        /*00a0*/ 	.dword	_ZN34_INTERNAL_8c5c658f_4_k_cu_be3220524cuda3std3__47nulloptE
	.align		8
        /*00a8*/ 	.dword	_ZN34_INTERNAL_8c5c658f_4_k_cu_be3220524cuda3std3__48unexpectE
	.align		8
        /*00b0*/ 	.dword	_ZN34_INTERNAL_8c5c658f_4_k_cu_be3220524cuda3std6ranges3__45__cpo4swapE
	.align		8
        /*00b8*/ 	.dword	_ZN34_INTERNAL_8c5c658f_4_k_cu_be3220524cuda3std6ranges3__45__cpo9iter_moveE
	.align		8
        /*00c0*/ 	.dword	_ZN34_INTERNAL_8c5c658f_4_k_cu_be3220524cuda3std6ranges3__45__cpo5beginE
	.align		8
        /*00c8*/ 	.dword	_ZN34_INTERNAL_8c5c658f_4_k_cu_be3220524cuda3std6ranges3__45__cpo3endE
	.align		8
        /*00d0*/ 	.dword	_ZN34_INTERNAL_8c5c658f_4_k_cu_be3220524cuda3std6ranges3__45__cpo6cbeginE
	.align		8
        /*00d8*/ 	.dword	_ZN34_INTERNAL_8c5c658f_4_k_cu_be3220524cuda3std6ranges3__45__cpo4cendE
	.align		8
        /*00e0*/ 	.dword	_ZN34_INTERNAL_8c5c658f_4_k_cu_be3220524cuda3std6ranges3__45__cpo7advanceE
	.align		8
        /*00e8*/ 	.dword	_ZN34_INTERNAL_8c5c658f_4_k_cu_be3220524cuda3std6ranges3__45__cpo9iter_swapE
	.align		8
        /*00f0*/ 	.dword	_ZN34_INTERNAL_8c5c658f_4_k_cu_be3220524cuda3std6ranges3__45__cpo4nextE
	.align		8
        /*00f8*/ 	.dword	_ZN34_INTERNAL_8c5c658f_4_k_cu_be3220524cuda3std6ranges3__45__cpo4prevE
	.align		8
        /*0100*/ 	.dword	_ZN34_INTERNAL_8c5c658f_4_k_cu_be3220524cuda3std6ranges3__45__cpo4dataE
	.align		8
        /*0108*/ 	.dword	_ZN34_INTERNAL_8c5c658f_4_k_cu_be3220524cuda3std6ranges3__45__cpo5cdataE
	.align		8
        /*0110*/ 	.dword	_ZN34_INTERNAL_8c5c658f_4_k_cu_be3220524cuda3std6ranges3__45__cpo4sizeE
	.align		8
        /*0118*/ 	.dword	_ZN34_INTERNAL_8c5c658f_4_k_cu_be3220524cuda3std6ranges3__45__cpo5ssizeE
	.align		8
        /*0120*/ 	.dword	_ZN34_INTERNAL_8c5c658f_4_k_cu_be3220524cuda3std6ranges3__45__cpo8distanceE
	.align		8
        /*0128*/ 	.dword	_ZN34_INTERNAL_8c5c658f_4_k_cu_be3220526thrust24THRUST_300001_SM_1000_NS8cuda_cub3parE
	.align		8
        /*0130*/ 	.dword	_ZN34_INTERNAL_8c5c658f_4_k_cu_be3220526thrust24THRUST_300001_SM_1000_NS8cuda_cub10par_nosyncE
	.align		8
        /*0138*/ 	.dword	_ZN34_INTERNAL_8c5c658f_4_k_cu_be3220526thrust24THRUST_300001_SM_1000_NS6system6detail10sequential3seqE
	.align		8
        /*0140*/ 	.dword	_ZN34_INTERNAL_8c5c658f_4_k_cu_be3220526thrust24THRUST_300001_SM_1000_NS12placeholders2_1E
	.align		8
        /*0148*/ 	.dword	_ZN34_INTERNAL_8c5c658f_4_k_cu_be3220526thrust24THRUST_300001_SM_1000_NS12placeholders2_2E
	.align		8
        /*0150*/ 	.dword	_ZN34_INTERNAL_8c5c658f_4_k_cu_be3220526thrust24THRUST_300001_SM_1000_NS12placeholders2_3E
	.align		8
        /*0158*/ 	.dword	_ZN34_INTERNAL_8c5c658f_4_k_cu_be3220526thrust24THRUST_300001_SM_1000_NS12placeholders2_4E
	.align		8
        /*0160*/ 	.dword	_ZN34_INTERNAL_8c5c658f_4_k_cu_be3220526thrust24THRUST_300001_SM_1000_NS12placeholders2_5E
	.align		8
        /*0168*/ 	.dword	_ZN34_INTERNAL_8c5c658f_4_k_cu_be3220526thrust24THRUST_300001_SM_1000_NS12placeholders2_6E
	.align		8
        /*0170*/ 	.dword	_ZN34_INTERNAL_8c5c658f_4_k_cu_be3220526thrust24THRUST_300001_SM_1000_NS12placeholders2_7E
	.align		8
        /*0178*/ 	.dword	_ZN34_INTERNAL_8c5c658f_4_k_cu_be3220526thrust24THRUST_300001_SM_1000_NS12placeholders2_8E
	.align		8
        /*0180*/ 	.dword	_ZN34_INTERNAL_8c5c658f_4_k_cu_be3220526thrust24THRUST_300001_SM_1000_NS12placeholders2_9E
	.align		8
        /*0188*/ 	.dword	_ZN34_INTERNAL_8c5c658f_4_k_cu_be3220526thrust24THRUST_300001_SM_1000_NS12placeholders3_10E
	.align		8
        /*0190*/ 	.dword	_ZN34_INTERNAL_8c5c658f_4_k_cu_be3220526thrust24THRUST_300001_SM_1000_NS3seqE


//--------------------- .nv.constant3             --------------------------
	.section	.nv.constant3,"a",@progbits
	.align	8
.nv.constant3:
	.type		__cr_lgamma_table,@object
	.size		__cr_lgamma_table,(.L_8 - __cr_lgamma_table)
__cr_lgamma_table:
        /*0000*/ 	.byte	0x00, 0x00, 0x00, 0x00, 0x00, 0x00, 0x00, 0x00, 0x00, 0x00, 0x00, 0x00, 0x00, 0x00, 0x00, 0x00
        /*0010*/ 	.byte	0xef, 0x39, 0xfa, 0xfe, 0x42, 0x2e, 0xe6, 0x3f, 0x02, 0x20, 0x2a, 0xfa, 0x0b, 0xab, 0xfc, 0x3f
        /*0020*/ 	.byte	0xf9, 0x2c, 0x92, 0x7c, 0xa7, 0x6c, 0x09, 0x40, 0xc9, 0x79, 0x44, 0x3c, 0x64, 0x26, 0x13, 0x40
        /*0030*/ 	.byte	0xca, 0x01, 0xcf, 0x3a, 0x27, 0x51, 0x1a, 0x40, 0x30, 0xcc, 0x2d, 0xf3, 0xe1, 0x0c, 0x21, 0x40
        /*0040*/ 	.byte	0x0d, 0xb7, 0xfc, 0x82, 0x8e, 0x35, 0x25, 0x40
.L_8:


//--------------------- .text._ZN3cub18CUB_300001_SM_10006detail11EmptyKernelIvEEvv --------------------------
	.section	.text._ZN3cub18CUB_300001_SM_10006detail11EmptyKernelIvEEvv,"ax",@progbits
	.align	128
        .global         _ZN3cub18CUB_300001_SM_10006detail11EmptyKernelIvEEvv
        .type           _ZN3cub18CUB_300001_SM_10006detail11EmptyKernelIvEEvv,@function
        .size           _ZN3cub18CUB_300001_SM_10006detail11EmptyKernelIvEEvv,(.L_x_480 - _ZN3cub18CUB_300001_SM_10006detail11EmptyKernelIvEEvv)
        .other          _ZN3cub18CUB_300001_SM_10006detail11EmptyKernelIvEEvv,@"STO_CUDA_ENTRY STV_DEFAULT"
_ZN3cub18CUB_300001_SM_10006detail11EmptyKernelIvEEvv:
.text._ZN3cub18CUB_300001_SM_10006detail11EmptyKernelIvEEvv:
[----:B------:R-:W-:Y:S01]  /*0000*/  LDC R1, c[0x0][0x37c] ;  /* 0x0000df00ff017b82 */ /* 0x000fe20000000800 */
[----:B------:R-:W-:Y:S05]  /*0010*/  EXIT ;  /* 0x000000000000794d */ /* 0x000fea0003800000 */
.L_x_0:
[----:B------:R-:W-:-:S00]  /*0020*/  BRA `(.L_x_0) ;  /* 0xfffffffc00fc7947 */ /* 0x000fc0000383ffff */
[----:B------:R-:W-:-:S00]  /*0030*/  NOP ;  /* 0x0000000000007918 */ /* 0x000fc00000000000 */
        /* <DEDUP_REMOVED lines=12> */
.L_x_480:


//--------------------- .text._Z14cudarandomwalkPfS_S_S_S_S_mP17curandStateXORWOWm --------------------------
	.section	.text._Z14cudarandomwalkPfS_S_S_S_S_mP17curandStateXORWOWm,"ax",@progbits
	.align	128
        .global         _Z14cudarandomwalkPfS_S_S_S_S_mP17curandStateXORWOWm
        .type           _Z14cudarandomwalkPfS_S_S_S_S_mP17curandStateXORWOWm,@function
        .size           _Z14cudarandomwalkPfS_S_S_S_S_mP17curandStateXORWOWm,(.L_x_479 - _Z14cudarandomwalkPfS_S_S_S_S_mP17curandStateXORWOWm)
        .other          _Z14cudarandomwalkPfS_S_S_S_S_mP17curandStateXORWOWm,@"STO_CUDA_ENTRY STV_DEFAULT"
_Z14cudarandomwalkPfS_S_S_S_S_mP17curandStateXORWOWm:
.text._Z14cudarandomwalkPfS_S_S_S_S_mP17curandStateXORWOWm:
[----:B------:R-:W0:Y:S01]  /*0000*/  LDC R1, c[0x0][0x37c] ;  /* 0x0000df00ff017b82 */ /* 0x000e220000000800 */
[----:B------:R-:W1:Y:S01]  /*0010*/  S2R R26, SR_CTAID.X ;  /* 0x00000000001a7919 */ /* 0x000e620000002500 */
[----:B------:R-:W1:Y:S01]  /*0020*/  LDCU UR4, c[0x0][0x360] ;  /* 0x00006c00ff0477ac */ /* 0x000e620008000800 */
[----:B0-----:R-:W-:Y:S01]  /*0030*/  VIADD R1, R1, 0xfffffc30 ;  /* 0xfffffc3001017836 */ /* 0x001fe20000000000 */
[----:B------:R-:W1:Y:S04]  /*0040*/  S2R R3, SR_TID.X ;  /* 0x0000000000037919 */ /* 0x000e680000002100 */
[----:B------:R-:W-:Y:S01]  /*0050*/  R2UR UR9, R1 ;  /* 0x00000000010972ca */ /* 0x000fe200000e0000 */
[----:B-1----:R-:W-:-:S05]  /*0060*/  IMAD R26, R26, UR4, R3 ;  /* 0x000000041a1a7c24 */ /* 0x002fca000f8e0203 */
[----:B------:R-:W-:-:S13]  /*0070*/  ISETP.GT.AND P0, PT, R26, 0x37f, PT ;  /* 0x0000037f1a00780c */ /* 0x000fda0003f04270 */
[----:B------:R-:W-:Y:S05]  /*0080*/  @P0 EXIT ;  /* 0x000000000000094d */ /* 0x000fea0003800000 */
[----:B------:R-:W0:Y:S01]  /*0090*/  LDC.64 R2, c[0x0][0x3c0] ;  /* 0x0000f000ff027b82 */ /* 0x000e220000000a00 */
[----:B------:R-:W1:Y:S01]  /*00a0*/  LDCU.64 UR10, c[0x0][0x358] ;  /* 0x00006b00ff0a77ac */ /* 0x000e620008000a00 */
[----:B------:R-:W-:Y:S01]  /*00b0*/  ISETP.NE.AND P0, PT, R26, RZ, PT ;  /* 0x000000ff1a00720c */ /* 0x000fe20003f05270 */
[----:B------:R-:W-:Y:S05]  /*00c0*/  BSSY.RECONVERGENT B0, `(.L_x_1) ;  /* 0x00000e1000007945 */ /* 0x000fea0003800200 */
[----:B------:R-:W2:Y:S01]  /*00d0*/  LDC.64 R28, c[0x0][0x3b8] ;  /* 0x0000ee00ff1c7b82 */ /* 0x000ea20000000a00 */
[----:B0-----:R-:W-:Y:S02]  /*00e0*/  LOP3.LUT R0, R2, 0xaad26b49, RZ, 0x3c, !PT ;  /* 0xaad26b4902007812 */ /* 0x001fe400078e3cff */
[----:B------:R-:W-:-:S03]  /*00f0*/  LOP3.LUT R2, R3, 0xf7dcefdd, RZ, 0x3c, !PT ;  /* 0xf7dcefdd03027812 */ /* 0x000fc600078e3cff */
[----:B------:R-:W-:Y:S02]  /*0100*/  IMAD R0, R0, 0x4182bed5, RZ ;  /* 0x4182bed500007824 */ /* 0x000fe400078e02ff */
[----:B------:R-:W-:Y:S02]  /*0110*/  IMAD R3, R2, -0x658354e5, RZ ;  /* 0x9a7cab1b02037824 */ /* 0x000fe400078e02ff */
[----:B--2---:R-:W-:Y:S01]  /*0120*/  IMAD.WIDE R28, R26, 0x30, R28 ;  /* 0x000000301a1c7825 */ /* 0x004fe200078e021c */
[C---:B------:R-:W-:Y:S02]  /*0130*/  LOP3.LUT R10, R0.reuse, 0x159a55e5, RZ, 0x3c, !PT ;  /* 0x159a55e5000a7812 */ /* 0x040fe400078e3cff */
[C---:B------:R-:W-:Y:S01]  /*0140*/  IADD3 R12, PT, PT, R0.reuse, 0x64f0c9, R3 ;  /* 0x0064f0c9000c7810 */ /* 0x040fe20007ffe003 */
[C---:B------:R-:W-:Y:S01]  /*0150*/  VIADD R11, R3.reuse, 0x1f123bb5 ;  /* 0x1f123bb5030b7836 */ /* 0x040fe20000000000 */
[----:B------:R-:W-:Y:S01]  /*0160*/  LOP3.LUT R8, R3, 0x5491333, RZ, 0x3c, !PT ;  /* 0x0549133303087812 */ /* 0x000fe200078e3cff */
[----:B------:R-:W-:-:S02]  /*0170*/  VIADD R13, R0, 0x75bcd15 ;  /* 0x075bcd15000d7836 */ /* 0x000fc40000000000 */
[----:B------:R-:W-:Y:S01]  /*0180*/  VIADD R9, R0, 0x583f19 ;  /* 0x00583f1900097836 */ /* 0x000fe20000000000 */
[----:B-1----:R0:W-:Y:S01]  /*0190*/  STG.E.64 desc[UR10][R28.64+0x8], R10 ;  /* 0x0000080a1c007986 */ /* 0x0021e2000c101b0a */
[----:B------:R-:W-:-:S03]  /*01a0*/  SHF.R.S32.HI R0, RZ, 0x1f, R26 ;  /* 0x0000001fff007819 */ /* 0x000fc6000001141a */
[----:B------:R0:W-:Y:S04]  /*01b0*/  STG.E.64 desc[UR10][R28.64], R12 ;  /* 0x0000000c1c007986 */ /* 0x0001e8000c101b0a */
[----:B------:R0:W-:Y:S01]  /*01c0*/  STG.E.64 desc[UR10][R28.64+0x10], R8 ;  /* 0x000010081c007986 */ /* 0x0001e2000c101b0a */
[----:B------:R-:W-:Y:S05]  /*01d0*/  @!P0 BRA `(.L_x_2) ;  /* 0x0000000c003c8947 */ /* 0x000fea0003800000 */
[----:B------:R-:W-:Y:S02]  /*01e0*/  IMAD.MOV.U32 R6, RZ, RZ, RZ ;  /* 0x000000ffff067224 */ /* 0x000fe400078e00ff */
[----:B------:R-:W-:-:S07]  /*01f0*/  IMAD.MOV.U32 R7, RZ, RZ, R26 ;  /* 0x000000ffff077224 */ /* 0x000fce00078e001a */
.L_x_8:
[----:B------:R-:W-:Y:S01]  /*0200*/  LOP3.LUT R14, R7, 0x3, RZ, 0xc0, !PT ;  /* 0x00000003070e7812 */ /* 0x000fe200078ec0ff */
[----:B------:R-:W-:Y:S03]  /*0210*/  BSSY.RECONVERGENT B1, `(.L_x_3) ;  /* 0x00000c5000017945 */ /* 0x000fe60003800200 */
[----:B------:R-:W-:-:S04]  /*0220*/  ISETP.NE.U32.AND P0, PT, R14, RZ, PT ;  /* 0x000000ff0e00720c */ /* 0x000fc80003f05070 */
[----:B------:R-:W-:-:S13]  /*0230*/  ISETP.NE.AND.EX P0, PT, RZ, RZ, PT, P0 ;  /* 0x000000ffff00720c */ /* 0x000fda0003f05300 */
[----:B-1----:R-:W-:Y:S05]  /*0240*/  @!P0 BRA `(.L_x_4) ;  /* 0x0000000c00048947 */ /* 0x002fea0003800000 */
[----:B------:R-:W1:Y:S01]  /*0250*/  LDC.64 R2, c[0x4][RZ] ;  /* 0x01000000ff027b82 */ /* 0x000e620000000a00 */
[----:B------:R-:W-:Y:S02]  /*0260*/  IMAD.MOV.U32 R15, RZ, RZ, RZ ;  /* 0x000000ffff0f7224 */ /* 0x000fe400078e00ff */
[----:B-1----:R-:W-:-:S07]  /*0270*/  IMAD.WIDE.U32 R2, R6, 0xc80, R2 ;  /* 0x00000c8006027825 */ /* 0x002fce00078e0002 */
.L_x_7:
[----:B------:R-:W-:Y:S01]  /*0280*/  IMAD.MOV.U32 R17, RZ, RZ, RZ ;  /* 0x000000ffff117224 */ /* 0x000fe200078e00ff */
[----:B01----:R-:W-:Y:S02]  /*0290*/  CS2R R8, SRZ ;  /* 0x0000000000087805 */ /* 0x003fe4000001ff00 */
[----:B------:R-:W-:Y:S01]  /*02a0*/  CS2R R10, SRZ ;  /* 0x00000000000a7805 */ /* 0x000fe2000001ff00 */
[----:B------:R-:W-:-:S07]  /*02b0*/  IMAD.MOV.U32 R13, RZ, RZ, RZ ;  /* 0x000000ffff0d7224 */ /* 0x000fce00078e00ff */
.L_x_6:
[----:B------:R-:W-:-:S05]  /*02c0*/  IMAD.WIDE.U32 R4, R17, 0x4, R28 ;  /* 0x0000000411047825 */ /* 0x000fca00078e001c */
[----:B------:R0:W5:Y:S01]  /*02d0*/  LDG.E R16, desc[UR10][R4.64+0x4] ;  /* 0x0000040a04107981 */ /* 0x000162000c1e1900 */
[----:B------:R-:W-:Y:S02]  /*02e0*/  IMAD.SHL.U32 R18, R17, 0x20, RZ ;  /* 0x0000002011127824 */ /* 0x000fe400078e00ff */
[----:B------:R-:W-:-:S07]  /*02f0*/  IMAD.MOV.U32 R19, RZ, RZ, RZ ;  /* 0x000000ffff137224 */ /* 0x000fce00078e00ff */
.L_x_5:
[----:B-----5:R-:W-:Y:S01]  /*0300*/  SHF.R.U32.HI R22, RZ, R19, R16 ;  /* 0x00000013ff167219 */ /* 0x020fe20000011610 */
[----:B0-----:R-:W-:-:S03]  /*0310*/  IMAD.IADD R4, R18, 0x1, R19 ;  /* 0x0000000112047824 */ /* 0x001fc600078e0213 */
[----:B------:R-:W-:-:S04]  /*0320*/  LOP3.LUT R5, R22, 0x1, RZ, 0xc0, !PT ;  /* 0x0000000116057812 */ /* 0x000fc800078ec0ff */
[----:B------:R-:W-:Y:S01]  /*0330*/  ISETP.NE.U32.AND P0, PT, R5, 0x1, PT ;  /* 0x000000010500780c */ /* 0x000fe20003f05070 */
[----:B------:R-:W-:-:S03]  /*0340*/  IMAD R5, R4, 0x5, RZ ;  /* 0x0000000504057824 */ /* 0x000fc600078e02ff */
[----:B------:R-:W-:Y:S01]  /*0350*/  R2P PR, R22, 0x7e ;  /* 0x0000007e16007804 */ /* 0x000fe20000000000 */
[----:B------:R-:W-:-:S08]  /*0360*/  IMAD.WIDE.U32 R4, R5, 0x4, R2 ;  /* 0x0000000405047825 */ /* 0x000fd000078e0002 */
[----:B------:R-:W2:Y:S04]  /*0370*/  @!P0 LDG.E R24, desc[UR10][R4.64+0x10] ;  /* 0x0000100a04188981 */ /* 0x000ea8000c1e1900 */
[----:B------:R-:W3:Y:S04]  /*0380*/  @!P0 LDG.E R21, desc[UR10][R4.64+0x4] ;  /* 0x0000040a04158981 */ /* 0x000ee8000c1e1900 */
[----:B------:R-:W4:Y:S04]  /*0390*/  @!P0 LDG.E R20, desc[UR10][R4.64] ;  /* 0x0000000a04148981 */ /* 0x000f28000c1e1900 */
[----:B------:R-:W4:Y:S01]  /*03a0*/  @P1 LDG.E R23, desc[UR10][R4.64+0x24] ;  /* 0x0000240a04171981 */ /* 0x000f22000c1e1900 */
[----:B--2---:R-:W-:-:S03]  /*03b0*/  @!P0 LOP3.LUT R9, R9, R24, RZ, 0x3c, !PT ;  /* 0x0000001809098212 */ /* 0x004fc600078e3cff */
[----:B------:R-:W2:Y:S01]  /*03c0*/  @P2 LDG.E R24, desc[UR10][R4.64+0x38] ;  /* 0x0000380a04182981 */ /* 0x000ea2000c1e1900 */
[----:B---3--:R-:W-:-:S03]  /*03d0*/  @!P0 LOP3.LUT R10, R10, R21, RZ, 0x3c, !PT ;  /* 0x000000150a0a8212 */ /* 0x008fc600078e3cff */
[----:B------:R-:W3:Y:S01]  /*03e0*/  @P3 LDG.E R21, desc[UR10][R4.64+0x4c] ;  /* 0x00004c0a04153981 */ /* 0x000ee2000c1e1900 */
[----:B----4-:R-:W-:-:S03]  /*03f0*/  @!P0 LOP3.LUT R13, R13, R20, RZ, 0x3c, !PT ;  /* 0x000000140d0d8212 */ /* 0x010fc600078e3cff */
[----:B------:R-:W4:Y:S01]  /*0400*/  @!P0 LDG.E R20, desc[UR10][R4.64+0x8] ;  /* 0x0000080a04148981 */ /* 0x000f22000c1e1900 */
[----:B------:R-:W-:-:S03]  /*0410*/  @P1 LOP3.LUT R9, R9, R23, RZ, 0x3c, !PT ;  /* 0x0000001709091212 */ /* 0x000fc600078e3cff */
[----:B------:R-:W4:Y:S01]  /*0420*/  @P4 LDG.E R23, desc[UR10][R4.64+0x60] ;  /* 0x0000600a04174981 */ /* 0x000f22000c1e1900 */
[----:B--2---:R-:W-:-:S03]  /*0430*/  @P2 LOP3.LUT R9, R9, R24, RZ, 0x3c, !PT ;  /* 0x0000001809092212 */ /* 0x004fc600078e3cff */
[----:B------:R-:W2:Y:S01]  /*0440*/  @P5 LDG.E R24, desc[UR10][R4.64+0x74] ;  /* 0x0000740a04185981 */ /* 0x000ea2000c1e1900 */
[----:B---3--:R-:W-:-:S03]  /*0450*/  @P3 LOP3.LUT R9, R9, R21, RZ, 0x3c, !PT ;  /* 0x0000001509093212 */ /* 0x008fc600078e3cff */
[----:B------:R-:W3:Y:S01]  /*0460*/  @!P0 LDG.E R21, desc[UR10][R4.64+0xc] ;  /* 0x00000c0a04158981 */ /* 0x000ee2000c1e1900 */
[----:B----4-:R-:W-:-:S03]  /*0470*/  @!P0 LOP3.LUT R11, R11, R20, RZ, 0x3c, !PT ;  /* 0x000000140b0b8212 */ /* 0x010fc600078e3cff */
[----:B------:R-:W4:Y:S01]  /*0480*/  @P1 LDG.E R20, desc[UR10][R4.64+0x14] ;  /* 0x0000140a04141981 */ /* 0x000f22000c1e1900 */
[----:B------:R-:W-:-:S03]  /*0490*/  @P4 LOP3.LUT R9, R9, R23, RZ, 0x3c, !PT ;  /* 0x0000001709094212 */ /* 0x000fc600078e3cff */
[----:B------:R-:W4:Y:S01]  /*04a0*/  @P6 LDG.E R23, desc[UR10][R4.64+0x88] ;  /* 0x0000880a04176981 */ /* 0x000f22000c1e1900 */
[----:B--2---:R-:W-:-:S03]  /*04b0*/  @P5 LOP3.LUT R9, R9, R24, RZ, 0x3c, !PT ;  /* 0x0000001809095212 */ /* 0x004fc600078e3cff */
[----:B------:R-:W2:Y:S01]  /*04c0*/  @P2 LDG.E R24, desc[UR10][R4.64+0x28] ;  /* 0x0000280a04182981 */ /* 0x000ea2000c1e1900 */
[----:B---3--:R-:W-:-:S03]  /*04d0*/  @!P0 LOP3.LUT R8, R8, R21, RZ, 0x3c, !PT ;  /* 0x0000001508088212 */ /* 0x008fc600078e3cff */
[----:B------:R-:W3:Y:S01]  /*04e0*/  @P1 LDG.E R21, desc[UR10][R4.64+0x18] ;  /* 0x0000180a04151981 */ /* 0x000ee2000c1e1900 */
[----:B----4-:R-:W-:-:S03]  /*04f0*/  @P1 LOP3.LUT R13, R13, R20, RZ, 0x3c, !PT ;  /* 0x000000140d0d1212 */ /* 0x010fc600078e3cff */
[----:B------:R-:W4:Y:S01]  /*0500*/  @P1 LDG.E R20, desc[UR10][R4.64+0x1c] ;  /* 0x00001c0a04141981 */ /* 0x000f22000c1e1900 */
[----:B------:R-:W-:-:S03]  /*0510*/  @P6 LOP3.LUT R9, R9, R23, RZ, 0x3c, !PT ;  /* 0x0000001709096212 */ /* 0x000fc600078e3cff */
[----:B------:R-:W4:Y:S01]  /*0520*/  @P1 LDG.E R23, desc[UR10][R4.64+0x20] ;  /* 0x0000200a04171981 */ /* 0x000f22000c1e1900 */
[----:B--2---:R-:W-:-:S03]  /*0530*/  @P2 LOP3.LUT R13, R13, R24, RZ, 0x3c, !PT ;  /* 0x000000180d0d2212 */ /* 0x004fc600078e3cff */
[----:B------:R-:W2:Y:S01]  /*0540*/  @P3 LDG.E R24, desc[UR10][R4.64+0x3c] ;  /* 0x00003c0a04183981 */ /* 0x000ea2000c1e1900 */
[----:B---3--:R-:W-:-:S03]  /*0550*/  @P1 LOP3.LUT R10, R10, R21, RZ, 0x3c, !PT ;  /* 0x000000150a0a1212 */ /* 0x008fc600078e3cff */
        /* <DEDUP_REMOVED lines=29> */
[----:B------:R-:W-:Y:S02]  /*0730*/  LOP3.LUT P0, RZ, R22, 0x80, RZ, 0xc0, !PT ;  /* 0x0000008016ff7812 */ /* 0x000fe4000780c0ff */
[----:B--2---:R-:W-:-:S11]  /*0740*/  @P6 LOP3.LUT R13, R13, R24, RZ, 0x3c, !PT ;  /* 0x000000180d0d6212 */ /* 0x004fd600078e3cff */
        /* <DEDUP_REMOVED lines=15> */
[----:B--2---:R-:W-:Y:S02]  /*0840*/  @P0 LOP3.LUT R9, R9, R24, RZ, 0x3c, !PT ;  /* 0x0000001809090212 */ /* 0x004fe400078e3cff */
[----:B---3--:R-:W-:Y:S02]  /*0850*/  @P0 LOP3.LUT R10, R10, R21, RZ, 0x3c, !PT ;  /* 0x000000150a0a0212 */ /* 0x008fe400078e3cff */
[----:B----4-:R-:W-:Y:S02]  /*0860*/  @P0 LOP3.LUT R11, R11, R20, RZ, 0x3c, !PT ;  /* 0x000000140b0b0212 */ /* 0x010fe400078e3cff */
[----:B------:R-:W-:Y:S02]  /*0870*/  @P0 LOP3.LUT R8, R8, R23, RZ, 0x3c, !PT ;  /* 0x0000001708080212 */ /* 0x000fe400078e3cff */
[----:B------:R-:W-:-:S13]  /*0880*/  R2P PR, R22.B1, 0x7f ;  /* 0x0000007f16007804 */ /* 0x000fda0000001000 */
[----:B------:R-:W2:Y:S04]  /*0890*/  @P0 LDG.E R20, desc[UR10][R4.64+0xa0] ;  /* 0x0000a00a04140981 */ /* 0x000ea8000c1e1900 */
[----:B------:R-:W3:Y:S04]  /*08a0*/  @P0 LDG.E R21, desc[UR10][R4.64+0xa4] ;  /* 0x0000a40a04150981 */ /* 0x000ee8000c1e1900 */
[----:B------:R-:W4:Y:S04]  /*08b0*/  @P0 LDG.E R24, desc[UR10][R4.64+0xa8] ;  /* 0x0000a80a04180981 */ /* 0x000f28000c1e1900 */
[----:B------:R-:W4:Y:S01]  /*08c0*/  @P1 LDG.E R23, desc[UR10][R4.64+0xb8] ;  /* 0x0000b80a04171981 */ /* 0x000f22000c1e1900 */
[----:B--2---:R-:W-:-:S03]  /*08d0*/  @P0 LOP3.LUT R13, R13, R20, RZ, 0x3c, !PT ;  /* 0x000000140d0d0212 */ /* 0x004fc600078e3cff */
[----:B------:R-:W2:Y:S01]  /*08e0*/  @P0 LDG.E R20, desc[UR10][R4.64+0xb0] ;  /* 0x0000b00a04140981 */ /* 0x000ea2000c1e1900 */
[----:B---3--:R-:W-:-:S03]  /*08f0*/  @P0 LOP3.LUT R10, R10, R21, RZ, 0x3c, !PT ;  /* 0x000000150a0a0212 */ /* 0x008fc600078e3cff */
[----:B------:R-:W3:Y:S01]  /*0900*/  @P0 LDG.E R21, desc[UR10][R4.64+0xac] ;  /* 0x0000ac0a04150981 */ /* 0x000ee2000c1e1900 */
[----:B----4-:R-:W-:-:S03]  /*0910*/  @P0 LOP3.LUT R11, R11, R24, RZ, 0x3c, !PT ;  /* 0x000000180b0b0212 */ /* 0x010fc600078e3cff */
[----:B------:R-:W4:Y:S01]  /*0920*/  @P1 LDG.E R24, desc[UR10][R4.64+0xb4] ;  /* 0x0000b40a04181981 */ /* 0x000f22000c1e1900 */
[----:B--2---:R-:W-:-:S03]  /*0930*/  @P0 LOP3.LUT R9, R9, R20, RZ, 0x3c, !PT ;  /* 0x0000001409090212 */ /* 0x004fc600078e3cff */
[----:B------:R-:W2:Y:S01]  /*0940*/  @P1 LDG.E R20, desc[UR10][R4.64+0xbc] ;  /* 0x0000bc0a04141981 */ /* 0x000ea2000c1e1900 */
[----:B---3--:R-:W-:Y:S02]  /*0950*/  @P0 LOP3.LUT R8, R8, R21, RZ, 0x3c, !PT ;  /* 0x0000001508080212 */ /* 0x008fe400078e3cff */
[----:B------:R-:W-:Y:S01]  /*0960*/  LOP3.LUT P0, RZ, R22, 0x8000, RZ, 0xc0, !PT ;  /* 0x0000800016ff7812 */ /* 0x000fe2000780c0ff */
[----:B------:R-:W3:Y:S04]  /*0970*/  @P1 LDG.E R21, desc[UR10][R4.64+0xc0] ;  /* 0x0000c00a04151981 */ /* 0x000ee8000c1e1900 */
[----:B------:R-:W4:Y:S01]  /*0980*/  @P1 LDG.E R22, desc[UR10][R4.64+0xc4] ;  /* 0x0000c40a04161981 */ /* 0x000f22000c1e1900 */
[----:B--2---:R-:W-:-:S03]  /*0990*/  @P1 LOP3.LUT R11, R11, R20, RZ, 0x3c, !PT ;  /* 0x000000140b0b1212 */ /* 0x004fc600078e3cff */
[----:B------:R-:W2:Y:S01]  /*09a0*/  @P2 LDG.E R20, desc[UR10][R4.64+0xd0] ;  /* 0x0000d00a04142981 */ /* 0x000ea2000c1e1900 */
[----:B---3--:R-:W-:-:S03]  /*09b0*/  @P1 LOP3.LUT R8, R8, R21, RZ, 0x3c, !PT ;  /* 0x0000001508081212 */ /* 0x008fc600078e3cff */
[----:B------:R-:W3:Y:S01]  /*09c0*/  @P2 LDG.E R21, desc[UR10][R4.64+0xcc] ;  /* 0x0000cc0a04152981 */ /* 0x000ee2000c1e1900 */
[----:B----4-:R-:W-:-:S03]  /*09d0*/  @P1 LOP3.LUT R9, R9, R22, RZ, 0x3c, !PT ;  /* 0x0000001609091212 */ /* 0x010fc600078e3cff */
[----:B------:R-:W4:Y:S01]  /*09e0*/  @P2 LDG.E R22, desc[UR10][R4.64+0xd8] ;  /* 0x0000d80a04162981 */ /* 0x000f22000c1e1900 */
[----:B------:R-:W-:Y:S02]  /*09f0*/  @P1 LOP3.LUT R13, R13, R24, RZ, 0x3c, !PT ;  /* 0x000000180d0d1212 */ /* 0x000fe400078e3cff */
[----:B------:R-:W-:Y:S01]  /*0a00*/  @P1 LOP3.LUT R10, R10, R23, RZ, 0x3c, !PT ;  /* 0x000000170a0a1212 */ /* 0x000fe200078e3cff */
        /* <DEDUP_REMOVED lines=44> */
[----:B------:R-:W-:-:S03]  /*0cd0*/  @P6 LOP3.LUT R8, R8, R23, RZ, 0x3c, !PT ;  /* 0x0000001708086212 */ /* 0x000fc600078e3cff */
[----:B------:R-:W4:Y:S01]  /*0ce0*/  @P0 LDG.E R23, desc[UR10][R4.64+0x138] ;  /* 0x0001380a04170981 */ /* 0x000f22000c1e1900 */
[----:B------:R-:W-:Y:S01]  /*0cf0*/  VIADD R19, R19, 0x10 ;  /* 0x0000001013137836 */ /* 0x000fe20000000000 */
[----:B--2---:R-:W-:Y:S02]  /*0d00*/  @P6 LOP3.LUT R11, R11, R20, RZ, 0x3c, !PT ;  /* 0x000000140b0b6212 */ /* 0x004fe400078e3cff */
[----:B------:R-:W2:Y:S01]  /*0d10*/  @P0 LDG.E R20, desc[UR10][R4.64+0x12c] ;  /* 0x00012c0a04140981 */ /* 0x000ea2000c1e1900 */
[----:B---3--:R-:W-:-:S03]  /*0d20*/  @P6 LOP3.LUT R10, R10, R21, RZ, 0x3c, !PT ;  /* 0x000000150a0a6212 */ /* 0x008fc600078e3cff */
[----:B------:R-:W3:Y:S01]  /*0d30*/  @P0 LDG.E R21, desc[UR10][R4.64+0x130] ;  /* 0x0001300a04150981 */ /* 0x000ee2000c1e1900 */
[----:B----4-:R-:W-:-:S03]  /*0d40*/  @P6 LOP3.LUT R9, R9, R22, RZ, 0x3c, !PT ;  /* 0x0000001609096212 */ /* 0x010fc600078e3cff */
[----:B------:R-:W4:Y:S01]  /*0d50*/  @P0 LDG.E R22, desc[UR10][R4.64+0x134] ;  /* 0x0001340a04160981 */ /* 0x000f22000c1e1900 */
[----:B------:R-:W-:Y:S02]  /*0d60*/  ISETP.NE.AND P1, PT, R19, 0x20, PT ;  /* 0x000000201300780c */ /* 0x000fe40003f25270 */
[----:B------:R-:W-:Y:S02]  /*0d70*/  @P0 LOP3.LUT R9, R9, R24, RZ, 0x3c, !PT ;  /* 0x0000001809090212 */ /* 0x000fe400078e3cff */
[----:B------:R-:W-:Y:S02]  /*0d80*/  @P0 LOP3.LUT R8, R8, R23, RZ, 0x3c, !PT ;  /* 0x0000001708080212 */ /* 0x000fe400078e3cff */
[----:B--2---:R-:W-:Y:S02]  /*0d90*/  @P0 LOP3.LUT R13, R13, R20, RZ, 0x3c, !PT ;  /* 0x000000140d0d0212 */ /* 0x004fe400078e3cff */
[----:B---3--:R-:W-:Y:S02]  /*0da0*/  @P0 LOP3.LUT R10, R10, R21, RZ, 0x3c, !PT ;  /* 0x000000150a0a0212 */ /* 0x008fe400078e3cff */
[----:B----4-:R-:W-:-:S03]  /*0db0*/  @P0 LOP3.LUT R11, R11, R22, RZ, 0x3c, !PT ;  /* 0x000000160b0b0212 */ /* 0x010fc600078e3cff */
[----:B------:R-:W-:Y:S05]  /*0dc0*/  @P1 BRA `(.L_x_5) ;  /* 0xfffffff4004c1947 */ /* 0x000fea000383ffff */
[----:B------:R-:W-:-:S05]  /*0dd0*/  VIADD R17, R17, 0x1 ;  /* 0x0000000111117836 */ /* 0x000fca0000000000 */
[----:B------:R-:W-:-:S13]  /*0de0*/  ISETP.NE.AND P0, PT, R17, 0x5, PT ;  /* 0x000000051100780c */ /* 0x000fda0003f05270 */
[----:B------:R-:W-:Y:S05]  /*0df0*/  @P0 BRA `(.L_x_6) ;  /* 0xfffffff400300947 */ /* 0x000fea000383ffff */
[----:B------:R1:W-:Y:S01]  /*0e00*/  STG.E desc[UR10][R28.64+0x4], R13 ;  /* 0x0000040d1c007986 */ /* 0x0003e2000c10190a */
[----:B------:R-:W-:-:S03]  /*0e10*/  VIADD R15, R15, 0x1 ;  /* 0x000000010f0f7836 */ /* 0x000fc60000000000 */
[----:B------:R1:W-:Y:S02]  /*0e20*/  STG.E.64 desc[UR10][R28.64+0x8], R10 ;  /* 0x0000080a1c007986 */ /* 0x0003e4000c101b0a */
[----:B------:R-:W-:Y:S02]  /*0e30*/  ISETP.GE.U32.AND P0, PT, R15, R14, PT ;  /* 0x0000000e0f00720c */ /* 0x000fe40003f06070 */
[----:B------:R1:W-:Y:S11]  /*0e40*/  STG.E.64 desc[UR10][R28.64+0x10], R8 ;  /* 0x000010081c007986 */ /* 0x0003f6000c101b0a */
[----:B------:R-:W-:Y:S05]  /*0e50*/  @!P0 BRA `(.L_x_7) ;  /* 0xfffffff400088947 */ /* 0x000fea000383ffff */
.L_x_4:
[----:B------:R-:W-:Y:S05]  /*0e60*/  BSYNC.RECONVERGENT B1 ;  /* 0x0000000000017941 */ /* 0x000fea0003800200 */
.L_x_3:
[C---:B------:R-:W-:Y:S01]  /*0e70*/  ISETP.GT.U32.AND P0, PT, R7.reuse, 0x3, PT ;  /* 0x000000030700780c */ /* 0x040fe20003f04070 */
[----:B------:R-:W-:Y:S01]  /*0e80*/  VIADD R6, R6, 0x1 ;  /* 0x0000000106067836 */ /* 0x000fe20000000000 */
[--C-:B------:R-:W-:Y:S02]  /*0e90*/  SHF.R.U64 R7, R7, 0x2, R0.reuse ;  /* 0x0000000207077819 */ /* 0x100fe40000001200 */
[----:B------:R-:W-:Y:S02]  /*0ea0*/  ISETP.GT.U32.AND.EX P0, PT, R0, RZ, PT, P0 ;  /* 0x000000ff0000720c */ /* 0x000fe40003f04100 */
[----:B------:R-:W-:-:S11]  /*0eb0*/  SHF.R.U32.HI R0, RZ, 0x2, R0 ;  /* 0x00000002ff007819 */ /* 0x000fd60000011600 */
[----:B------:R-:W-:Y:S05]  /*0ec0*/  @P0 BRA `(.L_x_8) ;  /* 0xfffffff000cc0947 */ /* 0x000fea000383ffff */
.L_x_2:
[----:B------:R-:W-:Y:S05]  /*0ed0*/  BSYNC.RECONVERGENT B0 ;  /* 0x0000000000007941 */ /* 0x000fea0003800200 */
.L_x_1:
[----:B------:R-:W-:Y:S01]  /*0ee0*/  IMAD.MOV.U32 R6, RZ, RZ, 0x2 ;  /* 0x00000002ff067424 */ /* 0x000fe200078e00ff */
[----:B------:R2:W-:Y:S01]  /*0ef0*/  STG.E.64 desc[UR10][R28.64+0x18], RZ ;  /* 0x000018ff1c007986 */ /* 0x0005e2000c101b0a */
[----:B------:R-:W-:Y:S01]  /*0f00*/  BSSY.RECONVERGENT B1, `(.L_x_9) ;  /* 0x000017f000017945 */ /* 0x000fe20003800200 */
[----:B------:R-:W-:Y:S02]  /*0f10*/  IMAD.MOV.U32 R0, RZ, RZ, RZ ;  /* 0x000000ffff007224 */ /* 0x000fe400078e00ff */
[----:B------:R2:W-:Y:S01]  /*0f20*/  STG.E desc[UR10][R28.64+0x20], RZ ;  /* 0x000020ff1c007986 */ /* 0x0005e2000c10190a */
[----:B------:R-:W-:Y:S02]  /*0f30*/  IMAD.MOV.U32 R2, RZ, RZ, 0x2 ;  /* 0x00000002ff027424 */ /* 0x000fe400078e00ff */
[----:B------:R-:W-:Y:S01]  /*0f40*/  IMAD.MOV.U32 R3, RZ, RZ, 0x2 ;  /* 0x00000002ff037424 */ /* 0x000fe200078e00ff */
[----:B------:R2:W-:Y:S01]  /*0f50*/  STG.E.64 desc[UR10][R28.64+0x28], RZ ;  /* 0x000028ff1c007986 */ /* 0x0005e2000c101b0a */
[----:B------:R-:W-:-:S03]  /*0f60*/  IMAD.MOV.U32 R4, RZ, RZ, 0x2 ;  /* 0x00000002ff047424 */ /* 0x000fc600078e00ff */
[----:B------:R2:W-:Y:S04]  /*0f70*/  STL [R1], R6 ;  /* 0x0000000601007387 */ /* 0x0005e80000100800 */
[----:B------:R2:W-:Y:S04]  /*0f80*/  STL [R1+0x144], R6 ;  /* 0x0001440601007387 */ /* 0x0005e80000100800 */
        /* <DEDUP_REMOVED lines=240> */
[----:B------:R2:W-:Y:S02]  /*1e90*/  STL [R1+0x3c8], R6 ;  /* 0x0003c80601007387 */ /* 0x0005e40000100800 */
.L_x_19:
[----:B012---:R-:W-:Y:S01]  /*1ea0*/  SHF.R.U32.HI R6, RZ, 0x2, R13 ;  /* 0x00000002ff067819 */ /* 0x007fe2000001160d */
[----:B---3--:R-:W-:Y:S01]  /*1eb0*/  IMAD.SHL.U32 R5, R9, 0x10, RZ ;  /* 0x0000001009057824 */ /* 0x008fe200078e00ff */
[----:B------:R-:W-:Y:S01]  /*1ec0*/  BSSY.RECONVERGENT B0, `(.L_x_10) ;  /* 0x0000031000007945 */ /* 0x000fe20003800200 */
[----:B0-----:R-:W-:Y:S01]  /*1ed0*/  VIADD R12, R12, 0x587c5 ;  /* 0x000587c50c0c7836 */ /* 0x001fe20000000000 */
[----:B------:R-:W-:Y:S01]  /*1ee0*/  LOP3.LUT R6, R6, R13, RZ, 0x3c, !PT ;  /* 0x0000000d06067212 */ /* 0x000fe200078e3cff */
[----:B-1----:R-:W-:Y:S02]  /*1ef0*/  IMAD.MOV.U32 R13, RZ, RZ, R10 ;  /* 0x000000ffff0d7224 */ /* 0x002fe400078e000a */
[----:B------:R-:W-:Y:S02]  /*1f00*/  IMAD.MOV.U32 R10, RZ, RZ, R11 ;  /* 0x000000ffff0a7224 */ /* 0x000fe400078e000b */
[----:B------:R-:W-:Y:S02]  /*1f10*/  IMAD.SHL.U32 R7, R6, 0x2, RZ ;  /* 0x0000000206077824 */ /* 0x000fe400078e00ff */
[----:B------:R-:W-:-:S03]  /*1f20*/  IMAD.MOV.U32 R11, RZ, RZ, R8 ;  /* 0x000000ffff0b7224 */ /* 0x000fc600078e0008 */
[----:B------:R-:W-:-:S04]  /*1f30*/  LOP3.LUT R6, R6, R7, R5, 0x96, !PT ;  /* 0x0000000706067212 */ /* 0x000fc800078e9605 */
[----:B------:R-:W-:Y:S01]  /*1f40*/  LOP3.LUT R7, R6, R9, RZ, 0x3c, !PT ;  /* 0x0000000906077212 */ /* 0x000fe200078e3cff */
[----:B------:R-:W-:-:S04]  /*1f50*/  IMAD.MOV.U32 R6, RZ, RZ, 0x2f800000 ;  /* 0x2f800000ff067424 */ /* 0x000fc800078e00ff */
[----:B------:R-:W-:-:S05]  /*1f60*/  IMAD.IADD R5, R7, 0x1, R12 ;  /* 0x0000000107057824 */ /* 0x000fca00078e020c */
[----:B------:R-:W-:-:S05]  /*1f70*/  I2FP.F32.U32 R5, R5 ;  /* 0x0000000500057245 */ /* 0x000fca0000201000 */
[----:B------:R-:W-:-:S04]  /*1f80*/  FFMA R5, R5, R6, 1.1641532182693481445e-10 ;  /* 0x2f00000005057423 */ /* 0x000fc80000000006 */
[----:B------:R-:W-:Y:S01]  /*1f90*/  FMUL R6, R5, 3 ;  /* 0x4040000005067820 */ /* 0x000fe20000400000 */
[----:B------:R-:W-:-:S05]  /*1fa0*/  IMAD.MOV.U32 R5, RZ, RZ, RZ ;  /* 0x000000ffff057224 */ /* 0x000fca00078e00ff */
[----:B------:R-:W0:Y:S02]  /*1fb0*/  F2I.TRUNC.NTZ R6, R6 ;  /* 0x0000000600067305 */ /* 0x000e24000020f100 */
[C---:B0-----:R-:W-:Y:S02]  /*1fc0*/  ISETP.NE.AND P0, PT, R6.reuse, 0x2, PT ;  /* 0x000000020600780c */ /* 0x041fe40003f05270 */
[C---:B------:R-:W-:Y:S02]  /*1fd0*/  ISETP.NE.AND P4, PT, R6.reuse, 0x1, PT ;  /* 0x000000010600780c */ /* 0x040fe40003f85270 */
[----:B------:R-:W-:-:S09]  /*1fe0*/  ISETP.NE.AND P5, PT, R6, RZ, PT ;  /* 0x000000ff0600720c */ /* 0x000fd20003fa5270 */
[----:B------:R-:W-:Y:S05]  /*1ff0*/  @P0 BRA `(.L_x_11) ;  /* 0x0000000000740947 */ /* 0x000fea0003800000 */
[----:B------:R-:W-:Y:S02]  /*2000*/  VIADD R6, R4, 0x1 ;  /* 0x0000000104067836 */ /* 0x000fe40000000000 */
[----:B------:R-:W-:-:S04]  /*2010*/  IMAD.HI R14, R3, 0x66666667, RZ ;  /* 0x66666667030e7827 */ /* 0x000fc800078e02ff */
[----:B------:R-:W-:Y:S01]  /*2020*/  IMAD.HI R5, R6, 0x66666667, RZ ;  /* 0x6666666706057827 */ /* 0x000fe200078e02ff */
[----:B------:R-:W-:-:S03]  /*2030*/  SHF.R.S32.HI R15, RZ, 0x1, R14 ;  /* 0x00000001ff0f7819 */ /* 0x000fc6000001140e */
[----:B------:R-:W-:Y:S01]  /*2040*/  IMAD.HI R16, R2, 0x66666667, RZ ;  /* 0x6666666702107827 */ /* 0x000fe200078e02ff */
[----:B------:R-:W-:Y:S02]  /*2050*/  SHF.R.S32.HI R8, RZ, 0x1, R5 ;  /* 0x00000001ff087819 */ /* 0x000fe40000011405 */
[----:B------:R-:W-:Y:S02]  /*2060*/  LEA.HI R14, R14, R15, RZ, 0x1 ;  /* 0x0000000f0e0e7211 */ /* 0x000fe400078f08ff */
[----:B------:R-:W-:Y:S02]  /*2070*/  LEA.HI R5, R5, R8, RZ, 0x1 ;  /* 0x0000000805057211 */ /* 0x000fe400078f08ff */
[----:B------:R-:W-:Y:S01]  /*2080*/  SHF.R.S32.HI R15, RZ, 0x1, R16 ;  /* 0x00000001ff0f7819 */ /* 0x000fe20000011410 */
[----:B------:R-:W-:Y:S02]  /*2090*/  IMAD R14, R14, -0x5, R3 ;  /* 0xfffffffb0e0e7824 */ /* 0x000fe400078e0203 */
[----:B------:R-:W-:Y:S01]  /*20a0*/  IMAD R5, R5, -0x5, R6 ;  /* 0xfffffffb05057824 */ /* 0x000fe200078e0206 */
[----:B------:R-:W-:-:S02]  /*20b0*/  LEA.HI R15, R16, R15, RZ, 0x1 ;  /* 0x0000000f100f7211 */ /* 0x000fc400078f08ff */
[C---:B------:R-:W-:Y:S02]  /*20c0*/  ISETP.NE.AND P3, PT, R14.reuse, 0x1, PT ;  /* 0x000000010e00780c */ /* 0x040fe40003f65270 */
[----:B------:R-:W-:Y:S01]  /*20d0*/  ISETP.NE.AND P1, PT, R5, 0x1, PT ;  /* 0x000000010500780c */ /* 0x000fe20003f25270 */
[----:B------:R-:W-:Y:S01]  /*20e0*/  IMAD R15, R15, -0x5, R2 ;  /* 0xfffffffb0f0f7824 */ /* 0x000fe200078e0202 */
[C---:B------:R-:W-:Y:S02]  /*20f0*/  ISETP.NE.OR P2, PT, R5.reuse, RZ, P3 ;  /* 0x000000ff0500720c */ /* 0x040fe40001f45670 */
[C---:B------:R-:W-:Y:S02]  /*2100*/  ISETP.NE.OR P3, PT, R5.reuse, 0x1, P3 ;  /* 0x000000010500780c */ /* 0x040fe40001f65670 */
[----:B------:R-:W-:Y:S02]  /*2110*/  ISETP.NE.OR P1, PT, R14, RZ, P1 ;  /* 0x000000ff0e00720c */ /* 0x000fe40000f25670 */
[----:B------:R-:W-:Y:S01]  /*2120*/  LOP3.LUT P0, RZ, R5, R14, RZ, 0xfc, !PT ;  /* 0x0000000e05ff7212 */ /* 0x000fe2000780fcff */
[----:B------:R-:W-:Y:S01]  /*2130*/  IMAD.MOV.U32 R5, RZ, RZ, 0x1 ;  /* 0x00000001ff057424 */ /* 0x000fe200078e00ff */
[----:B------:R-:W-:-:S02]  /*2140*/  ISETP.GT.U32.OR P2, PT, R15, 0x1, P2 ;  /* 0x000000010f00780c */ /* 0x000fc40001744470 */
[C---:B------:R-:W-:Y:S02]  /*2150*/  ISETP.GT.U32.OR P3, PT, R15.reuse, 0x1, P3 ;  /* 0x000000010f00780c */ /* 0x040fe40001f64470 */
[C---:B------:R-:W-:Y:S02]  /*2160*/  ISETP.GT.U32.OR P1, PT, R15.reuse, 0x1, P1 ;  /* 0x000000010f00780c */ /* 0x040fe40000f24470 */
[----:B------:R-:W-:Y:S02]  /*2170*/  ISETP.GT.U32.OR P0, PT, R15, 0x1, P0 ;  /* 0x000000010f00780c */ /* 0x000fe40000704470 */
[----:B------:R-:W-:-:S04]  /*2180*/  PLOP3.LUT P1, PT, P2, P3, P1, 0x80, 0x0 ;  /* 0x000000000000781c */ /* 0x000fc80001727010 */
[----:B------:R-:W-:-:S13]  /*2190*/  PLOP3.LUT P0, PT, P1, P0, PT, 0x80, 0x8 ;  /* 0x000000000008781c */ /* 0x000fda0000f01070 */
[----:B------:R0:W-:Y:S01]  /*21a0*/  @P0 STL [R1+0x140], R6 ;  /* 0x0001400601000387 */ /* 0x0001e20000100800 */
[----:B------:R-:W-:Y:S02]  /*21b0*/  @P0 IMAD.MOV.U32 R4, RZ, RZ, R6 ;  /* 0x000000ffff040224 */ /* 0x000fe400078e0006 */
[----:B------:R-:W-:-:S07]  /*21c0*/  @P0 IMAD.MOV.U32 R5, RZ, RZ, RZ ;  /* 0x000000ffff050224 */ /* 0x000fce00078e00ff */
.L_x_11:
[----:B------:R-:W-:Y:S05]  /*21d0*/  BSYNC.RECONVERGENT B0 ;  /* 0x0000000000007941 */ /* 0x000fea0003800200 */
.L_x_10:
[----:B------:R-:W-:Y:S04]  /*21e0*/  BSSY.RECONVERGENT B0, `(.L_x_12) ;  /* 0x0000020000007945 */ /* 0x000fe80003800200 */
[----:B------:R-:W-:Y:S05]  /*21f0*/  @P4 BRA `(.L_x_13) ;  /* 0x0000000000784947 */ /* 0x000fea0003800000 */
[----:B------:R-:W-:-:S04]  /*2200*/  IMAD.HI R8, R4, 0x66666667, RZ ;  /* 0x6666666704087827 */ /* 0x000fc800078e02ff */
[----:B0-----:R-:W-:Y:S01]  /*2210*/  VIADD R6, R3, 0x1 ;  /* 0x0000000103067836 */ /* 0x001fe20000000000 */
[----:B------:R-:W-:Y:S01]  /*2220*/  SHF.R.S32.HI R15, RZ, 0x1, R8 ;  /* 0x00000001ff0f7819 */ /* 0x000fe20000011408 */
[----:B------:R-:W-:-:S03]  /*2230*/  IMAD.HI R16, R2, 0x66666667, RZ ;  /* 0x6666666702107827 */ /* 0x000fc600078e02ff */
[----:B------:R-:W-:Y:S01]  /*2240*/  LEA.HI R15, R8, R15, RZ, 0x1 ;  /* 0x0000000f080f7211 */ /* 0x000fe200078f08ff */
[----:B------:R-:W-:Y:S01]  /*2250*/  IMAD.HI R14, R6, 0x66666667, RZ ;  /* 0x66666667060e7827 */ /* 0x000fe200078e02ff */
[----:B------:R-:W-:-:S03]  /*2260*/  SHF.R.S32.HI R19, RZ, 0x1, R16 ;  /* 0x00000001ff137819 */ /* 0x000fc60000011410 */
[----:B------:R-:W-:Y:S01]  /*2270*/  IMAD R15, R15, -0x5, R4 ;  /* 0xfffffffb0f0f7824 */ /* 0x000fe200078e0204 */
[----:B------:R-:W-:Y:S02]  /*2280*/  SHF.R.S32.HI R17, RZ, 0x1, R14 ;  /* 0x00000001ff117819 */ /* 0x000fe4000001140e */
[----:B------:R-:W-:Y:S02]  /*2290*/  LEA.HI R19, R16, R19, RZ, 0x1 ;  /* 0x0000001310137211 */ /* 0x000fe400078f08ff */
[----:B------:R-:W-:Y:S02]  /*22a0*/  LEA.HI R17, R14, R17, RZ, 0x1 ;  /* 0x000000110e117211 */ /* 0x000fe400078f08ff */
[----:B------:R-:W-:Y:S01]  /*22b0*/  ISETP.NE.AND P0, PT, R15, RZ, PT ;  /* 0x000000ff0f00720c */ /* 0x000fe20003f05270 */
[----:B------:R-:W-:Y:S01]  /*22c0*/  IMAD R19, R19, -0x5, R2 ;  /* 0xfffffffb13137824 */ /* 0x000fe200078e0202 */
[----:B------:R-:W-:Y:S01]  /*22d0*/  ISETP.NE.AND P4, PT, R15, 0x1, PT ;  /* 0x000000010f00780c */ /* 0x000fe20003f85270 */
[----:B------:R-:W-:-:S03]  /*22e0*/  IMAD R8, R17, -0x5, R6 ;  /* 0xfffffffb11087824 */ /* 0x000fc600078e0206 */
[----:B------:R-:W-:Y:S02]  /*22f0*/  ISETP.GT.U32.AND P2, PT, R19, 0x1, PT ;  /* 0x000000011300780c */ /* 0x000fe40003f44070 */
[----:B------:R-:W-:Y:S02]  /*2300*/  LOP3.LUT P1, RZ, R15, R8, RZ, 0xfc, !PT ;  /* 0x000000080fff7212 */ /* 0x000fe4000782fcff */
[C---:B------:R-:W-:Y:S02]  /*2310*/  SEL R14, R5.reuse, 0x1, P2 ;  /* 0x00000001050e7807 */ /* 0x040fe40001000000 */
[----:B------:R-:W-:Y:S02]  /*2320*/  ISETP.NE.AND P3, PT, R8, 0x1, PT ;  /* 0x000000010800780c */ /* 0x000fe40003f65270 */
[----:B------:R-:W-:-:S04]  /*2330*/  SEL R5, R5, R14, P1 ;  /* 0x0000000e05057207 */ /* 0x000fc80000800000 */
[----:B------:R-:W-:Y:S02]  /*2340*/  @!P0 SEL R5, R5, R14, P3 ;  /* 0x0000000e05058207 */ /* 0x000fe40001800000 */
[----:B------:R-:W-:Y:S02]  /*2350*/  ISETP.NE.AND P0, PT, R8, RZ, PT ;  /* 0x000000ff0800720c */ /* 0x000fe40003f05270 */
[----:B------:R-:W-:-:S04]  /*2360*/  SEL R8, R5, 0x1, P2 ;  /* 0x0000000105087807 */ /* 0x000fc80001000000 */
[----:B------:R-:W-:-:S04]  /*2370*/  @!P4 SEL R5, R5, R8, P0 ;  /* 0x000000080505c207 */ /* 0x000fc80000000000 */
[----:B------:R-:W-:-:S04]  /*2380*/  @!P4 SEL R5, R5, R8, P3 ;  /* 0x000000080505c207 */ /* 0x000fc80001800000 */
[----:B------:R-:W-:Y:S01]  /*2390*/  ISETP.NE.AND P0, PT, R5, RZ, PT ;  /* 0x000000ff0500720c */ /* 0x000fe20003f05270 */
[----:B------:R-:W-:-:S12]  /*23a0*/  IMAD.MOV.U32 R5, RZ, RZ, 0x1 ;  /* 0x00000001ff057424 */ /* 0x000fd800078e00ff */
[----:B------:R1:W-:Y:S01]  /*23b0*/  @!P0 STL [R1+0x284], R6 ;  /* 0x0002840601008387 */ /* 0x0003e20000100800 */
[----:B------:R-:W-:Y:S02]  /*23c0*/  @!P0 IMAD.MOV.U32 R3, RZ, RZ, R6 ;  /* 0x000000ffff038224 */ /* 0x000fe400078e0006 */
[----:B------:R-:W-:-:S07]  /*23d0*/  @!P0 IMAD.MOV.U32 R5, RZ, RZ, RZ ;  /* 0x000000ffff058224 */ /* 0x000fce00078e00ff */
.L_x_13:
[----:B------:R-:W-:Y:S05]  /*23e0*/  BSYNC.RECONVERGENT B0 ;  /* 0x0000000000007941 */ /* 0x000fea0003800200 */
.L_x_12:
[----:B------:R-:W-:Y:S04]  /*23f0*/  BSSY.RECONVERGENT B2, `(.L_x_14) ;  /* 0x000002d000027945 */ /* 0x000fe80003800200 */
[----:B------:R-:W-:Y:S01]  /*2400*/  BSSY.RELIABLE B0, `(.L_x_15) ;  /* 0x0000026000007945 */ /* 0x000fe20003800100 */
[----:B------:R-:W-:Y:S02]  /*2410*/  IMAD.MOV.U32 R8, RZ, RZ, R9 ;  /* 0x000000ffff087224 */ /* 0x000fe400078e0009 */
[----:B------:R-:W-:Y:S01]  /*2420*/  IMAD.MOV.U32 R9, RZ, RZ, R7 ;  /* 0x000000ffff097224 */ /* 0x000fe200078e0007 */
[----:B------:R-:W-:Y:S06]  /*2430*/  @P5 BRA `(.L_x_16) ;  /* 0x00000000007c5947 */ /* 0x000fec0003800000 */
[----:B01----:R-:W-:Y:S02]  /*2440*/  VIADD R6, R2, 0x1 ;  /* 0x0000000102067836 */ /* 0x003fe40000000000 */
[----:B------:R-:W-:-:S04]  /*2450*/  IMAD.HI R15, R4, 0x66666667, RZ ;  /* 0x66666667040f7827 */ /* 0x000fc800078e02ff */
[----:B------:R-:W-:Y:S01]  /*2460*/  IMAD.HI R7, R6, 0x66666667, RZ ;  /* 0x6666666706077827 */ /* 0x000fe200078e02ff */
[----:B------:R-:W-:-:S03]  /*2470*/  SHF.R.S32.HI R16, RZ, 0x1, R15 ;  /* 0x00000001ff107819 */ /* 0x000fc6000001140f */
[----:B------:R-:W-:Y:S01]  /*2480*/  IMAD.HI R17, R3, 0x66666667, RZ ;  /* 0x6666666703117827 */ /* 0x000fe200078e02ff */
[----:B------:R-:W-:Y:S02]  /*2490*/  SHF.R.S32.HI R14, RZ, 0x1, R7 ;  /* 0x00000001ff0e7819 */ /* 0x000fe40000011407 */
[----:B------:R-:W-:Y:S02]  /*24a0*/  LEA.HI R15, R15, R16, RZ, 0x1 ;  /* 0x000000100f0f7211 */ /* 0x000fe400078f08ff */
[----:B------:R-:W-:Y:S02]  /*24b0*/  SHF.R.S32.HI R18, RZ, 0x1, R17 ;  /* 0x00000001ff127819 */ /* 0x000fe40000011411 */
[----:B------:R-:W-:Y:S01]  /*24c0*/  LEA.HI R7, R7, R14, RZ, 0x1 ;  /* 0x0000000e07077211 */ /* 0x000fe200078f08ff */
[----:B------:R-:W-:Y:S01]  /*24d0*/  IMAD R15, R15, -0x5, R4 ;  /* 0xfffffffb0f0f7824 */ /* 0x000fe200078e0204 */
[----:B------:R-:W-:-:S03]  /*24e0*/  LEA.HI R18, R17, R18, RZ, 0x1 ;  /* 0x0000001211127211 */ /* 0x000fc600078f08ff */
[----:B------:R-:W-:Y:S01]  /*24f0*/  IMAD R7, R7, -0x5, R6 ;  /* 0xfffffffb07077824 */ /* 0x000fe200078e0206 */
[C---:B------:R-:W-:Y:S01]  /*2500*/  ISETP.NE.AND P2, PT, R15.reuse, RZ, PT ;  /* 0x000000ff0f00720c */ /* 0x040fe20003f45270 */
[----:B------:R-:W-:Y:S01]  /*2510*/  IMAD R18, R18, -0x5, R3 ;  /* 0xfffffffb12127824 */ /* 0x000fe200078e0203 */
[----:B------:R-:W-:Y:S02]  /*2520*/  ISETP.NE.AND P4, PT, R15, 0x1, PT ;  /* 0x000000010f00780c */ /* 0x000fe40003f85270 */
[----:B------:R-:W-:Y:S02]  /*2530*/  ISETP.GT.U32.AND P1, PT, R7, 0x1, PT ;  /* 0x000000010700780c */ /* 0x000fe40003f24070 */
[----:B------:R-:W-:Y:S02]  /*2540*/  LOP3.LUT P0, RZ, R15, R18, RZ, 0xfc, !PT ;  /* 0x000000120fff7212 */ /* 0x000fe4000780fcff */
[----:B------:R-:W-:Y:S02]  /*2550*/  SEL R14, R5, 0x1, P1 ;  /* 0x00000001050e7807 */ /* 0x000fe40000800000 */
[----:B------:R-:W-:-:S02]  /*2560*/  ISETP.NE.AND P3, PT, R18, 0x1, PT ;  /* 0x000000011200780c */ /* 0x000fc40003f65270 */
[-C--:B------:R-:W-:Y:S02]  /*2570*/  SEL R5, R5, R14.reuse, P0 ;  /* 0x0000000e05057207 */ /* 0x080fe40000000000 */
[----:B------:R-:W-:Y:S02]  /*2580*/  ISETP.NE.AND P0, PT, R18, RZ, PT ;  /* 0x000000ff1200720c */ /* 0x000fe40003f05270 */
[----:B------:R-:W-:-:S04]  /*2590*/  @!P2 SEL R5, R5, R14, P3 ;  /* 0x0000000e0505a207 */ /* 0x000fc80001800000 */
[----:B------:R-:W-:-:S04]  /*25a0*/  SEL R14, R5, 0x1, P1 ;  /* 0x00000001050e7807 */ /* 0x000fc80000800000 */
[----:B------:R-:W-:-:S04]  /*25b0*/  @!P4 SEL R5, R5, R14, P0 ;  /* 0x0000000e0505c207 */ /* 0x000fc80000000000 */
[----:B------:R-:W-:-:S04]  /*25c0*/  @!P4 SEL R5, R5, R14, P3 ;  /* 0x0000000e0505c207 */ /* 0x000fc80001800000 */
[----:B------:R-:W-:-:S13]  /*25d0*/  ISETP.NE.AND P0, PT, R5, RZ, PT ;  /* 0x000000ff0500720c */ /* 0x000fda0003f05270 */
[----:B------:R-:W-:Y:S05]  /*25e0*/  @P0 BREAK.RELIABLE B0 ;  /* 0x0000000000000942 */ /* 0x000fea0003800100 */
[----:B------:R-:W-:Y:S05]  /*25f0*/  @P0 BRA `(.L_x_17) ;  /* 0x0000000000300947 */ /* 0x000fea0003800000 */
[----:B------:R2:W-:Y:S01]  /*2600*/  STL [R1+0x3c8], R6 ;  /* 0x0003c80601007387 */ /* 0x0005e20000100800 */
[----:B------:R-:W-:Y:S01]  /*2610*/  IMAD.MOV.U32 R2, RZ, RZ, R6 ;  /* 0x000000ffff027224 */ /* 0x000fe200078e0006 */
[----:B------:R-:W-:Y:S06]  /*2620*/  BRA `(.L_x_18) ;  /* 0x00000000000c7947 */ /* 0x000fec0003800000 */
.L_x_16:
[----:B------:R-:W-:-:S13]  /*2630*/  ISETP.NE.AND P0, PT, R5, RZ, PT ;  /* 0x000000ff0500720c */ /* 0x000fda0003f05270 */
[----:B------:R-:W-:Y:S05]  /*2640*/  @P0 BREAK.RELIABLE B0 ;  /* 0x0000000000000942 */ /* 0x000fea0003800100 */
[----:B------:R-:W-:Y:S05]  /*2650*/  @P0 BRA `(.L_x_17) ;  /* 0x0000000000180947 */ /* 0x000fea0003800000 */
.L_x_18:
[----:B------:R-:W-:Y:S05]  /*2660*/  BSYNC.RELIABLE B0 ;  /* 0x0000000000007941 */ /* 0x000fea0003800100 */
.L_x_15:
[C---:B------:R-:W-:Y:S01]  /*2670*/  LEA R5, R0.reuse, UR9, 0x2 ;  /* 0x0000000900057c11 */ /* 0x040fe2000f8e10ff */
[----:B------:R-:W-:-:S04]  /*2680*/  VIADD R0, R0, 0x1 ;  /* 0x0000000100007836 */ /* 0x000fc80000000000 */
[----:B------:R3:W-:Y:S04]  /*2690*/  STL [R5], R4 ;  /* 0x0000000405007387 */ /* 0x0007e80000100800 */
[----:B------:R3:W-:Y:S04]  /*26a0*/  STL [R5+0x144], R3 ;  /* 0x0001440305007387 */ /* 0x0007e80000100800 */
[----:B------:R3:W-:Y:S02]  /*26b0*/  STL [R5+0x288], R2 ;  /* 0x0002880205007387 */ /* 0x0007e40000100800 */
.L_x_17:
[----:B------:R-:W-:Y:S05]  /*26c0*/  BSYNC.RECONVERGENT B2 ;  /* 0x0000000000027941 */ /* 0x000fea0003800200 */
.L_x_14:
[----:B------:R-:W-:-:S13]  /*26d0*/  ISETP.GE.AND P0, PT, R0, 0x51, PT ;  /* 0x000000510000780c */ /* 0x000fda0003f06270 */
[----:B------:R-:W-:Y:S05]  /*26e0*/  @!P0 BRA `(.L_x_19) ;  /* 0xfffffff400ec8947 */ /* 0x000fea000383ffff */
[----:B------:R-:W-:Y:S05]  /*26f0*/  BSYNC.RECONVERGENT B1 ;  /* 0x0000000000017941 */ /* 0x000fea0003800200 */
.L_x_9:
[----:B------:R-:W-:Y:S05]  /*2700*/  WARPSYNC.ALL ;  /* 0x0000000000007948 */ /* 0x000fea0003800000 */
[----:B------:R-:W4:Y:S01]  /*2710*/  LDCU.64 UR4, c[0x0][0x390] ;  /* 0x00007200ff0477ac */ /* 0x000f220008000a00 */
[----:B------:R0:W-:Y:S01]  /*2720*/  STG.E.64 desc[UR10][R28.64+0x8], R10 ;  /* 0x0000080a1c007986 */ /* 0x0001e2000c101b0a */
[----:B------:R-:W-:Y:S01]  /*2730*/  IMAD.SHL.U32 R24, R26, 0x4, RZ ;  /* 0x000000041a187824 */ /* 0x000fe200078e00ff */
[----:B---3--:R-:W-:Y:S01]  /*2740*/  SHF.R.S32.HI R3, RZ, 0x1f, R26 ;  /* 0x0000001fff037819 */ /* 0x008fe2000001141a */
[----:B------:R-:W3:Y:S01]  /*2750*/  LDCU.64 UR6, c[0x0][0x3a0] ;  /* 0x00007400ff0677ac */ /* 0x000ee20008000a00 */
[----:B------:R0:W-:Y:S01]  /*2760*/  STG.E.64 desc[UR10][R28.64+0x10], R8 ;  /* 0x000010081c007986 */ /* 0x0001e2000c101b0a */
[----:B------:R-:W-:-:S02]  /*2770*/  CS2R R20, SRZ ;  /* 0x0000000000147805 */ /* 0x000fc4000001ff00 */
[----:B------:R-:W-:Y:S01]  /*2780*/  SHF.L.U64.HI R0, R26, 0x2, R3 ;  /* 0x000000021a007819 */ /* 0x000fe20000010203 */
[----:B------:R0:W-:Y:S01]  /*2790*/  STG.E.64 desc[UR10][R28.64], R12 ;  /* 0x0000000c1c007986 */ /* 0x0001e2000c101b0a */
[C---:B----4-:R-:W-:Y:S01]  /*27a0*/  IADD3 R22, P0, PT, R24.reuse, UR4, RZ ;  /* 0x0000000418167c10 */ /* 0x050fe2000ff1e0ff */
[----:B------:R-:W-:Y:S01]  /*27b0*/  UMOV UR4, URZ ;  /* 0x000000ff00047c82 */ /* 0x000fe20008000000 */
[----:B---3--:R-:W-:Y:S02]  /*27c0*/  IADD3 R24, P1, PT, R24, UR6, RZ ;  /* 0x0000000618187c10 */ /* 0x008fe4000ff3e0ff */
[C---:B------:R-:W-:Y:S01]  /*27d0*/  IADD3.X R23, PT, PT, R0.reuse, UR5, RZ, P0, !PT ;  /* 0x0000000500177c10 */ /* 0x040fe200087fe4ff */
[----:B------:R-:W-:Y:S01]  /*27e0*/  UMOV UR5, URZ ;  /* 0x000000ff00057c82 */ /* 0x000fe20008000000 */
[----:B------:R-:W-:Y:S01]  /*27f0*/  IADD3.X R25, PT, PT, R0, UR7, RZ, P1, !PT ;  /* 0x0000000700197c10 */ /* 0x000fe20008ffe4ff */
[----:B0-----:R-:W-:-:S08]  /*2800*/  IMAD.MOV.U32 R0, RZ, RZ, RZ ;  /* 0x000000ffff007224 */ /* 0x001fd000078e00ff */
.L_x_464:
[----:B01234-:R-:W-:-:S05]  /*2810*/  UMOV UR6, URZ ;  /* 0x000000ff00067c82 */ /* 0x01ffca0008000000 */
.L_x_438:
[----:B01234-:R-:W1:Y:S04]  /*2820*/  LDG.E.64 R4, desc[UR10][R28.64] ;  /* 0x0000000a1c047981 */ /* 0x01fe68000c1e1b00 */
[----:B------:R-:W3:Y:S04]  /*2830*/  LDG.E.64 R8, desc[UR10][R28.64+0x10] ;  /* 0x0000100a1c087981 */ /* 0x000ee8000c1e1b00 */
[----:B------:R-:W4:Y:S01]  /*2840*/  LDG.E.64 R2, desc[UR10][R28.64+0x8] ;  /* 0x0000080a1c027981 */ /* 0x000f22000c1e1b00 */
[----:B------:R-:W-:Y:S01]  /*2850*/  UIADD3 UR6, UPT, UPT, UR6, 0x1, URZ ;  /* 0x0000000106067890 */ /* 0x000fe2000fffe0ff */
[----:B------:R-:W-:Y:S03]  /*2860*/  BSSY.RECONVERGENT B1, `(.L_x_20) ;  /* 0x000044e000017945 */ /* 0x000fe60003800200 */
[----:B------:R-:W-:Y:S01]  /*2870*/  UISETP.NE.AND UP0, UPT, UR6, 0x51, UPT ;  /* 0x000000510600788c */ /* 0x000fe2000bf05270 */
[----:B-12---:R-:W-:Y:S01]  /*2880*/  SHF.R.U32.HI R6, RZ, 0x2, R5 ;  /* 0x00000002ff067819 */ /* 0x006fe20000011605 */
[----:B------:R-:W-:-:S03]  /*2890*/  VIADD R12, R4, 0xb0f8a ;  /* 0x000b0f8a040c7836 */ /* 0x000fc60000000000 */
[----:B------:R-:W-:Y:S01]  /*28a0*/  LOP3.LUT R6, R6, R5, RZ, 0x3c, !PT ;  /* 0x0000000506067212 */ /* 0x000fe200078e3cff */
[----:B---3--:R-:W-:Y:S01]  /*28b0*/  IMAD.SHL.U32 R5, R9, 0x10, RZ ;  /* 0x0000001009057824 */ /* 0x008fe200078e00ff */
[----:B------:R0:W-:Y:S01]  /*28c0*/  STG.E.64 desc[UR10][R28.64+0x8], R8 ;  /* 0x000008081c007986 */ /* 0x0001e2000c101b0a */
[----:B----4-:R-:W-:Y:S02]  /*28d0*/  IMAD.MOV.U32 R13, RZ, RZ, R3 ;  /* 0x000000ffff0d7224 */ /* 0x010fe400078e0003 */
[----:B------:R-:W-:-:S03]  /*28e0*/  IMAD.SHL.U32 R7, R6, 0x2, RZ ;  /* 0x0000000206077824 */ /* 0x000fc600078e00ff */
[----:B------:R1:W-:Y:S02]  /*28f0*/  STG.E.64 desc[UR10][R28.64], R12 ;  /* 0x0000000c1c007986 */ /* 0x0003e4000c101b0a */
[----:B------:R-:W-:Y:S02]  /*2900*/  LOP3.LUT R10, R6, R7, R5, 0x96, !PT ;  /* 0x00000007060a7212 */ /* 0x000fe400078e9605 */
[----:B------:R-:W-:Y:S02]  /*2910*/  SHF.R.U32.HI R5, RZ, 0x2, R2 ;  /* 0x00000002ff057819 */ /* 0x000fe40000011602 */
[----:B------:R-:W-:Y:S02]  /*2920*/  LOP3.LUT R10, R10, R9, RZ, 0x3c, !PT ;  /* 0x000000090a0a7212 */ /* 0x000fe400078e3cff */
[----:B------:R-:W-:Y:S01]  /*2930*/  LOP3.LUT R6, R5, R2, RZ, 0x3c, !PT ;  /* 0x0000000205067212 */ /* 0x000fe200078e3cff */
[----:B------:R-:W-:Y:S01]  /*2940*/  IMAD.MOV.U32 R2, RZ, RZ, 0x2f800000 ;  /* 0x2f800000ff027424 */ /* 0x000fe200078e00ff */
[----:B------:R-:W-:Y:S01]  /*2950*/  IADD3 R5, PT, PT, R4, 0x587c5, R10 ;  /* 0x000587c504057810 */ /* 0x000fe20007ffe00a */
[----:B------:R-:W-:-:S02]  /*2960*/  IMAD.SHL.U32 R7, R10, 0x10, RZ ;  /* 0x000000100a077824 */ /* 0x000fc400078e00ff */
[----:B------:R-:W-:Y:S01]  /*2970*/  IMAD.SHL.U32 R11, R6, 0x2, RZ ;  /* 0x00000002060b7824 */ /* 0x000fe200078e00ff */
[----:B------:R-:W-:-:S04]  /*2980*/  I2FP.F32.U32 R5, R5 ;  /* 0x0000000500057245 */ /* 0x000fc80000201000 */
[----:B------:R-:W-:Y:S01]  /*2990*/  LOP3.LUT R11, R6, R11, R7, 0x96, !PT ;  /* 0x0000000b060b7212 */ /* 0x000fe200078e9607 */
[----:B------:R-:W-:-:S03]  /*29a0*/  FFMA R5, R5, R2, 1.1641532182693481445e-10 ;  /* 0x2f00000005057423 */ /* 0x000fc60000000002 */
[----:B------:R-:W-:Y:S01]  /*29b0*/  LOP3.LUT R11, R11, R10, RZ, 0x3c, !PT ;  /* 0x0000000a0b0b7212 */ /* 0x000fe200078e3cff */
[----:B------:R-:W-:-:S04]  /*29c0*/  FMUL R4, R5, 81 ;  /* 0x42a2000005047820 */ /* 0x000fc80000400000 */
[----:B------:R-:W-:Y:S01]  /*29d0*/  IMAD.IADD R5, R11, 0x1, R12 ;  /* 0x000000010b057824 */ /* 0x000fe200078e020c */
[----:B------:R-:W2:Y:S01]  /*29e0*/  F2I.TRUNC.NTZ R3, R4 ;  /* 0x0000000400037305 */ /* 0x000ea2000020f100 */
[----:B------:R1:W-:Y:S03]  /*29f0*/  STG.E.64 desc[UR10][R28.64+0x10], R10 ;  /* 0x0000100a1c007986 */ /* 0x0003e6000c101b0a */
[----:B------:R-:W-:-:S05]  /*2a00*/  I2FP.F32.U32 R5, R5 ;  /* 0x0000000500057245 */ /* 0x000fca0000201000 */
[----:B------:R-:W-:Y:S01]  /*2a10*/  FFMA R5, R5, R2, 1.1641532182693481445e-10 ;  /* 0x2f00000005057423 */ /* 0x000fe20000000002 */
[----:B------:R-:W-:-:S03]  /*2a20*/  IMAD.MOV.U32 R2, RZ, RZ, RZ ;  /* 0x000000ffff027224 */ /* 0x000fc600078e00ff */
[----:B------:R-:W-:Y:S01]  /*2a30*/  FMUL R5, R5, 6 ;  /* 0x40c0000005057820 */ /* 0x000fe20000400000 */
[C---:B--2---:R-:W-:Y:S01]  /*2a40*/  ISETP.NE.AND P0, PT, R3.reuse, RZ, PT ;  /* 0x000000ff0300720c */ /* 0x044fe20003f05270 */
[C---:B------:R-:W-:Y:S02]  /*2a50*/  VIADD R7, R3.reuse, 0x1 ;  /* 0x0000000103077836 */ /* 0x040fe40000000000 */
[----:B0-----:R-:W-:Y:S02]  /*2a60*/  VIADD R8, R3, 0xffffffff ;  /* 0xffffffff03087836 */ /* 0x001fe40000000000 */
[----:B------:R-:W0:Y:S08]  /*2a70*/  F2I.TRUNC.NTZ R5, R5 ;  /* 0x0000000500057305 */ /* 0x000e30000020f100 */
[----:B-1----:R-:W-:Y:S05]  /*2a80*/  @P0 BRA `(.L_x_21) ;  /* 0x0000004000ac0947 */ /* 0x002fea0003800000 */
[----:B0-----:R-:W-:Y:S01]  /*2a90*/  ISETP.NE.AND P0, PT, R5, RZ, PT ;  /* 0x000000ff0500720c */ /* 0x001fe20003f05270 */
[----:B------:R-:W-:Y:S01]  /*2aa0*/  BSSY.RECONVERGENT B2, `(.L_x_22) ;  /* 0x00000b0000027945 */ /* 0x000fe20003800200 */
[----:B------:R-:W-:Y:S01]  /*2ab0*/  LEA R9, R7, UR9, 0x2 ;  /* 0x0000000907097c11 */ /* 0x000fe2000f8e10ff */
[----:B------:R-:W-:-:S10]  /*2ac0*/  IMAD.MOV.U32 R2, RZ, RZ, RZ ;  /* 0x000000ffff027224 */ /* 0x000fd400078e00ff */
[----:B------:R-:W-:Y:S05]  /*2ad0*/  @P0 BRA `(.L_x_23) ;  /* 0x0000000800b00947 */ /* 0x000fea0003800000 */
[----:B------:R-:W2:Y:S01]  /*2ae0*/  LDL R4, [R9] ;  /* 0x0000000009047983 */ /* 0x000ea20000100800 */
[----:B------:R-:W-:Y:S01]  /*2af0*/  BSSY.RECONVERGENT B3, `(.L_x_24) ;  /* 0x0000012000037945 */ /* 0x000fe20003800200 */
[----:B------:R-:W-:Y:S02]  /*2b00*/  IMAD.MOV.U32 R6, RZ, RZ, RZ ;  /* 0x000000ffff067224 */ /* 0x000fe400078e00ff */
[----:B--2---:R-:W-:-:S04]  /*2b10*/  VIADD R4, R4, 0xffffffff ;  /* 0xffffffff04047836 */ /* 0x004fc80000000000 */
[----:B------:R-:W-:-:S05]  /*2b20*/  IMAD.HI R2, R4, 0x66666667, RZ ;  /* 0x6666666704027827 */ /* 0x000fca00078e02ff */
[----:B------:R-:W-:-:S04]  /*2b30*/  SHF.R.S32.HI R11, RZ, 0x1, R2 ;  /* 0x00000001ff0b7819 */ /* 0x000fc80000011402 */
[----:B------:R-:W-:-:S05]  /*2b40*/  LEA.HI R11, R2, R11, RZ, 0x1 ;  /* 0x0000000b020b7211 */ /* 0x000fca00078f08ff */
[----:B------:R-:W-:-:S05]  /*2b50*/  IMAD R2, R11, -0x5, R4 ;  /* 0xfffffffb0b027824 */ /* 0x000fca00078e0204 */
[----:B------:R-:W-:-:S13]  /*2b60*/  ISETP.NE.AND P0, PT, R2, RZ, PT ;  /* 0x000000ff0200720c */ /* 0x000fda0003f05270 */
[----:B------:R-:W-:Y:S05]  /*2b70*/  @P0 BRA `(.L_x_25) ;  /* 0x0000000000240947 */ /* 0x000fea0003800000 */
[----:B------:R-:W2:Y:S01]  /*2b80*/  LDL R10, [R9+0x144] ;  /* 0x00014400090a7983 */ /* 0x000ea20000100800 */
[----:B------:R-:W-:-:S04]  /*2b90*/  IMAD.MOV.U32 R11, RZ, RZ, -0x33333333 ;  /* 0xcccccccdff0b7424 */ /* 0x000fc800078e00ff */
[----:B--2---:R-:W-:-:S05]  /*2ba0*/  IMAD R10, R10, R11, 0x19999999 ;  /* 0x199999990a0a7424 */ /* 0x004fca00078e020b */
[----:B------:R-:W-:-:S13]  /*2bb0*/  ISETP.GT.U32.AND P1, PT, R10, 0x33333332, PT ;  /* 0x333333320a00780c */ /* 0x000fda0003f24070 */
[----:B------:R-:W-:Y:S05]  /*2bc0*/  @P1 BRA `(.L_x_25) ;  /* 0x0000000000101947 */ /* 0x000fea0003800000 */
[----:B------:R-:W2:Y:S02]  /*2bd0*/  LDL R6, [R9+0x288] ;  /* 0x0002880009067983 */ /* 0x000ea40000100800 */
[----:B--2---:R-:W-:-:S05]  /*2be0*/  IMAD R6, R6, R11, 0x19999999 ;  /* 0x1999999906067424 */ /* 0x004fca00078e020b */
[----:B------:R-:W-:-:S04]  /*2bf0*/  ISETP.GE.U32.AND P1, PT, R6, 0x33333333, PT ;  /* 0x333333330600780c */ /* 0x000fc80003f26070 */
[----:B------:R-:W-:-:S09]  /*2c00*/  SEL R6, RZ, 0x1, P1 ;  /* 0x00000001ff067807 */ /* 0x000fd20000800000 */
.L_x_25:
[----:B------:R-:W-:Y:S05]  /*2c10*/  BSYNC.RECONVERGENT B3 ;  /* 0x0000000000037941 */ /* 0x000fea0003800200 */
.L_x_24:
[----:B------:R-:W-:Y:S01]  /*2c20*/  BSSY.RECONVERGENT B3, `(.L_x_26) ;  /* 0x0000021000037945 */ /* 0x000fe20003800200 */
[----:B------:R-:W-:-:S03]  /*2c30*/  IMAD.MOV.U32 R10, RZ, RZ, R6 ;  /* 0x000000ffff0a7224 */ /* 0x000fc600078e0006 */
[----:B------:R-:W-:Y:S05]  /*2c40*/  @P0 BRA `(.L_x_27) ;  /* 0x0000000000780947 */ /* 0x000fea0003800000 */
[----:B------:R-:W2:Y:S04]  /*2c50*/  LDL R12, [R9+0x144] ;  /* 0x00014400090c7983 */ /* 0x000ea80000100800 */
[----:B------:R-:W3:Y:S01]  /*2c60*/  LDL R14, [R9+0x144] ;  /* 0x00014400090e7983 */ /* 0x000ee20000100800 */
[----:B------:R-:W-:Y:S01]  /*2c70*/  IMAD.MOV.U32 R13, RZ, RZ, -0x33333333 ;  /* 0xcccccccdff0d7424 */ /* 0x000fe200078e00ff */
[----:B------:R-:W-:Y:S03]  /*2c80*/  BSSY.RECONVERGENT B4, `(.L_x_28) ;  /* 0x0000014000047945 */ /* 0x000fe60003800200 */
[----:B--2---:R-:W-:Y:S02]  /*2c90*/  IMAD R12, R12, R13, 0x19999999 ;  /* 0x199999990c0c7424 */ /* 0x004fe400078e020d */
[----:B---3--:R-:W-:-:S03]  /*2ca0*/  IMAD.HI R10, R14, 0x66666667, RZ ;  /* 0x666666670e0a7827 */ /* 0x008fc600078e02ff */
[----:B------:R-:W-:Y:S02]  /*2cb0*/  ISETP.GT.U32.AND P1, PT, R12, 0x33333332, PT ;  /* 0x333333320c00780c */ /* 0x000fe40003f24070 */
[----:B------:R-:W-:-:S04]  /*2cc0*/  SHF.R.S32.HI R11, RZ, 0x1, R10 ;  /* 0x00000001ff0b7819 */ /* 0x000fc8000001140a */
[----:B------:R-:W-:-:S05]  /*2cd0*/  LEA.HI R11, R10, R11, RZ, 0x1 ;  /* 0x0000000b0a0b7211 */ /* 0x000fca00078f08ff */
[----:B------:R-:W-:Y:S02]  /*2ce0*/  IMAD R11, R11, -0x5, R14 ;  /* 0xfffffffb0b0b7824 */ /* 0x000fe400078e020e */
[----:B------:R-:W-:-:S03]  /*2cf0*/  IMAD.MOV.U32 R10, RZ, RZ, R6 ;  /* 0x000000ffff0a7224 */ /* 0x000fc600078e0006 */
[C---:B------:R-:W-:Y:S02]  /*2d00*/  ISETP.NE.AND P3, PT, R11.reuse, -0x4, PT ;  /* 0xfffffffc0b00780c */ /* 0x040fe40003f65270 */
[----:B------:R-:W-:Y:S01]  /*2d10*/  ISETP.NE.AND P4, PT, R11, 0x1, PT ;  /* 0x000000010b00780c */ /* 0x000fe20003f85270 */
[----:B------:R-:W-:-:S12]  /*2d20*/  @P1 BRA `(.L_x_29) ;  /* 0x0000000000241947 */ /* 0x000fd80003800000 */
[----:B------:R-:W2:Y:S02]  /*2d30*/  LDL R12, [R9+0x288] ;  /* 0x00028800090c7983 */ /* 0x000ea40000100800 */
[----:B--2---:R-:W-:-:S05]  /*2d40*/  IMAD.HI R10, R12, 0x66666667, RZ ;  /* 0x666666670c0a7827 */ /* 0x004fca00078e02ff */
[----:B------:R-:W-:-:S04]  /*2d50*/  SHF.R.S32.HI R11, RZ, 0x1, R10 ;  /* 0x00000001ff0b7819 */ /* 0x000fc8000001140a */
[----:B------:R-:W-:Y:S01]  /*2d60*/  LEA.HI R11, R10, R11, RZ, 0x1 ;  /* 0x0000000b0a0b7211 */ /* 0x000fe200078f08ff */
[----:B------:R-:W-:-:S04]  /*2d70*/  IMAD.MOV.U32 R10, RZ, RZ, 0x1 ;  /* 0x00000001ff0a7424 */ /* 0x000fc800078e00ff */
[----:B------:R-:W-:-:S05]  /*2d80*/  IMAD R11, R11, -0x5, R12 ;  /* 0xfffffffb0b0b7824 */ /* 0x000fca00078e020c */
[----:B------:R-:W-:-:S13]  /*2d90*/  ISETP.NE.AND P1, PT, R11, 0x1, PT ;  /* 0x000000010b00780c */ /* 0x000fda0003f25270 */
[----:B------:R-:W-:-:S04]  /*2da0*/  @P1 ISETP.NE.AND P2, PT, R11, -0x4, PT ;  /* 0xfffffffc0b00180c */ /* 0x000fc80003f45270 */
[----:B------:R-:W-:-:S09]  /*2db0*/  @P1 SEL R10, R6, 0x1, P2 ;  /* 0x00000001060a1807 */ /* 0x000fd20001000000 */
.L_x_29:
[----:B------:R-:W-:Y:S05]  /*2dc0*/  BSYNC.RECONVERGENT B4 ;  /* 0x0000000000047941 */ /* 0x000fea0003800200 */
.L_x_28:
[----:B------:R-:W-:Y:S05]  /*2dd0*/  @P3 BRA P4, `(.L_x_27) ;  /* 0x0000000000143947 */ /* 0x000fea0002000000 */
[----:B------:R-:W2:Y:S01]  /*2de0*/  LDL R6, [R9+0x288] ;  /* 0x0002880009067983 */ /* 0x000ea20000100800 */
[----:B------:R-:W-:-:S04]  /*2df0*/  IMAD.MOV.U32 R11, RZ, RZ, -0x33333333 ;  /* 0xcccccccdff0b7424 */ /* 0x000fc800078e00ff */
[----:B--2---:R-:W-:-:S05]  /*2e00*/  IMAD R6, R6, R11, 0x19999999 ;  /* 0x1999999906067424 */ /* 0x004fca00078e020b */
[----:B------:R-:W-:-:S04]  /*2e10*/  ISETP.GE.U32.AND P1, PT, R6, 0x33333333, PT ;  /* 0x333333330600780c */ /* 0x000fc80003f26070 */
[----:B------:R-:W-:-:S09]  /*2e20*/  SEL R10, R10, 0x1, P1 ;  /* 0x000000010a0a7807 */ /* 0x000fd20000800000 */
.L_x_27:
[----:B------:R-:W-:Y:S05]  /*2e30*/  BSYNC.RECONVERGENT B3 ;  /* 0x0000000000037941 */ /* 0x000fea0003800200 */
.L_x_26:
[----:B------:R-:W-:Y:S01]  /*2e40*/  BSSY.RECONVERGENT B3, `(.L_x_30) ;  /* 0x0000019000037945 */ /* 0x000fe20003800200 */
[----:B------:R-:W-:-:S03]  /*2e50*/  IMAD.MOV.U32 R6, RZ, RZ, R10 ;  /* 0x000000ffff067224 */ /* 0x000fc600078e000a */
[----:B------:R-:W-:Y:S05]  /*2e60*/  @P0 BRA `(.L_x_31) ;  /* 0x0000000000580947 */ /* 0x000fea0003800000 */
[----:B------:R-:W2:Y:S01]  /*2e70*/  LDL R6, [R9+0x144] ;  /* 0x0001440009067983 */ /* 0x000ea20000100800 */
[----:B------:R-:W-:Y:S01]  /*2e80*/  BSSY.RELIABLE B4, `(.L_x_32) ;  /* 0x000000b000047945 */ /* 0x000fe20003800100 */
[----:B--2---:R-:W-:-:S05]  /*2e90*/  IMAD.HI R11, R6, 0x66666667, RZ ;  /* 0x66666667060b7827 */ /* 0x004fca00078e02ff */
[----:B------:R-:W-:-:S04]  /*2ea0*/  SHF.R.S32.HI R12, RZ, 0x1, R11 ;  /* 0x00000001ff0c7819 */ /* 0x000fc8000001140b */
[----:B------:R-:W-:-:S05]  /*2eb0*/  LEA.HI R11, R11, R12, RZ, 0x1 ;  /* 0x0000000c0b0b7211 */ /* 0x000fca00078f08ff */
[----:B------:R-:W-:-:S05]  /*2ec0*/  IMAD R11, R11, -0x5, R6 ;  /* 0xfffffffb0b0b7824 */ /* 0x000fca00078e0206 */
[----:B------:R-:W-:-:S13]  /*2ed0*/  ISETP.NE.AND P0, PT, R11, 0x1, PT ;  /* 0x000000010b00780c */ /* 0x000fda0003f05270 */
[----:B------:R-:W-:Y:S05]  /*2ee0*/  @!P0 BRA `(.L_x_33) ;  /* 0x0000000000108947 */ /* 0x000fea0003800000 */
[----:B------:R-:W-:Y:S01]  /*2ef0*/  ISETP.NE.AND P0, PT, R11, -0x4, PT ;  /* 0xfffffffc0b00780c */ /* 0x000fe20003f05270 */
[----:B------:R-:W-:-:S12]  /*2f00*/  IMAD.MOV.U32 R6, RZ, RZ, R10 ;  /* 0x000000ffff067224 */ /* 0x000fd800078e000a */
[----:B------:R-:W-:Y:S05]  /*2f10*/  @P0 BREAK.RELIABLE B4 ;  /* 0x0000000000040942 */ /* 0x000fea0003800100 */
[----:B------:R-:W-:Y:S05]  /*2f20*/  @P0 BRA `(.L_x_31) ;  /* 0x0000000000280947 */ /* 0x000fea0003800000 */
.L_x_33:
[----:B------:R-:W-:Y:S05]  /*2f30*/  BSYNC.RELIABLE B4 ;  /* 0x0000000000047941 */ /* 0x000fea0003800100 */
.L_x_32:
[----:B------:R-:W2:Y:S02]  /*2f40*/  LDL R6, [R9+0x288] ;  /* 0x0002880009067983 */ /* 0x000ea40000100800 */
[----:B--2---:R-:W-:-:S05]  /*2f50*/  IMAD.HI R11, R6, 0x66666667, RZ ;  /* 0x66666667060b7827 */ /* 0x004fca00078e02ff */
[----:B------:R-:W-:-:S04]  /*2f60*/  SHF.R.S32.HI R12, RZ, 0x1, R11 ;  /* 0x00000001ff0c7819 */ /* 0x000fc8000001140b */
[----:B------:R-:W-:-:S05]  /*2f70*/  LEA.HI R11, R11, R12, RZ, 0x1 ;  /* 0x0000000c0b0b7211 */ /* 0x000fca00078f08ff */
[----:B------:R-:W-:Y:S02]  /*2f80*/  IMAD R11, R11, -0x5, R6 ;  /* 0xfffffffb0b0b7824 */ /* 0x000fe400078e0206 */
[----:B------:R-:W-:-:S03]  /*2f90*/  IMAD.MOV.U32 R6, RZ, RZ, 0x1 ;  /* 0x00000001ff067424 */ /* 0x000fc600078e00ff */
[----:B------:R-:W-:-:S13]  /*2fa0*/  ISETP.NE.AND P0, PT, R11, 0x1, PT ;  /* 0x000000010b00780c */ /* 0x000fda0003f05270 */
[----:B------:R-:W-:-:S04]  /*2fb0*/  @P0 ISETP.NE.AND P1, PT, R11, -0x4, PT ;  /* 0xfffffffc0b00080c */ /* 0x000fc80003f25270 */
[----:B------:R-:W-:-:S09]  /*2fc0*/  @P0 SEL R6, R10, 0x1, P1 ;  /* 0x000000010a060807 */ /* 0x000fd20000800000 */
.L_x_31:
[----:B------:R-:W-:Y:S05]  /*2fd0*/  BSYNC.RECONVERGENT B3 ;  /* 0x0000000000037941 */ /* 0x000fea0003800200 */
.L_x_30:
[C---:B------:R-:W-:Y:S01]  /*2fe0*/  ISETP.NE.AND P1, PT, R2.reuse, -0x4, PT ;  /* 0xfffffffc0200780c */ /* 0x040fe20003f25270 */
[----:B------:R-:W-:Y:S01]  /*2ff0*/  BSSY.RECONVERGENT B3, `(.L_x_34) ;  /* 0x000000d000037945 */ /* 0x000fe20003800200 */
[C---:B------:R-:W-:Y:S02]  /*3000*/  ISETP.NE.AND P2, PT, R2.reuse, 0x1, PT ;  /* 0x000000010200780c */ /* 0x040fe40003f45270 */
[----:B------:R-:W-:-:S13]  /*3010*/  ISETP.NE.AND P0, PT, R2, 0x1, P1 ;  /* 0x000000010200780c */ /* 0x000fda0000f05270 */
        /* <DEDUP_REMOVED lines=9> */
[----:B------:R-:W-:-:S09]  /*30b0*/  SEL R6, R6, 0x1, P3 ;  /* 0x0000000106067807 */ /* 0x000fd20001800000 */
.L_x_35:
[----:B------:R-:W-:Y:S05]  /*30c0*/  BSYNC.RECONVERGENT B3 ;  /* 0x0000000000037941 */ /* 0x000fea0003800200 */
.L_x_34:
[----:B------:R-:W-:Y:S04]  /*30d0*/  BSSY.RECONVERGENT B3, `(.L_x_36) ;  /* 0x0000016000037945 */ /* 0x000fe80003800200 */
[----:B------:R-:W-:Y:S04]  /*30e0*/  BSSY.RELIABLE B4, `(.L_x_37) ;  /* 0x0000005000047945 */ /* 0x000fe80003800100 */
[----:B------:R-:W-:Y:S05]  /*30f0*/  @!P2 BRA `(.L_x_38) ;  /* 0x00000000000ca947 */ /* 0x000fea0003800000 */
[----:B------:R-:W-:Y:S05]  /*3100*/  @P1 BREAK.RELIABLE B4 ;  /* 0x0000000000041942 */ /* 0x000fea0003800100 */
[----:B------:R-:W-:Y:S01]  /*3110*/  IMAD.MOV.U32 R2, RZ, RZ, R6 ;  /* 0x000000ffff027224 */ /* 0x000fe200078e0006 */
[----:B------:R-:W-:Y:S06]  /*3120*/  @P1 BRA `(.L_x_39) ;  /* 0x0000000000401947 */ /* 0x000fec0003800000 */
.L_x_38:
[----:B------:R-:W-:Y:S05]  /*3130*/  BSYNC.RELIABLE B4 ;  /* 0x0000000000047941 */ /* 0x000fea0003800100 */
.L_x_37:
[----:B------:R-:W2:Y:S01]  /*3140*/  LDL R2, [R9+0x144] ;  /* 0x0001440009027983 */ /* 0x000ea20000100800 */
[----:B------:R-:W-:-:S04]  /*3150*/  IMAD.MOV.U32 R11, RZ, RZ, -0x33333333 ;  /* 0xcccccccdff0b7424 */ /* 0x000fc800078e00ff */
[----:B--2---:R-:W-:-:S05]  /*3160*/  IMAD R2, R2, R11, 0x19999999 ;  /* 0x1999999902027424 */ /* 0x004fca00078e020b */
[----:B------:R-:W-:Y:S01]  /*3170*/  ISETP.GT.U32.AND P3, PT, R2, 0x33333332, PT ;  /* 0x333333320200780c */ /* 0x000fe20003f64070 */
[----:B------:R-:W-:-:S12]  /*3180*/  IMAD.MOV.U32 R2, RZ, RZ, R6 ;  /* 0x000000ffff027224 */ /* 0x000fd800078e0006 */
[----:B------:R-:W-:Y:S05]  /*3190*/  @P3 BRA `(.L_x_39) ;  /* 0x0000000000243947 */ /* 0x000fea0003800000 */
        /* <DEDUP_REMOVED lines=9> */
.L_x_39:
[----:B------:R-:W-:Y:S05]  /*3230*/  BSYNC.RECONVERGENT B3 ;  /* 0x0000000000037941 */ /* 0x000fea0003800200 */
.L_x_36:
[----:B------:R-:W-:Y:S04]  /*3240*/  BSSY.RECONVERGENT B3, `(.L_x_40) ;  /* 0x000000f000037945 */ /* 0x000fe80003800200 */
[----:B------:R-:W-:Y:S05]  /*3250*/  @P0 BRA `(.L_x_41) ;  /* 0x0000000000340947 */ /* 0x000fea0003800000 */
[----:B------:R-:W2:Y:S02]  /*3260*/  LDL R6, [R9+0x144] ;  /* 0x0001440009067983 */ /* 0x000ea40000100800 */
[----:B--2---:R-:W-:-:S05]  /*3270*/  IMAD.HI R10, R6, 0x66666667, RZ ;  /* 0x66666667060a7827 */ /* 0x004fca00078e02ff */
[----:B------:R-:W-:-:S04]  /*3280*/  SHF.R.S32.HI R11, RZ, 0x1, R10 ;  /* 0x00000001ff0b7819 */ /* 0x000fc8000001140a */
[----:B------:R-:W-:-:S05]  /*3290*/  LEA.HI R11, R10, R11, RZ, 0x1 ;  /* 0x0000000b0a0b7211 */ /* 0x000fca00078f08ff */
[----:B------:R-:W-:-:S05]  /*32a0*/  IMAD R11, R11, -0x5, R6 ;  /* 0xfffffffb0b0b7824 */ /* 0x000fca00078e0206 */
[C---:B------:R-:W-:Y:S02]  /*32b0*/  ISETP.NE.AND P0, PT, R11.reuse, -0x4, PT ;  /* 0xfffffffc0b00780c */ /* 0x040fe40003f05270 */
[----:B------:R-:W-:-:S13]  /*32c0*/  ISETP.NE.AND P3, PT, R11, 0x1, PT ;  /* 0x000000010b00780c */ /* 0x000fda0003f65270 */
[----:B------:R-:W-:Y:S05]  /*32d0*/  @P0 BRA P3, `(.L_x_41) ;  /* 0x0000000000140947 */ /* 0x000fea0001800000 */
[----:B------:R-:W2:Y:S01]  /*32e0*/  LDL R6, [R9+0x288] ;  /* 0x0002880009067983 */ /* 0x000ea20000100800 */
[----:B------:R-:W-:-:S04]  /*32f0*/  IMAD.MOV.U32 R11, RZ, RZ, -0x33333333 ;  /* 0xcccccccdff0b7424 */ /* 0x000fc800078e00ff */
[----:B--2---:R-:W-:-:S05]  /*3300*/  IMAD R6, R6, R11, 0x19999999 ;  /* 0x1999999906067424 */ /* 0x004fca00078e020b */
[----:B------:R-:W-:-:S04]  /*3310*/  ISETP.GE.U32.AND P0, PT, R6, 0x33333333, PT ;  /* 0x333333330600780c */ /* 0x000fc80003f06070 */
[----:B------:R-:W-:-:S09]  /*3320*/  SEL R2, R2, 0x1, P0 ;  /* 0x0000000102027807 */ /* 0x000fd20000000000 */
.L_x_41:
[----:B------:R-:W-:Y:S05]  /*3330*/  BSYNC.RECONVERGENT B3 ;  /* 0x0000000000037941 */ /* 0x000fea0003800200 */
.L_x_40:
[----:B------:R-:W-:Y:S04]  /*3340*/  BSSY.RECONVERGENT B3, `(.L_x_42) ;  /* 0x000001d000037945 */ /* 0x000fe80003800200 */
[----:B------:R-:W-:Y:S04]  /*3350*/  BSSY.RELIABLE B4, `(.L_x_43) ;  /* 0x0000005000047945 */ /* 0x000fe80003800100 */
[----:B------:R-:W-:Y:S05]  /*3360*/  @!P2 BRA `(.L_x_44) ;  /* 0x00000000000ca947 */ /* 0x000fea0003800000 */
[----:B------:R-:W-:Y:S05]  /*3370*/  @P1 BREAK.RELIABLE B4 ;  /* 0x0000000000041942 */ /* 0x000fea0003800100 */
[----:B------:R-:W-:Y:S01]  /*3380*/  ISETP.NE.AND P0, PT, R2, RZ, PT ;  /* 0x000000ff0200720c */ /* 0x000fe20003f05270 */
[----:B------:R-:W-:-:S12]  /*3390*/  @P1 BRA `(.L_x_45) ;  /* 0x00000000005c1947 */ /* 0x000fd80003800000 */
.L_x_44:
[----:B------:R-:W-:Y:S05]  /*33a0*/  BSYNC.RELIABLE B4 ;  /* 0x0000000000047941 */ /* 0x000fea0003800100 */
.L_x_43:
        /* <DEDUP_REMOVED lines=8> */
[----:B------:R-:W-:Y:S02]  /*3430*/  ISETP.NE.AND P1, PT, R11, -0x4, PT ;  /* 0xfffffffc0b00780c */ /* 0x000fe40003f25270 */
[----:B------:R-:W-:-:S11]  /*3440*/  ISETP.NE.AND P0, PT, R2, RZ, PT ;  /* 0x000000ff0200720c */ /* 0x000fd60003f05270 */
[----:B------:R-:W-:Y:S05]  /*3450*/  @P1 BREAK.RELIABLE B4 ;  /* 0x0000000000041942 */ /* 0x000fea0003800100 */
[----:B------:R-:W-:Y:S05]  /*3460*/  @P1 BRA `(.L_x_45) ;  /* 0x0000000000281947 */ /* 0x000fea0003800000 */
.L_x_47:
[----:B------:R-:W-:Y:S05]  /*3470*/  BSYNC.RELIABLE B4 ;  /* 0x0000000000047941 */ /* 0x000fea0003800100 */
.L_x_46:
[----:B------:R-:W2:Y:S02]  /*3480*/  LDL R6, [R9+0x288] ;  /* 0x0002880009067983 */ /* 0x000ea40000100800 */
[----:B--2---:R-:W-:-:S05]  /*3490*/  IMAD.HI R10, R6, 0x66666667, RZ ;  /* 0x66666667060a7827 */ /* 0x004fca00078e02ff */
[----:B------:R-:W-:-:S04]  /*34a0*/  SHF.R.S32.HI R11, RZ, 0x1, R10 ;  /* 0x00000001ff0b7819 */ /* 0x000fc8000001140a */
[----:B------:R-:W-:-:S05]  /*34b0*/  LEA.HI R11, R10, R11, RZ, 0x1 ;  /* 0x0000000b0a0b7211 */ /* 0x000fca00078f08ff */
[----:B------:R-:W-:-:S05]  /*34c0*/  IMAD R11, R11, -0x5, R6 ;  /* 0xfffffffb0b0b7824 */ /* 0x000fca00078e0206 */
[----:B------:R-:W-:-:S13]  /*34d0*/  ISETP.NE.AND P0, PT, R11, 0x1, PT ;  /* 0x000000010b00780c */ /* 0x000fda0003f05270 */
[----:B------:R-:W-:-:S04]  /*34e0*/  @P0 ISETP.NE.AND P1, PT, R11, -0x4, PT ;  /* 0xfffffffc0b00080c */ /* 0x000fc80003f25270 */
[----:B------:R-:W-:-:S04]  /*34f0*/  @P0 SEL R2, R2, 0x1, P1 ;  /* 0x0000000102020807 */ /* 0x000fc80000800000 */
[----:B------:R-:W-:-:S13]  /*3500*/  ISETP.NE.OR P0, PT, R2, RZ, !P0 ;  /* 0x000000ff0200720c */ /* 0x000fda0004705670 */
.L_x_45:
[----:B------:R-:W-:Y:S05]  /*3510*/  BSYNC.RECONVERGENT B3 ;  /* 0x0000000000037941 */ /* 0x000fea0003800200 */
.L_x_42:
[----:B------:R-:W-:Y:S01]  /*3520*/  IMAD.MOV.U32 R2, RZ, RZ, 0x1 ;  /* 0x00000001ff027424 */ /* 0x000fe200078e00ff */
[----:B------:R-:W-:Y:S06]  /*3530*/  @P0 BRA `(.L_x_23) ;  /* 0x0000000000180947 */ /* 0x000fec0003800000 */
[----:B------:R-:W2:Y:S04]  /*3540*/  LDL R10, [R9+0x144] ;  /* 0x00014400090a7983 */ /* 0x000ea80000100800 */
[----:B--2---:R0:W-:Y:S04]  /*3550*/  STL [R1+0x144], R10 ;  /* 0x0001440a01007387 */ /* 0x0041e80000100800 */
[----:B------:R-:W2:Y:S01]  /*3560*/  LDL R6, [R9+0x288] ;  /* 0x0002880009067983 */ /* 0x000ea20000100800 */
[----:B------:R-:W-:-:S03]  /*3570*/  IMAD.MOV.U32 R2, RZ, RZ, RZ ;  /* 0x000000ffff027224 */ /* 0x000fc600078e00ff */
[----:B------:R0:W-:Y:S04]  /*3580*/  STL [R1], R4 ;  /* 0x0000000401007387 */ /* 0x0001e80000100800 */
[----:B--2---:R0:W-:Y:S02]  /*3590*/  STL [R1+0x288], R6 ;  /* 0x0002880601007387 */ /* 0x0041e40000100800 */
.L_x_23:
[----:B------:R-:W-:Y:S05]  /*35a0*/  BSYNC.RECONVERGENT B2 ;  /* 0x0000000000027941 */ /* 0x000fea0003800200 */
.L_x_22:
[----:B------:R-:W-:Y:S01]  /*35b0*/  ISETP.NE.AND P0, PT, R5, 0x1, PT ;  /* 0x000000010500780c */ /* 0x000fe20003f05270 */
[----:B------:R-:W-:-:S12]  /*35c0*/  BSSY.RECONVERGENT B2, `(.L_x_48) ;  /* 0x00000ad000027945 */ /* 0x000fd80003800200 */
[----:B------:R-:W-:Y:S05]  /*35d0*/  @P0 BRA `(.L_x_49) ;  /* 0x0000000800ac0947 */ /* 0x000fea0003800000 */
[----:B0-----:R-:W2:Y:S01]  /*35e0*/  LDL R4, [R9] ;  /* 0x0000000009047983 */ /* 0x001ea20000100800 */
[----:B------:R-:W-:Y:S01]  /*35f0*/  BSSY.RECONVERGENT B3, `(.L_x_50) ;  /* 0x0000011000037945 */ /* 0x000fe20003800200 */
        /* <DEDUP_REMOVED lines=16> */
.L_x_51:
[----:B------:R-:W-:Y:S05]  /*3700*/  BSYNC.RECONVERGENT B3 ;  /* 0x0000000000037941 */ /* 0x000fea0003800200 */
.L_x_50:
        /* <DEDUP_REMOVED lines=26> */
.L_x_55:
[----:B------:R-:W-:Y:S05]  /*38b0*/  BSYNC.RECONVERGENT B4 ;  /* 0x0000000000047941 */ /* 0x000fea0003800200 */
.L_x_54:
[----:B------:R-:W-:Y:S05]  /*38c0*/  @P3 BRA P4, `(.L_x_53) ;  /* 0x0000000000143947 */ /* 0x000fea0002000000 */
[----:B------:R-:W2:Y:S01]  /*38d0*/  LDL R2, [R9+0x288] ;  /* 0x0002880009027983 */ /* 0x000ea20000100800 */
[----:B------:R-:W-:-:S04]  /*38e0*/  IMAD.MOV.U32 R11, RZ, RZ, -0x33333333 ;  /* 0xcccccccdff0b7424 */ /* 0x000fc800078e00ff */
[----:B--2---:R-:W-:-:S05]  /*38f0*/  IMAD R2, R2, R11, 0x19999999 ;  /* 0x1999999902027424 */ /* 0x004fca00078e020b */
[----:B------:R-:W-:-:S04]  /*3900*/  ISETP.GE.U32.AND P1, PT, R2, 0x33333333, PT ;  /* 0x333333330200780c */ /* 0x000fc80003f26070 */
[----:B------:R-:W-:-:S09]  /*3910*/  SEL R10, R10, 0x1, P1 ;  /* 0x000000010a0a7807 */ /* 0x000fd20000800000 */
.L_x_53:
[----:B------:R-:W-:Y:S05]  /*3920*/  BSYNC.RECONVERGENT B3 ;  /* 0x0000000000037941 */ /* 0x000fea0003800200 */
.L_x_52:
        /* <DEDUP_REMOVED lines=15> */
.L_x_59:
[----:B------:R-:W-:Y:S05]  /*3a20*/  BSYNC.RELIABLE B4 ;  /* 0x0000000000047941 */ /* 0x000fea0003800100 */
.L_x_58:
        /* <DEDUP_REMOVED lines=9> */
.L_x_57:
[----:B------:R-:W-:Y:S05]  /*3ac0*/  BSYNC.RECONVERGENT B3 ;  /* 0x0000000000037941 */ /* 0x000fea0003800200 */
.L_x_56:
        /* <DEDUP_REMOVED lines=14> */
.L_x_61:
[----:B------:R-:W-:Y:S05]  /*3bb0*/  BSYNC.RECONVERGENT B3 ;  /* 0x0000000000037941 */ /* 0x000fea0003800200 */
.L_x_60:
[----:B------:R-:W-:Y:S04]  /*3bc0*/  BSSY.RECONVERGENT B3, `(.L_x_62) ;  /* 0x0000016000037945 */ /* 0x000fe80003800200 */
[----:B------:R-:W-:Y:S04]  /*3bd0*/  BSSY.RELIABLE B4, `(.L_x_63) ;  /* 0x0000005000047945 */ /* 0x000fe80003800100 */
[----:B------:R-:W-:Y:S05]  /*3be0*/  @!P2 BRA `(.L_x_64) ;  /* 0x00000000000ca947 */ /* 0x000fea0003800000 */
[----:B------:R-:W-:Y:S05]  /*3bf0*/  @P1 BREAK.RELIABLE B4 ;  /* 0x0000000000041942 */ /* 0x000fea0003800100 */
[----:B------:R-:W-:Y:S01]  /*3c00*/  IMAD.MOV.U32 R6, RZ, RZ, R2 ;  /* 0x000000ffff067224 */ /* 0x000fe200078e0002 */
[----:B------:R-:W-:Y:S06]  /*3c10*/  @P1 BRA `(.L_x_65) ;  /* 0x0000000000401947 */ /* 0x000fec0003800000 */
.L_x_64:
[----:B------:R-:W-:Y:S05]  /*3c20*/  BSYNC.RELIABLE B4 ;  /* 0x0000000000047941 */ /* 0x000fea0003800100 */
.L_x_63:
        /* <DEDUP_REMOVED lines=15> */
.L_x_65:
[----:B------:R-:W-:Y:S05]  /*3d20*/  BSYNC.RECONVERGENT B3 ;  /* 0x0000000000037941 */ /* 0x000fea0003800200 */
.L_x_62:
        /* <DEDUP_REMOVED lines=15> */
.L_x_67:
[----:B------:R-:W-:Y:S05]  /*3e20*/  BSYNC.RECONVERGENT B3 ;  /* 0x0000000000037941 */ /* 0x000fea0003800200 */
.L_x_66:
[----:B------:R-:W-:Y:S04]  /*3e30*/  BSSY.RECONVERGENT B3, `(.L_x_68) ;  /* 0x000001d000037945 */ /* 0x000fe80003800200 */
[----:B------:R-:W-:Y:S04]  /*3e40*/  BSSY.RELIABLE B4, `(.L_x_69) ;  /* 0x0000005000047945 */ /* 0x000fe80003800100 */
[----:B------:R-:W-:Y:S05]  /*3e50*/  @!P2 BRA `(.L_x_70) ;  /* 0x00000000000ca947 */ /* 0x000fea0003800000 */
[----:B------:R-:W-:Y:S05]  /*3e60*/  @P1 BREAK.RELIABLE B4 ;  /* 0x0000000000041942 */ /* 0x000fea0003800100 */
[----:B------:R-:W-:Y:S01]  /*3e70*/  ISETP.NE.AND P0, PT, R6, RZ, PT ;  /* 0x000000ff0600720c */ /* 0x000fe20003f05270 */
[----:B------:R-:W-:-:S12]  /*3e80*/  @P1 BRA `(.L_x_71) ;  /* 0x00000000005c1947 */ /* 0x000fd80003800000 */
.L_x_70:
[----:B------:R-:W-:Y:S05]  /*3e90*/  BSYNC.RELIABLE B4 ;  /* 0x0000000000047941 */ /* 0x000fea0003800100 */
.L_x_69:
        /* <DEDUP_REMOVED lines=12> */
.L_x_73:
[----:B------:R-:W-:Y:S05]  /*3f60*/  BSYNC.RELIABLE B4 ;  /* 0x0000000000047941 */ /* 0x000fea0003800100 */
.L_x_72:
        /* <DEDUP_REMOVED lines=9> */
.L_x_71:
[----:B------:R-:W-:Y:S05]  /*4000*/  BSYNC.RECONVERGENT B3 ;  /* 0x0000000000037941 */ /* 0x000fea0003800200 */
.L_x_68:
        /* <DEDUP_REMOVED lines=8> */
.L_x_49:
[----:B------:R-:W-:Y:S05]  /*4090*/  BSYNC.RECONVERGENT B2 ;  /* 0x0000000000027941 */ /* 0x000fea0003800200 */
.L_x_48:
[----:B------:R-:W-:Y:S01]  /*40a0*/  ISETP.NE.AND P0, PT, R5, 0x2, PT ;  /* 0x000000020500780c */ /* 0x000fe20003f05270 */
[----:B------:R-:W-:-:S12]  /*40b0*/  BSSY.RECONVERGENT B2, `(.L_x_74) ;  /* 0x00000b1000027945 */ /* 0x000fd80003800200 */
[----:B------:R-:W-:Y:S05]  /*40c0*/  @P0 BRA `(.L_x_75) ;  /* 0x0000000800bc0947 */ /* 0x000fea0003800000 */
[----:B01----:R-:W2:Y:S01]  /*40d0*/  LDL R4, [R9] ;  /* 0x0000000009047983 */ /* 0x003ea20000100800 */
[----:B------:R-:W-:Y:S01]  /*40e0*/  BSSY.RECONVERGENT B3, `(.L_x_76) ;  /* 0x0000010000037945 */ /* 0x000fe20003800200 */
[----:B--2---:R-:W-:-:S05]  /*40f0*/  IMAD.HI R6, R4, 0x66666667, RZ ;  /* 0x6666666704067827 */ /* 0x004fca00078e02ff */
        /* <DEDUP_REMOVED lines=14> */
.L_x_77:
[----:B------:R-:W-:Y:S05]  /*41e0*/  BSYNC.RECONVERGENT B3 ;  /* 0x0000000000037941 */ /* 0x000fea0003800200 */
.L_x_76:
[----:B------:R-:W-:Y:S01]  /*41f0*/  BSSY.RECONVERGENT B3, `(.L_x_78) ;  /* 0x0000022000037945 */ /* 0x000fe20003800200 */
[----:B------:R-:W-:-:S03]  /*4200*/  IMAD.MOV.U32 R10, RZ, RZ, R2 ;  /* 0x000000ffff0a7224 */ /* 0x000fc600078e0002 */
[----:B------:R-:W-:Y:S05]  /*4210*/  @P0 BRA `(.L_x_79) ;  /* 0x00000000007c0947 */ /* 0x000fea0003800000 */
[----:B------:R-:W2:Y:S04]  /*4220*/  LDL R10, [R9+0x144] ;  /* 0x00014400090a7983 */ /* 0x000ea80000100800 */
[----:B------:R-:W3:Y:S01]  /*4230*/  LDL R13, [R9+0x144] ;  /* 0x00014400090d7983 */ /* 0x000ee20000100800 */
[----:B------:R-:W-:Y:S01]  /*4240*/  IMAD.MOV.U32 R14, RZ, RZ, -0x33333333 ;  /* 0xcccccccdff0e7424 */ /* 0x000fe200078e00ff */
[----:B------:R-:W-:Y:S01]  /*4250*/  BSSY.RECONVERGENT B4, `(.L_x_80) ;  /* 0x0000015000047945 */ /* 0x000fe20003800200 */
[----:B--2---:R-:W-:Y:S02]  /*4260*/  VIADD R10, R10, 0xffffffff ;  /* 0xffffffff0a0a7836 */ /* 0x004fe40000000000 */
[----:B---3--:R-:W-:Y:S02]  /*4270*/  IMAD R13, R13, R14, 0x4ccccccc ;  /* 0x4ccccccc0d0d7424 */ /* 0x008fe400078e020e */
[----:B------:R-:W-:-:S03]  /*4280*/  IMAD.HI R11, R10, 0x66666667, RZ ;  /* 0x666666670a0b7827 */ /* 0x000fc600078e02ff */
        /* <DEDUP_REMOVED lines=17> */
.L_x_81:
[----:B------:R-:W-:Y:S05]  /*43a0*/  BSYNC.RECONVERGENT B4 ;  /* 0x0000000000047941 */ /* 0x000fea0003800200 */
.L_x_80:
[----:B------:R-:W-:Y:S05]  /*43b0*/  @P3 BRA P4, `(.L_x_79) ;  /* 0x0000000000143947 */ /* 0x000fea0002000000 */
[----:B------:R-:W2:Y:S01]  /*43c0*/  LDL R2, [R9+0x288] ;  /* 0x0002880009027983 */ /* 0x000ea20000100800 */
[----:B------:R-:W-:-:S04]  /*43d0*/  IMAD.MOV.U32 R11, RZ, RZ, -0x33333333 ;  /* 0xcccccccdff0b7424 */ /* 0x000fc800078e00ff */
[----:B--2---:R-:W-:-:S05]  /*43e0*/  IMAD R2, R2, R11, 0x19999999 ;  /* 0x1999999902027424 */ /* 0x004fca00078e020b */
[----:B------:R-:W-:-:S04]  /*43f0*/  ISETP.GE.U32.AND P1, PT, R2, 0x33333333, PT ;  /* 0x333333330200780c */ /* 0x000fc80003f26070 */
[----:B------:R-:W-:-:S09]  /*4400*/  SEL R10, R10, 0x1, P1 ;  /* 0x000000010a0a7807 */ /* 0x000fd20000800000 */
.L_x_79:
[----:B------:R-:W-:Y:S05]  /*4410*/  BSYNC.RECONVERGENT B3 ;  /* 0x0000000000037941 */ /* 0x000fea0003800200 */
.L_x_78:
[----:B------:R-:W-:Y:S01]  /*4420*/  BSSY.RECONVERGENT B3, `(.L_x_82) ;  /* 0x000001a000037945 */ /* 0x000fe20003800200 */
[----:B------:R-:W-:-:S03]  /*4430*/  IMAD.MOV.U32 R2, RZ, RZ, R10 ;  /* 0x000000ffff027224 */ /* 0x000fc600078e000a */
[----:B------:R-:W-:Y:S05]  /*4440*/  @P0 BRA `(.L_x_83) ;  /* 0x00000000005c0947 */ /* 0x000fea0003800000 */
[----:B------:R-:W2:Y:S01]  /*4450*/  LDL R2, [R9+0x144] ;  /* 0x0001440009027983 */ /* 0x000ea20000100800 */
[----:B------:R-:W-:Y:S01]  /*4460*/  BSSY.RELIABLE B4, `(.L_x_84) ;  /* 0x000000c000047945 */ /* 0x000fe20003800100 */
[----:B--2---:R-:W-:-:S04]  /*4470*/  VIADD R2, R2, 0xffffffff ;  /* 0xffffffff02027836 */ /* 0x004fc80000000000 */
[----:B------:R-:W-:-:S05]  /*4480*/  IMAD.HI R11, R2, 0x66666667, RZ ;  /* 0x66666667020b7827 */ /* 0x000fca00078e02ff */
        /* <DEDUP_REMOVED lines=9> */
.L_x_85:
[----:B------:R-:W-:Y:S05]  /*4520*/  BSYNC.RELIABLE B4 ;  /* 0x0000000000047941 */ /* 0x000fea0003800100 */
.L_x_84:
        /* <DEDUP_REMOVED lines=9> */
.L_x_83:
[----:B------:R-:W-:Y:S05]  /*45c0*/  BSYNC.RECONVERGENT B3 ;  /* 0x0000000000037941 */ /* 0x000fea0003800200 */
.L_x_82:
        /* <DEDUP_REMOVED lines=14> */
.L_x_87:
[----:B------:R-:W-:Y:S05]  /*46b0*/  BSYNC.RECONVERGENT B3 ;  /* 0x0000000000037941 */ /* 0x000fea0003800200 */
.L_x_86:
[----:B------:R-:W-:Y:S04]  /*46c0*/  BSSY.RECONVERGENT B3, `(.L_x_88) ;  /* 0x0000016000037945 */ /* 0x000fe80003800200 */
[----:B------:R-:W-:Y:S04]  /*46d0*/  BSSY.RELIABLE B4, `(.L_x_89) ;  /* 0x0000005000047945 */ /* 0x000fe80003800100 */
[----:B------:R-:W-:Y:S05]  /*46e0*/  @!P2 BRA `(.L_x_90) ;  /* 0x00000000000ca947 */ /* 0x000fea0003800000 */
[----:B------:R-:W-:Y:S05]  /*46f0*/  @P1 BREAK.RELIABLE B4 ;  /* 0x0000000000041942 */ /* 0x000fea0003800100 */
[----:B------:R-:W-:Y:S01]  /*4700*/  IMAD.MOV.U32 R6, RZ, RZ, R2 ;  /* 0x000000ffff067224 */ /* 0x000fe200078e0002 */
[----:B------:R-:W-:Y:S06]  /*4710*/  @P1 BRA `(.L_x_91) ;  /* 0x0000000000401947 */ /* 0x000fec0003800000 */
.L_x_90:
[----:B------:R-:W-:Y:S05]  /*4720*/  BSYNC.RELIABLE B4 ;  /* 0x0000000000047941 */ /* 0x000fea0003800100 */
.L_x_89:
        /* <DEDUP_REMOVED lines=15> */
.L_x_91:
[----:B------:R-:W-:Y:S05]  /*4820*/  BSYNC.RECONVERGENT B3 ;  /* 0x0000000000037941 */ /* 0x000fea0003800200 */
.L_x_88:
[----:B------:R-:W-:Y:S04]  /*4830*/  BSSY.RECONVERGENT B3, `(.L_x_92) ;  /* 0x0000010000037945 */ /* 0x000fe80003800200 */
[----:B------:R-:W-:Y:S05]  /*4840*/  @P0 BRA `(.L_x_93) ;  /* 0x0000000000380947 */ /* 0x000fea0003800000 */
[----:B------:R-:W2:Y:S02]  /*4850*/  LDL R2, [R9+0x144] ;  /* 0x0001440009027983 */ /* 0x000ea40000100800 */
[----:B--2---:R-:W-:-:S04]  /*4860*/  VIADD R2, R2, 0xffffffff ;  /* 0xffffffff02027836 */ /* 0x004fc80000000000 */
[----:B------:R-:W-:-:S05]  /*4870*/  IMAD.HI R10, R2, 0x66666667, RZ ;  /* 0x66666667020a7827 */ /* 0x000fca00078e02ff */
        /* <DEDUP_REMOVED lines=11> */
.L_x_93:
[----:B------:R-:W-:Y:S05]  /*4930*/  BSYNC.RECONVERGENT B3 ;  /* 0x0000000000037941 */ /* 0x000fea0003800200 */
.L_x_92:
[----:B------:R-:W-:Y:S04]  /*4940*/  BSSY.RECONVERGENT B3, `(.L_x_94) ;  /* 0x000001e000037945 */ /* 0x000fe80003800200 */
[----:B------:R-:W-:Y:S04]  /*4950*/  BSSY.RELIABLE B4, `(.L_x_95) ;  /* 0x0000005000047945 */ /* 0x000fe80003800100 */
[----:B------:R-:W-:Y:S05]  /*4960*/  @!P2 BRA `(.L_x_96) ;  /* 0x00000000000ca947 */ /* 0x000fea0003800000 */
[----:B------:R-:W-:Y:S05]  /*4970*/  @P1 BREAK.RELIABLE B4 ;  /* 0x0000000000041942 */ /* 0x000fea0003800100 */
[----:B------:R-:W-:Y:S01]  /*4980*/  ISETP.NE.AND P0, PT, R6, RZ, PT ;  /* 0x000000ff0600720c */ /* 0x000fe20003f05270 */
[----:B------:R-:W-:-:S12]  /*4990*/  @P1 BRA `(.L_x_97) ;  /* 0x0000000000601947 */ /* 0x000fd80003800000 */
.L_x_96:
[----:B------:R-:W-:Y:S05]  /*49a0*/  BSYNC.RELIABLE B4 ;  /* 0x0000000000047941 */ /* 0x000fea0003800100 */
.L_x_95:
        /* <DEDUP_REMOVED lines=13> */
.L_x_99:
[----:B------:R-:W-:Y:S05]  /*4a80*/  BSYNC.RELIABLE B4 ;  /* 0x0000000000047941 */ /* 0x000fea0003800100 */
.L_x_98:
        /* <DEDUP_REMOVED lines=9> */
.L_x_97:
[----:B------:R-:W-:Y:S05]  /*4b20*/  BSYNC.RECONVERGENT B3 ;  /* 0x0000000000037941 */ /* 0x000fea0003800200 */
.L_x_94:
[----:B------:R-:W-:Y:S01]  /*4b30*/  IMAD.MOV.U32 R2, RZ, RZ, 0x1 ;  /* 0x00000001ff027424 */ /* 0x000fe200078e00ff */
[----:B------:R-:W-:Y:S06]  /*4b40*/  @P0 BRA `(.L_x_75) ;  /* 0x00000000001c0947 */ /* 0x000fec0003800000 */
[----:B------:R2:W-:Y:S04]  /*4b50*/  STL [R1], R4 ;  /* 0x0000000401007387 */ /* 0x0005e80000100800 */
[----:B------:R-:W3:Y:S04]  /*4b60*/  LDL R2, [R9+0x144] ;  /* 0x0001440009027983 */ /* 0x000ee80000100800 */
[----:B------:R-:W4:Y:S01]  /*4b70*/  LDL R6, [R9+0x288] ;  /* 0x0002880009067983 */ /* 0x000f220000100800 */
[----:B---3--:R-:W-:Y:S02]  /*4b80*/  VIADD R10, R2, 0xffffffff ;  /* 0xffffffff020a7836 */ /* 0x008fe40000000000 */
[----:B------:R-:W-:Y:S01]  /*4b90*/  IMAD.MOV.U32 R2, RZ, RZ, RZ ;  /* 0x000000ffff027224 */ /* 0x000fe200078e00ff */
[----:B----4-:R2:W-:Y:S04]  /*4ba0*/  STL [R1+0x288], R6 ;  /* 0x0002880601007387 */ /* 0x0105e80000100800 */
[----:B------:R2:W-:Y:S02]  /*4bb0*/  STL [R1+0x144], R10 ;  /* 0x0001440a01007387 */ /* 0x0005e40000100800 */
.L_x_75:
[----:B------:R-:W-:Y:S05]  /*4bc0*/  BSYNC.RECONVERGENT B2 ;  /* 0x0000000000027941 */ /* 0x000fea0003800200 */
.L_x_74:
[----:B------:R-:W-:Y:S01]  /*4bd0*/  ISETP.NE.AND P0, PT, R5, 0x3, PT ;  /* 0x000000030500780c */ /* 0x000fe20003f05270 */
[----:B------:R-:W-:-:S12]  /*4be0*/  BSSY.RECONVERGENT B2, `(.L_x_100) ;  /* 0x00000b1000027945 */ /* 0x000fd80003800200 */
[----:B------:R-:W-:Y:S05]  /*4bf0*/  @P0 BRA `(.L_x_101) ;  /* 0x0000000800bc0947 */ /* 0x000fea0003800000 */
[----:B012---:R-:W2:Y:S01]  /*4c00*/  LDL R4, [R9] ;  /* 0x0000000009047983 */ /* 0x007ea20000100800 */
        /* <DEDUP_REMOVED lines=9> */
[----:B--2---:R-:W-:-:S05]  /*4ca0*/  IMAD R10, R10, R11, -0x1999999a ;  /* 0xe66666660a0a7424 */ /* 0x004fca00078e020b */
[----:B------:R-:W-:-:S13]  /*4cb0*/  ISETP.GT.U32.AND P1, PT, R10, 0x33333332, PT ;  /* 0x333333320a00780c */ /* 0x000fda0003f24070 */
[----:B------:R-:W-:Y:S05]  /*4cc0*/  @P1 BRA `(.L_x_103) ;  /* 0x0000000000101947 */ /* 0x000fea0003800000 */
[----:B------:R-:W2:Y:S02]  /*4cd0*/  LDL R10, [R9+0x288] ;  /* 0x00028800090a7983 */ /* 0x000ea40000100800 */
[----:B--2---:R-:W-:-:S05]  /*4ce0*/  IMAD R10, R10, R11, 0x19999999 ;  /* 0x199999990a0a7424 */ /* 0x004fca00078e020b */
[----:B------:R-:W-:-:S04]  /*4cf0*/  ISETP.GE.U32.AND P1, PT, R10, 0x33333333, PT ;  /* 0x333333330a00780c */ /* 0x000fc80003f26070 */
[----:B------:R-:W-:-:S09]  /*4d00*/  SEL R2, R2, 0x1, P1 ;  /* 0x0000000102027807 */ /* 0x000fd20000800000 */
.L_x_103:
[----:B------:R-:W-:Y:S05]  /*4d10*/  BSYNC.RECONVERGENT B3 ;  /* 0x0000000000037941 */ /* 0x000fea0003800200 */
.L_x_102:
        /* <DEDUP_REMOVED lines=8> */
[----:B---3--:R-:W-:Y:S02]  /*4da0*/  IMAD R13, R13, R14, -0x1999999a ;  /* 0xe66666660d0d7424 */ /* 0x008fe400078e020e */
        /* <DEDUP_REMOVED lines=18> */
.L_x_107:
[----:B------:R-:W-:Y:S05]  /*4ed0*/  BSYNC.RECONVERGENT B4 ;  /* 0x0000000000047941 */ /* 0x000fea0003800200 */
.L_x_106:
[----:B------:R-:W-:Y:S05]  /*4ee0*/  @P3 BRA P4, `(.L_x_105) ;  /* 0x0000000000143947 */ /* 0x000fea0002000000 */
[----:B------:R-:W2:Y:S01]  /*4ef0*/  LDL R2, [R9+0x288] ;  /* 0x0002880009027983 */ /* 0x000ea20000100800 */
[----:B------:R-:W-:-:S04]  /*4f00*/  IMAD.MOV.U32 R11, RZ, RZ, -0x33333333 ;  /* 0xcccccccdff0b7424 */ /* 0x000fc800078e00ff */
[----:B--2---:R-:W-:-:S05]  /*4f10*/  IMAD R2, R2, R11, 0x19999999 ;  /* 0x1999999902027424 */ /* 0x004fca00078e020b */
[----:B------:R-:W-:-:S04]  /*4f20*/  ISETP.GE.U32.AND P1, PT, R2, 0x33333333, PT ;  /* 0x333333330200780c */ /* 0x000fc80003f26070 */
[----:B------:R-:W-:-:S09]  /*4f30*/  SEL R10, R10, 0x1, P1 ;  /* 0x000000010a0a7807 */ /* 0x000fd20000800000 */
.L_x_105:
[----:B------:R-:W-:Y:S05]  /*4f40*/  BSYNC.RECONVERGENT B3 ;  /* 0x0000000000037941 */ /* 0x000fea0003800200 */
.L_x_104:
        /* <DEDUP_REMOVED lines=16> */
.L_x_111:
[----:B------:R-:W-:Y:S05]  /*5050*/  BSYNC.RELIABLE B4 ;  /* 0x0000000000047941 */ /* 0x000fea0003800100 */
.L_x_110:
        /* <DEDUP_REMOVED lines=9> */
.L_x_109:
[----:B------:R-:W-:Y:S05]  /*50f0*/  BSYNC.RECONVERGENT B3 ;  /* 0x0000000000037941 */ /* 0x000fea0003800200 */
.L_x_108:
[C---:B------:R-:W-:Y:S01]  /*5100*/  ISETP.NE.AND P1, PT, R6.reuse, -0x4, PT ;  /* 0xfffffffc0600780c */ /* 0x040fe20003f25270 */
[----:B------:R-:W-:Y:S01]  /*5110*/  BSSY.RECONVERGENT B3, `(.L_x_112) ;  /* 0x000000d000037945 */ /* 0x000fe20003800200 */
[C---:B------:R-:W-:Y:S02]  /*5120*/  ISETP.NE.AND P2, PT, R6.reuse, 0x1, PT ;  /* 0x000000010600780c */ /* 0x040fe40003f45270 */
[----:B------:R-:W-:-:S13]  /*5130*/  ISETP.NE.AND P0, PT, R6, 0x1, P1 ;  /* 0x000000010600780c */ /* 0x000fda0000f05270 */
        /* <DEDUP_REMOVED lines=10> */
.L_x_113:
[----:B------:R-:W-:Y:S05]  /*51e0*/  BSYNC.RECONVERGENT B3 ;  /* 0x0000000000037941 */ /* 0x000fea0003800200 */
.L_x_112:
[----:B------:R-:W-:Y:S04]  /*51f0*/  BSSY.RECONVERGENT B3, `(.L_x_114) ;  /* 0x0000016000037945 */ /* 0x000fe80003800200 */
[----:B------:R-:W-:Y:S04]  /*5200*/  BSSY.RELIABLE B4, `(.L_x_115) ;  /* 0x0000005000047945 */ /* 0x000fe80003800100 */
[----:B------:R-:W-:Y:S05]  /*5210*/  @!P2 BRA `(.L_x_116) ;  /* 0x00000000000ca947 */ /* 0x000fea0003800000 */
[----:B------:R-:W-:Y:S05]  /*5220*/  @P1 BREAK.RELIABLE B4 ;  /* 0x0000000000041942 */ /* 0x000fea0003800100 */
[----:B------:R-:W-:Y:S01]  /*5230*/  IMAD.MOV.U32 R6, RZ, RZ, R2 ;  /* 0x000000ffff067224 */ /* 0x000fe200078e0002 */
[----:B------:R-:W-:Y:S06]  /*5240*/  @P1 BRA `(.L_x_117) ;  /* 0x0000000000401947 */ /* 0x000fec0003800000 */
.L_x_116:
[----:B------:R-:W-:Y:S05]  /*5250*/  BSYNC.RELIABLE B4 ;  /* 0x0000000000047941 */ /* 0x000fea0003800100 */
.L_x_115:
[----:B------:R-:W2:Y:S01]  /*5260*/  LDL R6, [R9+0x144] ;  /* 0x0001440009067983 */ /* 0x000ea20000100800 */
[----:B------:R-:W-:-:S04]  /*5270*/  IMAD.MOV.U32 R11, RZ, RZ, -0x33333333 ;  /* 0xcccccccdff0b7424 */ /* 0x000fc800078e00ff */
[----:B--2---:R-:W-:-:S05]  /*5280*/  IMAD R6, R6, R11, -0x1999999a ;  /* 0xe666666606067424 */ /* 0x004fca00078e020b */
        /* <DEDUP_REMOVED lines=12> */
.L_x_117:
[----:B------:R-:W-:Y:S05]  /*5350*/  BSYNC.RECONVERGENT B3 ;  /* 0x0000000000037941 */ /* 0x000fea0003800200 */
.L_x_114:
        /* <DEDUP_REMOVED lines=16> */
.L_x_119:
[----:B------:R-:W-:Y:S05]  /*5460*/  BSYNC.RECONVERGENT B3 ;  /* 0x0000000000037941 */ /* 0x000fea0003800200 */
.L_x_118:
[----:B------:R-:W-:Y:S04]  /*5470*/  BSSY.RECONVERGENT B3, `(.L_x_120) ;  /* 0x000001e000037945 */ /* 0x000fe80003800200 */
[----:B------:R-:W-:Y:S04]  /*5480*/  BSSY.RELIABLE B4, `(.L_x_121) ;  /* 0x0000005000047945 */ /* 0x000fe80003800100 */
[----:B------:R-:W-:Y:S05]  /*5490*/  @!P2 BRA `(.L_x_122) ;  /* 0x00000000000ca947 */ /* 0x000fea0003800000 */
[----:B------:R-:W-:Y:S05]  /*54a0*/  @P1 BREAK.RELIABLE B4 ;  /* 0x0000000000041942 */ /* 0x000fea0003800100 */
[----:B------:R-:W-:Y:S01]  /*54b0*/  ISETP.NE.AND P0, PT, R6, RZ, PT ;  /* 0x000000ff0600720c */ /* 0x000fe20003f05270 */
[----:B------:R-:W-:-:S12]  /*54c0*/  @P1 BRA `(.L_x_123) ;  /* 0x0000000000601947 */ /* 0x000fd80003800000 */
.L_x_122:
[----:B------:R-:W-:Y:S05]  /*54d0*/  BSYNC.RELIABLE B4 ;  /* 0x0000000000047941 */ /* 0x000fea0003800100 */
.L_x_121:
        /* <DEDUP_REMOVED lines=13> */
.L_x_125:
[----:B------:R-:W-:Y:S05]  /*55b0*/  BSYNC.RELIABLE B4 ;  /* 0x0000000000047941 */ /* 0x000fea0003800100 */
.L_x_124:
        /* <DEDUP_REMOVED lines=9> */
.L_x_123:
[----:B------:R-:W-:Y:S05]  /*5650*/  BSYNC.RECONVERGENT B3 ;  /* 0x0000000000037941 */ /* 0x000fea0003800200 */
.L_x_120:
[----:B------:R-:W-:Y:S01]  /*5660*/  IMAD.MOV.U32 R2, RZ, RZ, 0x1 ;  /* 0x00000001ff027424 */ /* 0x000fe200078e00ff */
[----:B------:R-:W-:Y:S06]  /*5670*/  @P0 BRA `(.L_x_101) ;  /* 0x00000000001c0947 */ /* 0x000fec0003800000 */
[----:B------:R3:W-:Y:S04]  /*5680*/  STL [R1], R4 ;  /* 0x0000000401007387 */ /* 0x0007e80000100800 */
[----:B------:R-:W2:Y:S04]  /*5690*/  LDL R2, [R9+0x144] ;  /* 0x0001440009027983 */ /* 0x000ea80000100800 */
[----:B------:R-:W4:Y:S01]  /*56a0*/  LDL R6, [R9+0x288] ;  /* 0x0002880009067983 */ /* 0x000f220000100800 */
[----:B--2---:R-:W-:Y:S02]  /*56b0*/  VIADD R10, R2, 0x1 ;  /* 0x00000001020a7836 */ /* 0x004fe40000000000 */
[----:B------:R-:W-:Y:S01]  /*56c0*/  IMAD.MOV.U32 R2, RZ, RZ, RZ ;  /* 0x000000ffff027224 */ /* 0x000fe200078e00ff */
[----:B----4-:R3:W-:Y:S04]  /*56d0*/  STL [R1+0x288], R6 ;  /* 0x0002880601007387 */ /* 0x0107e80000100800 */
[----:B------:R3:W-:Y:S02]  /*56e0*/  STL [R1+0x144], R10 ;  /* 0x0001440a01007387 */ /* 0x0007e40000100800 */
.L_x_101:
[----:B------:R-:W-:Y:S05]  /*56f0*/  BSYNC.RECONVERGENT B2 ;  /* 0x0000000000027941 */ /* 0x000fea0003800200 */
.L_x_100:
[----:B------:R-:W-:Y:S01]  /*5700*/  ISETP.NE.AND P0, PT, R5, 0x4, PT ;  /* 0x000000040500780c */ /* 0x000fe20003f05270 */
[----:B------:R-:W-:-:S12]  /*5710*/  BSSY.RECONVERGENT B2, `(.L_x_126) ;  /* 0x00000b1000027945 */ /* 0x000fd80003800200 */
[----:B------:R-:W-:Y:S05]  /*5720*/  @P0 BRA `(.L_x_127) ;  /* 0x0000000800bc0947 */ /* 0x000fea0003800000 */
[----:B0123--:R-:W2:Y:S01]  /*5730*/  LDL R4, [R9] ;  /* 0x0000000009047983 */ /* 0x00fea20000100800 */
        /* <DEDUP_REMOVED lines=16> */
.L_x_129:
[----:B------:R-:W-:Y:S05]  /*5840*/  BSYNC.RECONVERGENT B3 ;  /* 0x0000000000037941 */ /* 0x000fea0003800200 */
.L_x_128:
        /* <DEDUP_REMOVED lines=18> */
[----:B--2---:R-:W-:-:S04]  /*5970*/  VIADD R10, R10, 0xffffffff ;  /* 0xffffffff0a0a7836 */ /* 0x004fc80000000000 */
[----:B------:R-:W-:-:S05]  /*5980*/  IMAD.HI R11, R10, 0x66666667, RZ ;  /* 0x666666670a0b7827 */ /* 0x000fca00078e02ff */
[----:B------:R-:W-:-:S04]  /*5990*/  SHF.R.S32.HI R12, RZ, 0x1, R11 ;  /* 0x00000001ff0c7819 */ /* 0x000fc8000001140b */
[----:B------:R-:W-:-:S05]  /*59a0*/  LEA.HI R11, R11, R12, RZ, 0x1 ;  /* 0x0000000c0b0b7211 */ /* 0x000fca00078f08ff */
[----:B------:R-:W-:Y:S02]  /*59b0*/  IMAD R11, R11, -0x5, R10 ;  /* 0xfffffffb0b0b7824 */ /* 0x000fe400078e020a */
[----:B------:R-:W-:-:S03]  /*59c0*/  IMAD.MOV.U32 R10, RZ, RZ, 0x1 ;  /* 0x00000001ff0a7424 */ /* 0x000fc600078e00ff */
[----:B------:R-:W-:-:S13]  /*59d0*/  ISETP.NE.AND P1, PT, R11, 0x1, PT ;  /* 0x000000010b00780c */ /* 0x000fda0003f25270 */
[----:B------:R-:W-:-:S04]  /*59e0*/  @P1 ISETP.NE.AND P2, PT, R11, -0x4, PT ;  /* 0xfffffffc0b00180c */ /* 0x000fc80003f45270 */
[----:B------:R-:W-:-:S09]  /*59f0*/  @P1 SEL R10, R2, 0x1, P2 ;  /* 0x00000001020a1807 */ /* 0x000fd20001000000 */
.L_x_133:
[----:B------:R-:W-:Y:S05]  /*5a00*/  BSYNC.RECONVERGENT B4 ;  /* 0x0000000000047941 */ /* 0x000fea0003800200 */
.L_x_132:
[----:B------:R-:W-:Y:S05]  /*5a10*/  @P3 BRA P4, `(.L_x_131) ;  /* 0x0000000000143947 */ /* 0x000fea0002000000 */
[----:B------:R-:W2:Y:S01]  /*5a20*/  LDL R2, [R9+0x288] ;  /* 0x0002880009027983 */ /* 0x000ea20000100800 */
[----:B------:R-:W-:-:S04]  /*5a30*/  IMAD.MOV.U32 R11, RZ, RZ, -0x33333333 ;  /* 0xcccccccdff0b7424 */ /* 0x000fc800078e00ff */
[----:B--2---:R-:W-:-:S05]  /*5a40*/  IMAD R2, R2, R11, 0x4ccccccc ;  /* 0x4ccccccc02027424 */ /* 0x004fca00078e020b */
[----:B------:R-:W-:-:S04]  /*5a50*/  ISETP.GE.U32.AND P1, PT, R2, 0x33333333, PT ;  /* 0x333333330200780c */ /* 0x000fc80003f26070 */
[----:B------:R-:W-:-:S09]  /*5a60*/  SEL R10, R10, 0x1, P1 ;  /* 0x000000010a0a7807 */ /* 0x000fd20000800000 */
.L_x_131:
[----:B------:R-:W-:Y:S05]  /*5a70*/  BSYNC.RECONVERGENT B3 ;  /* 0x0000000000037941 */ /* 0x000fea0003800200 */
.L_x_130:
        /* <DEDUP_REMOVED lines=15> */
.L_x_137:
[----:B------:R-:W-:Y:S05]  /*5b70*/  BSYNC.RELIABLE B4 ;  /* 0x0000000000047941 */ /* 0x000fea0003800100 */
.L_x_136:
        /* <DEDUP_REMOVED lines=10> */
.L_x_135:
[----:B------:R-:W-:Y:S05]  /*5c20*/  BSYNC.RECONVERGENT B3 ;  /* 0x0000000000037941 */ /* 0x000fea0003800200 */
.L_x_134:
        /* <DEDUP_REMOVED lines=14> */
.L_x_139:
[----:B------:R-:W-:Y:S05]  /*5d10*/  BSYNC.RECONVERGENT B3 ;  /* 0x0000000000037941 */ /* 0x000fea0003800200 */
.L_x_138:
[----:B------:R-:W-:Y:S04]  /*5d20*/  BSSY.RECONVERGENT B3, `(.L_x_140) ;  /* 0x0000017000037945 */ /* 0x000fe80003800200 */
[----:B------:R-:W-:Y:S04]  /*5d30*/  BSSY.RELIABLE B4, `(.L_x_141) ;  /* 0x0000005000047945 */ /* 0x000fe80003800100 */
[----:B------:R-:W-:Y:S05]  /*5d40*/  @!P2 BRA `(.L_x_142) ;  /* 0x00000000000ca947 */ /* 0x000fea0003800000 */
[----:B------:R-:W-:Y:S05]  /*5d50*/  @P1 BREAK.RELIABLE B4 ;  /* 0x0000000000041942 */ /* 0x000fea0003800100 */
[----:B------:R-:W-:Y:S01]  /*5d60*/  IMAD.MOV.U32 R6, RZ, RZ, R2 ;  /* 0x000000ffff067224 */ /* 0x000fe200078e0002 */
[----:B------:R-:W-:Y:S06]  /*5d70*/  @P1 BRA `(.L_x_143) ;  /* 0x0000000000441947 */ /* 0x000fec0003800000 */
.L_x_142:
[----:B------:R-:W-:Y:S05]  /*5d80*/  BSYNC.RELIABLE B4 ;  /* 0x0000000000047941 */ /* 0x000fea0003800100 */
.L_x_141:
[----:B------:R-:W2:Y:S01]  /*5d90*/  LDL R6, [R9+0x144] ;  /* 0x0001440009067983 */ /* 0x000ea20000100800 */
[----:B------:R-:W-:-:S04]  /*5da0*/  IMAD.MOV.U32 R11, RZ, RZ, -0x33333333 ;  /* 0xcccccccdff0b7424 */ /* 0x000fc800078e00ff */
[----:B--2---:R-:W-:-:S05]  /*5db0*/  IMAD R6, R6, R11, 0x19999999 ;  /* 0x1999999906067424 */ /* 0x004fca00078e020b */
[----:B------:R-:W-:Y:S01]  /*5dc0*/  ISETP.GT.U32.AND P3, PT, R6, 0x33333332, PT ;  /* 0x333333320600780c */ /* 0x000fe20003f64070 */
[----:B------:R-:W-:-:S12]  /*5dd0*/  IMAD.MOV.U32 R6, RZ, RZ, R2 ;  /* 0x000000ffff067224 */ /* 0x000fd800078e0002 */
[----:B------:R-:W-:Y:S05]  /*5de0*/  @P3 BRA `(.L_x_143) ;  /* 0x0000000000283947 */ /* 0x000fea0003800000 */
        /* <DEDUP_REMOVED lines=10> */
.L_x_143:
[----:B------:R-:W-:Y:S05]  /*5e90*/  BSYNC.RECONVERGENT B3 ;  /* 0x0000000000037941 */ /* 0x000fea0003800200 */
.L_x_140:
        /* <DEDUP_REMOVED lines=15> */
.L_x_145:
[----:B------:R-:W-:Y:S05]  /*5f90*/  BSYNC.RECONVERGENT B3 ;  /* 0x0000000000037941 */ /* 0x000fea0003800200 */
.L_x_144:
[----:B------:R-:W-:Y:S04]  /*5fa0*/  BSSY.RECONVERGENT B3, `(.L_x_146) ;  /* 0x000001e000037945 */ /* 0x000fe80003800200 */
[----:B------:R-:W-:Y:S04]  /*5fb0*/  BSSY.RELIABLE B4, `(.L_x_147) ;  /* 0x0000005000047945 */ /* 0x000fe80003800100 */
[----:B------:R-:W-:Y:S05]  /*5fc0*/  @!P2 BRA `(.L_x_148) ;  /* 0x00000000000ca947 */ /* 0x000fea0003800000 */
[----:B------:R-:W-:Y:S05]  /*5fd0*/  @P1 BREAK.RELIABLE B4 ;  /* 0x0000000000041942 */ /* 0x000fea0003800100 */
[----:B------:R-:W-:Y:S01]  /*5fe0*/  ISETP.NE.AND P0, PT, R6, RZ, PT ;  /* 0x000000ff0600720c */ /* 0x000fe20003f05270 */
[----:B------:R-:W-:-:S12]  /*5ff0*/  @P1 BRA `(.L_x_149) ;  /* 0x0000000000601947 */ /* 0x000fd80003800000 */
.L_x_148:
[----:B------:R-:W-:Y:S05]  /*6000*/  BSYNC.RELIABLE B4 ;  /* 0x0000000000047941 */ /* 0x000fea0003800100 */
.L_x_147:
        /* <DEDUP_REMOVED lines=12> */
.L_x_151:
[----:B------:R-:W-:Y:S05]  /*60d0*/  BSYNC.RELIABLE B4 ;  /* 0x0000000000047941 */ /* 0x000fea0003800100 */
.L_x_150:
[----:B------:R-:W2:Y:S02]  /*60e0*/  LDL R2, [R9+0x288] ;  /* 0x0002880009027983 */ /* 0x000ea40000100800 */
[----:B--2---:R-:W-:-:S04]  /*60f0*/  VIADD R2, R2, 0xffffffff ;  /* 0xffffffff02027836 */ /* 0x004fc80000000000 */
[----:B------:R-:W-:-:S05]  /*6100*/  IMAD.HI R10, R2, 0x66666667, RZ ;  /* 0x66666667020a7827 */ /* 0x000fca00078e02ff */
[----:B------:R-:W-:-:S04]  /*6110*/  SHF.R.S32.HI R11, RZ, 0x1, R10 ;  /* 0x00000001ff0b7819 */ /* 0x000fc8000001140a */
[----:B------:R-:W-:-:S05]  /*6120*/  LEA.HI R11, R10, R11, RZ, 0x1 ;  /* 0x0000000b0a0b7211 */ /* 0x000fca00078f08ff */
[----:B------:R-:W-:-:S05]  /*6130*/  IMAD R11, R11, -0x5, R2 ;  /* 0xfffffffb0b0b7824 */ /* 0x000fca00078e0202 */
[----:B------:R-:W-:-:S13]  /*6140*/  ISETP.NE.AND P0, PT, R11, 0x1, PT ;  /* 0x000000010b00780c */ /* 0x000fda0003f05270 */
[----:B------:R-:W-:-:S04]  /*6150*/  @P0 ISETP.NE.AND P1, PT, R11, -0x4, PT ;  /* 0xfffffffc0b00080c */ /* 0x000fc80003f25270 */
[----:B------:R-:W-:-:S04]  /*6160*/  @P0 SEL R6, R6, 0x1, P1 ;  /* 0x0000000106060807 */ /* 0x000fc80000800000 */
[----:B------:R-:W-:-:S13]  /*6170*/  ISETP.NE.OR P0, PT, R6, RZ, !P0 ;  /* 0x000000ff0600720c */ /* 0x000fda0004705670 */
.L_x_149:
[----:B------:R-:W-:Y:S05]  /*6180*/  BSYNC.RECONVERGENT B3 ;  /* 0x0000000000037941 */ /* 0x000fea0003800200 */
.L_x_146:
[----:B------:R-:W-:Y:S01]  /*6190*/  IMAD.MOV.U32 R2, RZ, RZ, 0x1 ;  /* 0x00000001ff027424 */ /* 0x000fe200078e00ff */
[----:B------:R-:W-:Y:S06]  /*61a0*/  @P0 BRA `(.L_x_127) ;  /* 0x00000000001c0947 */ /* 0x000fec0003800000 */
[----:B------:R4:W-:Y:S04]  /*61b0*/  STL [R1], R4 ;  /* 0x0000000401007387 */ /* 0x0009e80000100800 */
[----:B------:R-:W2:Y:S04]  /*61c0*/  LDL R6, [R9+0x144] ;  /* 0x0001440009067983 */ /* 0x000ea80000100800 */
[----:B--2---:R4:W-:Y:S04]  /*61d0*/  STL [R1+0x144], R6 ;  /* 0x0001440601007387 */ /* 0x0049e80000100800 */
[----:B------:R-:W2:Y:S02]  /*61e0*/  LDL R2, [R9+0x288] ;  /* 0x0002880009027983 */ /* 0x000ea40000100800 */
[----:B--2---:R-:W-:-:S02]  /*61f0*/  VIADD R10, R2, 0xffffffff ;  /* 0xffffffff020a7836 */ /* 0x004fc40000000000 */
[----:B------:R-:W-:-:S03]  /*6200*/  IMAD.MOV.U32 R2, RZ, RZ, RZ ;  /* 0x000000ffff027224 */ /* 0x000fc600078e00ff */
[----:B------:R4:W-:Y:S04]  /*6210*/  STL [R1+0x288], R10 ;  /* 0x0002880a01007387 */ /* 0x0009e80000100800 */
.L_x_127:
[----:B------:R-:W-:Y:S05]  /*6220*/  BSYNC.RECONVERGENT B2 ;  /* 0x0000000000027941 */ /* 0x000fea0003800200 */
.L_x_126:
[----:B------:R-:W-:-:S13]  /*6230*/  ISETP.NE.AND P0, PT, R5, 0x5, PT ;  /* 0x000000050500780c */ /* 0x000fda0003f05270 */
[----:B------:R-:W-:Y:S05]  /*6240*/  @P0 BRA `(.L_x_21) ;  /* 0x0000000800bc0947 */ /* 0x000fea0003800000 */
[----:B01234-:R-:W2:Y:S01]  /*6250*/  LDL R4, [R9] ;  /* 0x0000000009047983 */ /* 0x01fea20000100800 */
        /* <DEDUP_REMOVED lines=13> */
[----:B--2---:R-:W-:-:S05]  /*6330*/  IMAD R10, R10, R11, -0x1999999a ;  /* 0xe66666660a0a7424 */ /* 0x004fca00078e020b */
[----:B------:R-:W-:-:S04]  /*6340*/  ISETP.GE.U32.AND P1, PT, R10, 0x33333333, PT ;  /* 0x333333330a00780c */ /* 0x000fc80003f26070 */
[----:B------:R-:W-:-:S09]  /*6350*/  SEL R2, R2, 0x1, P1 ;  /* 0x0000000102027807 */ /* 0x000fd20000800000 */
.L_x_153:
[----:B------:R-:W-:Y:S05]  /*6360*/  BSYNC.RECONVERGENT B2 ;  /* 0x0000000000027941 */ /* 0x000fea0003800200 */
.L_x_152:
        /* <DEDUP_REMOVED lines=27> */
.L_x_157:
[----:B------:R-:W-:Y:S05]  /*6520*/  BSYNC.RECONVERGENT B3 ;  /* 0x0000000000037941 */ /* 0x000fea0003800200 */
.L_x_156:
[----:B------:R-:W-:Y:S05]  /*6530*/  @P3 BRA P4, `(.L_x_155) ;  /* 0x0000000000143947 */ /* 0x000fea0002000000 */
[----:B------:R-:W2:Y:S01]  /*6540*/  LDL R2, [R9+0x288] ;  /* 0x0002880009027983 */ /* 0x000ea20000100800 */
[----:B------:R-:W-:-:S04]  /*6550*/  IMAD.MOV.U32 R11, RZ, RZ, -0x33333333 ;  /* 0xcccccccdff0b7424 */ /* 0x000fc800078e00ff */
[----:B--2---:R-:W-:-:S05]  /*6560*/  IMAD R2, R2, R11, -0x1999999a ;  /* 0xe666666602027424 */ /* 0x004fca00078e020b */
[----:B------:R-:W-:-:S04]  /*6570*/  ISETP.GE.U32.AND P1, PT, R2, 0x33333333, PT ;  /* 0x333333330200780c */ /* 0x000fc80003f26070 */
[----:B------:R-:W-:-:S09]  /*6580*/  SEL R10, R10, 0x1, P1 ;  /* 0x000000010a0a7807 */ /* 0x000fd20000800000 */
.L_x_155:
[----:B------:R-:W-:Y:S05]  /*6590*/  BSYNC.RECONVERGENT B2 ;  /* 0x0000000000027941 */ /* 0x000fea0003800200 */
.L_x_154:
        /* <DEDUP_REMOVED lines=15> */
.L_x_161:
[----:B------:R-:W-:Y:S05]  /*6690*/  BSYNC.RELIABLE B3 ;  /* 0x0000000000037941 */ /* 0x000fea0003800100 */
.L_x_160:
        /* <DEDUP_REMOVED lines=10> */
.L_x_159:
[----:B------:R-:W-:Y:S05]  /*6740*/  BSYNC.RECONVERGENT B2 ;  /* 0x0000000000027941 */ /* 0x000fea0003800200 */
.L_x_158:
        /* <DEDUP_REMOVED lines=14> */
.L_x_163:
[----:B------:R-:W-:Y:S05]  /*6830*/  BSYNC.RECONVERGENT B2 ;  /* 0x0000000000027941 */ /* 0x000fea0003800200 */
.L_x_162:
[----:B------:R-:W-:Y:S04]  /*6840*/  BSSY.RECONVERGENT B2, `(.L_x_164) ;  /* 0x0000017000027945 */ /* 0x000fe80003800200 */
[----:B------:R-:W-:Y:S04]  /*6850*/  BSSY.RELIABLE B3, `(.L_x_165) ;  /* 0x0000005000037945 */ /* 0x000fe80003800100 */
[----:B------:R-:W-:Y:S05]  /*6860*/  @!P2 BRA `(.L_x_166) ;  /* 0x00000000000ca947 */ /* 0x000fea0003800000 */
[----:B------:R-:W-:Y:S05]  /*6870*/  @P1 BREAK.RELIABLE B3 ;  /* 0x0000000000031942 */ /* 0x000fea0003800100 */
[----:B------:R-:W-:Y:S01]  /*6880*/  IMAD.MOV.U32 R6, RZ, RZ, R2 ;  /* 0x000000ffff067224 */ /* 0x000fe200078e0002 */
[----:B------:R-:W-:Y:S06]  /*6890*/  @P1 BRA `(.L_x_167) ;  /* 0x0000000000441947 */ /* 0x000fec0003800000 */
.L_x_166:
[----:B------:R-:W-:Y:S05]  /*68a0*/  BSYNC.RELIABLE B3 ;  /* 0x0000000000037941 */ /* 0x000fea0003800100 */
.L_x_165:
        /* <DEDUP_REMOVED lines=16> */
.L_x_167:
[----:B------:R-:W-:Y:S05]  /*69b0*/  BSYNC.RECONVERGENT B2 ;  /* 0x0000000000027941 */ /* 0x000fea0003800200 */
.L_x_164:
        /* <DEDUP_REMOVED lines=12> */
[----:B--2---:R-:W-:-:S05]  /*6a80*/  IMAD R2, R2, R11, -0x1999999a ;  /* 0xe666666602027424 */ /* 0x004fca00078e020b */
[----:B------:R-:W-:-:S04]  /*6a90*/  ISETP.GE.U32.AND P0, PT, R2, 0x33333333, PT ;  /* 0x333333330200780c */ /* 0x000fc80003f06070 */
[----:B------:R-:W-:-:S09]  /*6aa0*/  SEL R6, R6, 0x1, P0 ;  /* 0x0000000106067807 */ /* 0x000fd20000000000 */
.L_x_169:
[----:B------:R-:W-:Y:S05]  /*6ab0*/  BSYNC.RECONVERGENT B2 ;  /* 0x0000000000027941 */ /* 0x000fea0003800200 */
.L_x_168:
[----:B------:R-:W-:Y:S04]  /*6ac0*/  BSSY.RECONVERGENT B2, `(.L_x_170) ;  /* 0x000001e000027945 */ /* 0x000fe80003800200 */
[----:B------:R-:W-:Y:S04]  /*6ad0*/  BSSY.RELIABLE B3, `(.L_x_171) ;  /* 0x0000005000037945 */ /* 0x000fe80003800100 */
[----:B------:R-:W-:Y:S05]  /*6ae0*/  @!P2 BRA `(.L_x_172) ;  /* 0x00000000000ca947 */ /* 0x000fea0003800000 */
[----:B------:R-:W-:Y:S05]  /*6af0*/  @P1 BREAK.RELIABLE B3 ;  /* 0x0000000000031942 */ /* 0x000fea0003800100 */
[----:B------:R-:W-:Y:S01]  /*6b00*/  ISETP.NE.AND P0, PT, R6, RZ, PT ;  /* 0x000000ff0600720c */ /* 0x000fe20003f05270 */
[----:B------:R-:W-:-:S12]  /*6b10*/  @P1 BRA `(.L_x_173) ;  /* 0x0000000000601947 */ /* 0x000fd80003800000 */
.L_x_172:
[----:B------:R-:W-:Y:S05]  /*6b20*/  BSYNC.RELIABLE B3 ;  /* 0x0000000000037941 */ /* 0x000fea0003800100 */
.L_x_171:
        /* <DEDUP_REMOVED lines=12> */
.L_x_175:
[----:B------:R-:W-:Y:S05]  /*6bf0*/  BSYNC.RELIABLE B3 ;  /* 0x0000000000037941 */ /* 0x000fea0003800100 */
.L_x_174:
        /* <DEDUP_REMOVED lines=10> */
.L_x_173:
[----:B------:R-:W-:Y:S05]  /*6ca0*/  BSYNC.RECONVERGENT B2 ;  /* 0x0000000000027941 */ /* 0x000fea0003800200 */
.L_x_170:
        /* <DEDUP_REMOVED lines=9> */
.L_x_21:
[----:B------:R-:W-:Y:S05]  /*6d40*/  BSYNC.RECONVERGENT B1 ;  /* 0x0000000000017941 */ /* 0x000fea0003800200 */
.L_x_20:
[----:B------:R-:W-:Y:S05]  /*6d50*/  WARPSYNC.ALL ;  /* 0x0000000000007948 */ /* 0x000fea0003800000 */
[----:B------:R-:W-:Y:S01]  /*6d60*/  ISETP.NE.AND P0, PT, R3, 0x50, PT ;  /* 0x000000500300780c */ /* 0x000fe20003f05270 */
[----:B------:R-:W-:-:S12]  /*6d70*/  BSSY.RECONVERGENT B1, `(.L_x_176) ;  /* 0x000042b000017945 */ /* 0x000fd80003800200 */
[----:B------:R-:W-:Y:S05]  /*6d80*/  @P0 BRA `(.L_x_177) ;  /* 0x0000004000a40947 */ /* 0x000fea0003800000 */
[----:B0-----:R-:W-:Y:S01]  /*6d90*/  ISETP.NE.AND P0, PT, R5, RZ, PT ;  /* 0x000000ff0500720c */ /* 0x001fe20003f05270 */
[----:B------:R-:W-:Y:S01]  /*6da0*/  BSSY.RECONVERGENT B2, `(.L_x_178) ;  /* 0x00000ae000027945 */ /* 0x000fe20003800200 */
[----:B------:R-:W-:-:S11]  /*6db0*/  LEA R9, R8, UR9, 0x2 ;  /* 0x0000000908097c11 */ /* 0x000fd6000f8e10ff */
[----:B------:R-:W-:Y:S05]  /*6dc0*/  @P0 BRA `(.L_x_179) ;  /* 0x0000000800ac0947 */ /* 0x000fea0003800000 */
[----:B-1234-:R-:W2:Y:S01]  /*6dd0*/  LDL R4, [R9] ;  /* 0x0000000009047983 */ /* 0x01eea20000100800 */
        /* <DEDUP_REMOVED lines=17> */
.L_x_181:
[----:B------:R-:W-:Y:S05]  /*6ef0*/  BSYNC.RECONVERGENT B3 ;  /* 0x0000000000037941 */ /* 0x000fea0003800200 */
.L_x_180:
        /* <DEDUP_REMOVED lines=26> */
.L_x_185:
[----:B------:R-:W-:Y:S05]  /*70a0*/  BSYNC.RECONVERGENT B4 ;  /* 0x0000000000047941 */ /* 0x000fea0003800200 */
.L_x_184:
[----:B------:R-:W-:Y:S05]  /*70b0*/  @P3 BRA P4, `(.L_x_183) ;  /* 0x0000000000143947 */ /* 0x000fea0002000000 */
[----:B------:R-:W2:Y:S01]  /*70c0*/  LDL R2, [R9+0x288] ;  /* 0x0002880009027983 */ /* 0x000ea20000100800 */
[----:B------:R-:W-:-:S04]  /*70d0*/  IMAD.MOV.U32 R11, RZ, RZ, -0x33333333 ;  /* 0xcccccccdff0b7424 */ /* 0x000fc800078e00ff */
[----:B--2---:R-:W-:-:S05]  /*70e0*/  IMAD R2, R2, R11, 0x19999999 ;  /* 0x1999999902027424 */ /* 0x004fca00078e020b */
[----:B------:R-:W-:-:S04]  /*70f0*/  ISETP.GE.U32.AND P1, PT, R2, 0x33333333, PT ;  /* 0x333333330200780c */ /* 0x000fc80003f26070 */
[----:B------:R-:W-:-:S09]  /*7100*/  SEL R10, R10, 0x1, P1 ;  /* 0x000000010a0a7807 */ /* 0x000fd20000800000 */
.L_x_183:
[----:B------:R-:W-:Y:S05]  /*7110*/  BSYNC.RECONVERGENT B3 ;  /* 0x0000000000037941 */ /* 0x000fea0003800200 */
.L_x_182:
        /* <DEDUP_REMOVED lines=15> */
.L_x_189:
[----:B------:R-:W-:Y:S05]  /*7210*/  BSYNC.RELIABLE B4 ;  /* 0x0000000000047941 */ /* 0x000fea0003800100 */
.L_x_188:
        /* <DEDUP_REMOVED lines=9> */
.L_x_187:
[----:B------:R-:W-:Y:S05]  /*72b0*/  BSYNC.RECONVERGENT B3 ;  /* 0x0000000000037941 */ /* 0x000fea0003800200 */
.L_x_186:
        /* <DEDUP_REMOVED lines=14> */
.L_x_191:
[----:B------:R-:W-:Y:S05]  /*73a0*/  BSYNC.RECONVERGENT B3 ;  /* 0x0000000000037941 */ /* 0x000fea0003800200 */
.L_x_190:
[----:B------:R-:W-:Y:S04]  /*73b0*/  BSSY.RECONVERGENT B3, `(.L_x_192) ;  /* 0x0000016000037945 */ /* 0x000fe80003800200 */
[----:B------:R-:W-:Y:S04]  /*73c0*/  BSSY.RELIABLE B4, `(.L_x_193) ;  /* 0x0000005000047945 */ /* 0x000fe80003800100 */
[----:B------:R-:W-:Y:S05]  /*73d0*/  @!P2 BRA `(.L_x_194) ;  /* 0x00000000000ca947 */ /* 0x000fea0003800000 */
[----:B------:R-:W-:Y:S05]  /*73e0*/  @P1 BREAK.RELIABLE B4 ;  /* 0x0000000000041942 */ /* 0x000fea0003800100 */
[----:B------:R-:W-:Y:S01]  /*73f0*/  IMAD.MOV.U32 R6, RZ, RZ, R2 ;  /* 0x000000ffff067224 */ /* 0x000fe200078e0002 */
[----:B------:R-:W-:Y:S06]  /*7400*/  @P1 BRA `(.L_x_195) ;  /* 0x0000000000401947 */ /* 0x000fec0003800000 */
.L_x_194:
[----:B------:R-:W-:Y:S05]  /*7410*/  BSYNC.RELIABLE B4 ;  /* 0x0000000000047941 */ /* 0x000fea0003800100 */
.L_x_193:
        /* <DEDUP_REMOVED lines=15> */
.L_x_195:
[----:B------:R-:W-:Y:S05]  /*7510*/  BSYNC.RECONVERGENT B3 ;  /* 0x0000000000037941 */ /* 0x000fea0003800200 */
.L_x_192:
        /* <DEDUP_REMOVED lines=15> */
.L_x_197:
[----:B------:R-:W-:Y:S05]  /*7610*/  BSYNC.RECONVERGENT B3 ;  /* 0x0000000000037941 */ /* 0x000fea0003800200 */
.L_x_196:
[----:B------:R-:W-:Y:S04]  /*7620*/  BSSY.RECONVERGENT B3, `(.L_x_198) ;  /* 0x000001d000037945 */ /* 0x000fe80003800200 */
[----:B------:R-:W-:Y:S04]  /*7630*/  BSSY.RELIABLE B4, `(.L_x_199) ;  /* 0x0000005000047945 */ /* 0x000fe80003800100 */
[----:B------:R-:W-:Y:S05]  /*7640*/  @!P2 BRA `(.L_x_200) ;  /* 0x00000000000ca947 */ /* 0x000fea0003800000 */
[----:B------:R-:W-:Y:S05]  /*7650*/  @P1 BREAK.RELIABLE B4 ;  /* 0x0000000000041942 */ /* 0x000fea0003800100 */
[----:B------:R-:W-:Y:S01]  /*7660*/  ISETP.NE.AND P0, PT, R6, RZ, PT ;  /* 0x000000ff0600720c */ /* 0x000fe20003f05270 */
[----:B------:R-:W-:-:S12]  /*7670*/  @P1 BRA `(.L_x_201) ;  /* 0x00000000005c1947 */ /* 0x000fd80003800000 */
.L_x_200:
[----:B------:R-:W-:Y:S05]  /*7680*/  BSYNC.RELIABLE B4 ;  /* 0x0000000000047941 */ /* 0x000fea0003800100 */
.L_x_199:
        /* <DEDUP_REMOVED lines=12> */
.L_x_203:
[----:B------:R-:W-:Y:S05]  /*7750*/  BSYNC.RELIABLE B4 ;  /* 0x0000000000047941 */ /* 0x000fea0003800100 */
.L_x_202:
        /* <DEDUP_REMOVED lines=9> */
.L_x_201:
[----:B------:R-:W-:Y:S05]  /*77f0*/  BSYNC.RECONVERGENT B3 ;  /* 0x0000000000037941 */ /* 0x000fea0003800200 */
.L_x_198:
[----:B------:R-:W-:Y:S01]  /*7800*/  IMAD.MOV.U32 R2, RZ, RZ, 0x1 ;  /* 0x00000001ff027424 */ /* 0x000fe200078e00ff */
[----:B------:R-:W-:Y:S06]  /*7810*/  @P0 BRA `(.L_x_179) ;  /* 0x0000000000180947 */ /* 0x000fec0003800000 */
[----:B------:R-:W2:Y:S04]  /*7820*/  LDL R10, [R9+0x144] ;  /* 0x00014400090a7983 */ /* 0x000ea80000100800 */
[----:B--2---:R0:W-:Y:S04]  /*7830*/  STL [R1+0x284], R10 ;  /* 0x0002840a01007387 */ /* 0x0041e80000100800 */
[----:B------:R-:W2:Y:S01]  /*7840*/  LDL R6, [R9+0x288] ;  /* 0x0002880009067983 */ /* 0x000ea20000100800 */
[----:B------:R-:W-:-:S03]  /*7850*/  IMAD.MOV.U32 R2, RZ, RZ, RZ ;  /* 0x000000ffff027224 */ /* 0x000fc600078e00ff */
[----:B------:R0:W-:Y:S04]  /*7860*/  STL [R1+0x140], R4 ;  /* 0x0001400401007387 */ /* 0x0001e80000100800 */
[----:B--2---:R0:W-:Y:S02]  /*7870*/  STL [R1+0x3c8], R6 ;  /* 0x0003c80601007387 */ /* 0x0041e40000100800 */
.L_x_179:
[----:B------:R-:W-:Y:S05]  /*7880*/  BSYNC.RECONVERGENT B2 ;  /* 0x0000000000027941 */ /* 0x000fea0003800200 */
.L_x_178:
[----:B------:R-:W-:Y:S01]  /*7890*/  ISETP.NE.AND P0, PT, R5, 0x1, PT ;  /* 0x000000010500780c */ /* 0x000fe20003f05270 */
[----:B------:R-:W-:-:S12]  /*78a0*/  BSSY.RECONVERGENT B2, `(.L_x_204) ;  /* 0x00000ad000027945 */ /* 0x000fd80003800200 */
[----:B------:R-:W-:Y:S05]  /*78b0*/  @P0 BRA `(.L_x_205) ;  /* 0x0000000800ac0947 */ /* 0x000fea0003800000 */
[----:B01234-:R-:W2:Y:S01]  /*78c0*/  LDL R4, [R9] ;  /* 0x0000000009047983 */ /* 0x01fea20000100800 */
        /* <DEDUP_REMOVED lines=17> */
.L_x_207:
[----:B------:R-:W-:Y:S05]  /*79e0*/  BSYNC.RECONVERGENT B3 ;  /* 0x0000000000037941 */ /* 0x000fea0003800200 */
.L_x_206:
        /* <DEDUP_REMOVED lines=26> */
.L_x_211:
[----:B------:R-:W-:Y:S05]  /*7b90*/  BSYNC.RECONVERGENT B4 ;  /* 0x0000000000047941 */ /* 0x000fea0003800200 */
.L_x_210:
[----:B------:R-:W-:Y:S05]  /*7ba0*/  @P3 BRA P4, `(.L_x_209) ;  /* 0x0000000000143947 */ /* 0x000fea0002000000 */
[----:B------:R-:W2:Y:S01]  /*7bb0*/  LDL R2, [R9+0x288] ;  /* 0x0002880009027983 */ /* 0x000ea20000100800 */
[----:B------:R-:W-:-:S04]  /*7bc0*/  IMAD.MOV.U32 R11, RZ, RZ, -0x33333333 ;  /* 0xcccccccdff0b7424 */ /* 0x000fc800078e00ff */
[----:B--2---:R-:W-:-:S05]  /*7bd0*/  IMAD R2, R2, R11, 0x19999999 ;  /* 0x1999999902027424 */ /* 0x004fca00078e020b */
[----:B------:R-:W-:-:S04]  /*7be0*/  ISETP.GE.U32.AND P1, PT, R2, 0x33333333, PT ;  /* 0x333333330200780c */ /* 0x000fc80003f26070 */
[----:B------:R-:W-:-:S09]  /*7bf0*/  SEL R10, R10, 0x1, P1 ;  /* 0x000000010a0a7807 */ /* 0x000fd20000800000 */
.L_x_209:
[----:B------:R-:W-:Y:S05]  /*7c00*/  BSYNC.RECONVERGENT B3 ;  /* 0x0000000000037941 */ /* 0x000fea0003800200 */
.L_x_208:
        /* <DEDUP_REMOVED lines=15> */
.L_x_215:
[----:B------:R-:W-:Y:S05]  /*7d00*/  BSYNC.RELIABLE B4 ;  /* 0x0000000000047941 */ /* 0x000fea0003800100 */
.L_x_214:
        /* <DEDUP_REMOVED lines=9> */
.L_x_213:
[----:B------:R-:W-:Y:S05]  /*7da0*/  BSYNC.RECONVERGENT B3 ;  /* 0x0000000000037941 */ /* 0x000fea0003800200 */
.L_x_212:
        /* <DEDUP_REMOVED lines=14> */
.L_x_217:
[----:B------:R-:W-:Y:S05]  /*7e90*/  BSYNC.RECONVERGENT B3 ;  /* 0x0000000000037941 */ /* 0x000fea0003800200 */
.L_x_216:
[----:B------:R-:W-:Y:S04]  /*7ea0*/  BSSY.RECONVERGENT B3, `(.L_x_218) ;  /* 0x0000016000037945 */ /* 0x000fe80003800200 */
[----:B------:R-:W-:Y:S04]  /*7eb0*/  BSSY.RELIABLE B4, `(.L_x_219) ;  /* 0x0000005000047945 */ /* 0x000fe80003800100 */
[----:B------:R-:W-:Y:S05]  /*7ec0*/  @!P2 BRA `(.L_x_220) ;  /* 0x00000000000ca947 */ /* 0x000fea0003800000 */
[----:B------:R-:W-:Y:S05]  /*7ed0*/  @P1 BREAK.RELIABLE B4 ;  /* 0x0000000000041942 */ /* 0x000fea0003800100 */
[----:B------:R-:W-:Y:S01]  /*7ee0*/  IMAD.MOV.U32 R6, RZ, RZ, R2 ;  /* 0x000000ffff067224 */ /* 0x000fe200078e0002 */
[----:B------:R-:W-:Y:S06]  /*7ef0*/  @P1 BRA `(.L_x_221) ;  /* 0x0000000000401947 */ /* 0x000fec0003800000 */
.L_x_220:
[----:B------:R-:W-:Y:S05]  /*7f00*/  BSYNC.RELIABLE B4 ;  /* 0x0000000000047941 */ /* 0x000fea0003800100 */
.L_x_219:
        /* <DEDUP_REMOVED lines=15> */
.L_x_221:
[----:B------:R-:W-:Y:S05]  /*8000*/  BSYNC.RECONVERGENT B3 ;  /* 0x0000000000037941 */ /* 0x000fea0003800200 */
.L_x_218:
        /* <DEDUP_REMOVED lines=15> */
.L_x_223:
[----:B------:R-:W-:Y:S05]  /*8100*/  BSYNC.RECONVERGENT B3 ;  /* 0x0000000000037941 */ /* 0x000fea0003800200 */
.L_x_222:
[----:B------:R-:W-:Y:S04]  /*8110*/  BSSY.RECONVERGENT B3, `(.L_x_224) ;  /* 0x000001d000037945 */ /* 0x000fe80003800200 */
[----:B------:R-:W-:Y:S04]  /*8120*/  BSSY.RELIABLE B4, `(.L_x_225) ;  /* 0x0000005000047945 */ /* 0x000fe80003800100 */
[----:B------:R-:W-:Y:S05]  /*8130*/  @!P2 BRA `(.L_x_226) ;  /* 0x00000000000ca947 */ /* 0x000fea0003800000 */
[----:B------:R-:W-:Y:S05]  /*8140*/  @P1 BREAK.RELIABLE B4 ;  /* 0x0000000000041942 */ /* 0x000fea0003800100 */
[----:B------:R-:W-:Y:S01]  /*8150*/  ISETP.NE.AND P0, PT, R6, RZ, PT ;  /* 0x000000ff0600720c */ /* 0x000fe20003f05270 */
[----:B------:R-:W-:-:S12]  /*8160*/  @P1 BRA `(.L_x_227) ;  /* 0x00000000005c1947 */ /* 0x000fd80003800000 */
.L_x_226:
[----:B------:R-:W-:Y:S05]  /*8170*/  BSYNC.RELIABLE B4 ;  /* 0x0000000000047941 */ /* 0x000fea0003800100 */
.L_x_225:
        /* <DEDUP_REMOVED lines=12> */
.L_x_229:
[----:B------:R-:W-:Y:S05]  /*8240*/  BSYNC.RELIABLE B4 ;  /* 0x0000000000047941 */ /* 0x000fea0003800100 */
.L_x_228:
        /* <DEDUP_REMOVED lines=9> */
.L_x_227:
[----:B------:R-:W-:Y:S05]  /*82e0*/  BSYNC.RECONVERGENT B3 ;  /* 0x0000000000037941 */ /* 0x000fea0003800200 */
.L_x_224:
        /* <DEDUP_REMOVED lines=8> */
.L_x_205:
[----:B------:R-:W-:Y:S05]  /*8370*/  BSYNC.RECONVERGENT B2 ;  /* 0x0000000000027941 */ /* 0x000fea0003800200 */
.L_x_204:
[----:B------:R-:W-:Y:S01]  /*8380*/  ISETP.NE.AND P0, PT, R5, 0x2, PT ;  /* 0x000000020500780c */ /* 0x000fe20003f05270 */
[----:B------:R-:W-:-:S12]  /*8390*/  BSSY.RECONVERGENT B2, `(.L_x_230) ;  /* 0x00000b1000027945 */ /* 0x000fd80003800200 */
        /* <DEDUP_REMOVED lines=18> */
.L_x_233:
[----:B------:R-:W-:Y:S05]  /*84c0*/  BSYNC.RECONVERGENT B3 ;  /* 0x0000000000037941 */ /* 0x000fea0003800200 */
.L_x_232:
        /* <DEDUP_REMOVED lines=27> */
.L_x_237:
[----:B------:R-:W-:Y:S05]  /*8680*/  BSYNC.RECONVERGENT B4 ;  /* 0x0000000000047941 */ /* 0x000fea0003800200 */
.L_x_236:
[----:B------:R-:W-:Y:S05]  /*8690*/  @P3 BRA P4, `(.L_x_235) ;  /* 0x0000000000143947 */ /* 0x000fea0002000000 */
[----:B------:R-:W2:Y:S01]  /*86a0*/  LDL R2, [R9+0x288] ;  /* 0x0002880009027983 */ /* 0x000ea20000100800 */
[----:B------:R-:W-:-:S04]  /*86b0*/  IMAD.MOV.U32 R11, RZ, RZ, -0x33333333 ;  /* 0xcccccccdff0b7424 */ /* 0x000fc800078e00ff */
[----:B--2---:R-:W-:-:S05]  /*86c0*/  IMAD R2, R2, R11, 0x19999999 ;  /* 0x1999999902027424 */ /* 0x004fca00078e020b */
[----:B------:R-:W-:-:S04]  /*86d0*/  ISETP.GE.U32.AND P1, PT, R2, 0x33333333, PT ;  /* 0x333333330200780c */ /* 0x000fc80003f26070 */
[----:B------:R-:W-:-:S09]  /*86e0*/  SEL R10, R10, 0x1, P1 ;  /* 0x000000010a0a7807 */ /* 0x000fd20000800000 */
.L_x_235:
[----:B------:R-:W-:Y:S05]  /*86f0*/  BSYNC.RECONVERGENT B3 ;  /* 0x0000000000037941 */ /* 0x000fea0003800200 */
.L_x_234:
        /* <DEDUP_REMOVED lines=16> */
.L_x_241:
[----:B------:R-:W-:Y:S05]  /*8800*/  BSYNC.RELIABLE B4 ;  /* 0x0000000000047941 */ /* 0x000fea0003800100 */
.L_x_240:
        /* <DEDUP_REMOVED lines=9> */
.L_x_239:
[----:B------:R-:W-:Y:S05]  /*88a0*/  BSYNC.RECONVERGENT B3 ;  /* 0x0000000000037941 */ /* 0x000fea0003800200 */
.L_x_238:
        /* <DEDUP_REMOVED lines=14> */
.L_x_243:
[----:B------:R-:W-:Y:S05]  /*8990*/  BSYNC.RECONVERGENT B3 ;  /* 0x0000000000037941 */ /* 0x000fea0003800200 */
.L_x_242:
[----:B------:R-:W-:Y:S04]  /*89a0*/  BSSY.RECONVERGENT B3, `(.L_x_244) ;  /* 0x0000016000037945 */ /* 0x000fe80003800200 */
[----:B------:R-:W-:Y:S04]  /*89b0*/  BSSY.RELIABLE B4, `(.L_x_245) ;  /* 0x0000005000047945 */ /* 0x000fe80003800100 */
[----:B------:R-:W-:Y:S05]  /*89c0*/  @!P2 BRA `(.L_x_246) ;  /* 0x00000000000ca947 */ /* 0x000fea0003800000 */
[----:B------:R-:W-:Y:S05]  /*89d0*/  @P1 BREAK.RELIABLE B4 ;  /* 0x0000000000041942 */ /* 0x000fea0003800100 */
[----:B------:R-:W-:Y:S01]  /*89e0*/  IMAD.MOV.U32 R6, RZ, RZ, R2 ;  /* 0x000000ffff067224 */ /* 0x000fe200078e0002 */
[----:B------:R-:W-:Y:S06]  /*89f0*/  @P1 BRA `(.L_x_247) ;  /* 0x0000000000401947 */ /* 0x000fec0003800000 */
.L_x_246:
[----:B------:R-:W-:Y:S05]  /*8a00*/  BSYNC.RELIABLE B4 ;  /* 0x0000000000047941 */ /* 0x000fea0003800100 */
.L_x_245:
        /* <DEDUP_REMOVED lines=15> */
.L_x_247:
[----:B------:R-:W-:Y:S05]  /*8b00*/  BSYNC.RECONVERGENT B3 ;  /* 0x0000000000037941 */ /* 0x000fea0003800200 */
.L_x_244:
        /* <DEDUP_REMOVED lines=16> */
.L_x_249:
[----:B------:R-:W-:Y:S05]  /*8c10*/  BSYNC.RECONVERGENT B3 ;  /* 0x0000000000037941 */ /* 0x000fea0003800200 */
.L_x_248:
[----:B------:R-:W-:Y:S04]  /*8c20*/  BSSY.RECONVERGENT B3, `(.L_x_250) ;  /* 0x000001e000037945 */ /* 0x000fe80003800200 */
[----:B------:R-:W-:Y:S04]  /*8c30*/  BSSY.RELIABLE B4, `(.L_x_251) ;  /* 0x0000005000047945 */ /* 0x000fe80003800100 */
[----:B------:R-:W-:Y:S05]  /*8c40*/  @!P2 BRA `(.L_x_252) ;  /* 0x00000000000ca947 */ /* 0x000fea0003800000 */
[----:B------:R-:W-:Y:S05]  /*8c50*/  @P1 BREAK.RELIABLE B4 ;  /* 0x0000000000041942 */ /* 0x000fea0003800100 */
[----:B------:R-:W-:Y:S01]  /*8c60*/  ISETP.NE.AND P0, PT, R6, RZ, PT ;  /* 0x000000ff0600720c */ /* 0x000fe20003f05270 */
[----:B------:R-:W-:-:S12]  /*8c70*/  @P1 BRA `(.L_x_253) ;  /* 0x0000000000601947 */ /* 0x000fd80003800000 */
.L_x_252:
[----:B------:R-:W-:Y:S05]  /*8c80*/  BSYNC.RELIABLE B4 ;  /* 0x0000000000047941 */ /* 0x000fea0003800100 */
.L_x_251:
        /* <DEDUP_REMOVED lines=13> */
.L_x_255:
[----:B------:R-:W-:Y:S05]  /*8d60*/  BSYNC.RELIABLE B4 ;  /* 0x0000000000047941 */ /* 0x000fea0003800100 */
.L_x_254:
        /* <DEDUP_REMOVED lines=9> */
.L_x_253:
[----:B------:R-:W-:Y:S05]  /*8e00*/  BSYNC.RECONVERGENT B3 ;  /* 0x0000000000037941 */ /* 0x000fea0003800200 */
.L_x_250:
[----:B------:R-:W-:Y:S01]  /*8e10*/  IMAD.MOV.U32 R2, RZ, RZ, 0x1 ;  /* 0x00000001ff027424 */ /* 0x000fe200078e00ff */
[----:B------:R-:W-:Y:S06]  /*8e20*/  @P0 BRA `(.L_x_231) ;  /* 0x00000000001c0947 */ /* 0x000fec0003800000 */
[----:B------:R0:W-:Y:S04]  /*8e30*/  STL [R1+0x140], R4 ;  /* 0x0001400401007387 */ /* 0x0001e80000100800 */
[----:B------:R-:W2:Y:S04]  /*8e40*/  LDL R2, [R9+0x144] ;  /* 0x0001440009027983 */ /* 0x000ea80000100800 */
[----:B------:R-:W3:Y:S01]  /*8e50*/  LDL R6, [R9+0x288] ;  /* 0x0002880009067983 */ /* 0x000ee20000100800 */
[----:B--2---:R-:W-:Y:S02]  /*8e60*/  VIADD R10, R2, 0xffffffff ;  /* 0xffffffff020a7836 */ /* 0x004fe40000000000 */
[----:B------:R-:W-:Y:S01]  /*8e70*/  IMAD.MOV.U32 R2, RZ, RZ, RZ ;  /* 0x000000ffff027224 */ /* 0x000fe200078e00ff */
[----:B---3--:R0:W-:Y:S04]  /*8e80*/  STL [R1+0x3c8], R6 ;  /* 0x0003c80601007387 */ /* 0x0081e80000100800 */
[----:B------:R0:W-:Y:S02]  /*8e90*/  STL [R1+0x284], R10 ;  /* 0x0002840a01007387 */ /* 0x0001e40000100800 */
.L_x_231:
[----:B------:R-:W-:Y:S05]  /*8ea0*/  BSYNC.RECONVERGENT B2 ;  /* 0x0000000000027941 */ /* 0x000fea0003800200 */
.L_x_230:
        /* <DEDUP_REMOVED lines=20> */
.L_x_259:
[----:B------:R-:W-:Y:S05]  /*8ff0*/  BSYNC.RECONVERGENT B3 ;  /* 0x0000000000037941 */ /* 0x000fea0003800200 */
.L_x_258:
        /* <DEDUP_REMOVED lines=27> */
.L_x_263:
[----:B------:R-:W-:Y:S05]  /*91b0*/  BSYNC.RECONVERGENT B4 ;  /* 0x0000000000047941 */ /* 0x000fea0003800200 */
.L_x_262:
[----:B------:R-:W-:Y:S05]  /*91c0*/  @P3 BRA P4, `(.L_x_261) ;  /* 0x0000000000143947 */ /* 0x000fea0002000000 */
[----:B------:R-:W2:Y:S01]  /*91d0*/  LDL R2, [R9+0x288] ;  /* 0x0002880009027983 */ /* 0x000ea20000100800 */
[----:B------:R-:W-:-:S04]  /*91e0*/  IMAD.MOV.U32 R11, RZ, RZ, -0x33333333 ;  /* 0xcccccccdff0b7424 */ /* 0x000fc800078e00ff */
[----:B--2---:R-:W-:-:S05]  /*91f0*/  IMAD R2, R2, R11, 0x19999999 ;  /* 0x1999999902027424 */ /* 0x004fca00078e020b */
[----:B------:R-:W-:-:S04]  /*9200*/  ISETP.GE.U32.AND P1, PT, R2, 0x33333333, PT ;  /* 0x333333330200780c */ /* 0x000fc80003f26070 */
[----:B------:R-:W-:-:S09]  /*9210*/  SEL R10, R10, 0x1, P1 ;  /* 0x000000010a0a7807 */ /* 0x000fd20000800000 */
.L_x_261:
[----:B------:R-:W-:Y:S05]  /*9220*/  BSYNC.RECONVERGENT B3 ;  /* 0x0000000000037941 */ /* 0x000fea0003800200 */
.L_x_260:
        /* <DEDUP_REMOVED lines=16> */
.L_x_267:
[----:B------:R-:W-:Y:S05]  /*9330*/  BSYNC.RELIABLE B4 ;  /* 0x0000000000047941 */ /* 0x000fea0003800100 */
.L_x_266:
        /* <DEDUP_REMOVED lines=9> */
.L_x_265:
[----:B------:R-:W-:Y:S05]  /*93d0*/  BSYNC.RECONVERGENT B3 ;  /* 0x0000000000037941 */ /* 0x000fea0003800200 */
.L_x_264:
        /* <DEDUP_REMOVED lines=14> */
.L_x_269:
[----:B------:R-:W-:Y:S05]  /*94c0*/  BSYNC.RECONVERGENT B3 ;  /* 0x0000000000037941 */ /* 0x000fea0003800200 */
.L_x_268:
[----:B------:R-:W-:Y:S04]  /*94d0*/  BSSY.RECONVERGENT B3, `(.L_x_270) ;  /* 0x0000016000037945 */ /* 0x000fe80003800200 */
[----:B------:R-:W-:Y:S04]  /*94e0*/  BSSY.RELIABLE B4, `(.L_x_271) ;  /* 0x0000005000047945 */ /* 0x000fe80003800100 */
[----:B------:R-:W-:Y:S05]  /*94f0*/  @!P2 BRA `(.L_x_272) ;  /* 0x00000000000ca947 */ /* 0x000fea0003800000 */
[----:B------:R-:W-:Y:S05]  /*9500*/  @P1 BREAK.RELIABLE B4 ;  /* 0x0000000000041942 */ /* 0x000fea0003800100 */
[----:B------:R-:W-:Y:S01]  /*9510*/  IMAD.MOV.U32 R6, RZ, RZ, R2 ;  /* 0x000000ffff067224 */ /* 0x000fe200078e0002 */
[----:B------:R-:W-:Y:S06]  /*9520*/  @P1 BRA `(.L_x_273) ;  /* 0x0000000000401947 */ /* 0x000fec0003800000 */
.L_x_272:
[----:B------:R-:W-:Y:S05]  /*9530*/  BSYNC.RELIABLE B4 ;  /* 0x0000000000047941 */ /* 0x000fea0003800100 */
.L_x_271:
        /* <DEDUP_REMOVED lines=15> */
.L_x_273:
[----:B------:R-:W-:Y:S05]  /*9630*/  BSYNC.RECONVERGENT B3 ;  /* 0x0000000000037941 */ /* 0x000fea0003800200 */
.L_x_270:
        /* <DEDUP_REMOVED lines=16> */
.L_x_275:
[----:B------:R-:W-:Y:S05]  /*9740*/  BSYNC.RECONVERGENT B3 ;  /* 0x0000000000037941 */ /* 0x000fea0003800200 */
.L_x_274:
[----:B------:R-:W-:Y:S04]  /*9750*/  BSSY.RECONVERGENT B3, `(.L_x_276) ;  /* 0x000001e000037945 */ /* 0x000fe80003800200 */
[----:B------:R-:W-:Y:S04]  /*9760*/  BSSY.RELIABLE B4, `(.L_x_277) ;  /* 0x0000005000047945 */ /* 0x000fe80003800100 */
[----:B------:R-:W-:Y:S05]  /*9770*/  @!P2 BRA `(.L_x_278) ;  /* 0x00000000000ca947 */ /* 0x000fea0003800000 */
[----:B------:R-:W-:Y:S05]  /*9780*/  @P1 BREAK.RELIABLE B4 ;  /* 0x0000000000041942 */ /* 0x000fea0003800100 */
[----:B------:R-:W-:Y:S01]  /*9790*/  ISETP.NE.AND P0, PT, R6, RZ, PT ;  /* 0x000000ff0600720c */ /* 0x000fe20003f05270 */
[----:B------:R-:W-:-:S12]  /*97a0*/  @P1 BRA `(.L_x_279) ;  /* 0x0000000000601947 */ /* 0x000fd80003800000 */
.L_x_278:
[----:B------:R-:W-:Y:S05]  /*97b0*/  BSYNC.RELIABLE B4 ;  /* 0x0000000000047941 */ /* 0x000fea0003800100 */
.L_x_277:
        /* <DEDUP_REMOVED lines=13> */
.L_x_281:
[----:B------:R-:W-:Y:S05]  /*9890*/  BSYNC.RELIABLE B4 ;  /* 0x0000000000047941 */ /* 0x000fea0003800100 */
.L_x_280:
        /* <DEDUP_REMOVED lines=9> */
.L_x_279:
[----:B------:R-:W-:Y:S05]  /*9930*/  BSYNC.RECONVERGENT B3 ;  /* 0x0000000000037941 */ /* 0x000fea0003800200 */
.L_x_276:
        /* <DEDUP_REMOVED lines=9> */
.L_x_257:
[----:B------:R-:W-:Y:S05]  /*99d0*/  BSYNC.RECONVERGENT B2 ;  /* 0x0000000000027941 */ /* 0x000fea0003800200 */
.L_x_256:
        /* <DEDUP_REMOVED lines=20> */
.L_x_285:
[----:B------:R-:W-:Y:S05]  /*9b20*/  BSYNC.RECONVERGENT B3 ;  /* 0x0000000000037941 */ /* 0x000fea0003800200 */
.L_x_284:
        /* <DEDUP_REMOVED lines=27> */
.L_x_289:
[----:B------:R-:W-:Y:S05]  /*9ce0*/  BSYNC.RECONVERGENT B4 ;  /* 0x0000000000047941 */ /* 0x000fea0003800200 */
.L_x_288:
[----:B------:R-:W-:Y:S05]  /*9cf0*/  @P3 BRA P4, `(.L_x_287) ;  /* 0x0000000000143947 */ /* 0x000fea0002000000 */
[----:B------:R-:W2:Y:S01]  /*9d00*/  LDL R2, [R9+0x288] ;  /* 0x0002880009027983 */ /* 0x000ea20000100800 */
[----:B------:R-:W-:-:S04]  /*9d10*/  IMAD.MOV.U32 R11, RZ, RZ, -0x33333333 ;  /* 0xcccccccdff0b7424 */ /* 0x000fc800078e00ff */
[----:B--2---:R-:W-:-:S05]  /*9d20*/  IMAD R2, R2, R11, 0x4ccccccc ;  /* 0x4ccccccc02027424 */ /* 0x004fca00078e020b */
[----:B------:R-:W-:-:S04]  /*9d30*/  ISETP.GE.U32.AND P1, PT, R2, 0x33333333, PT ;  /* 0x333333330200780c */ /* 0x000fc80003f26070 */
[----:B------:R-:W-:-:S09]  /*9d40*/  SEL R10, R10, 0x1, P1 ;  /* 0x000000010a0a7807 */ /* 0x000fd20000800000 */
.L_x_287:
[----:B------:R-:W-:Y:S05]  /*9d50*/  BSYNC.RECONVERGENT B3 ;  /* 0x0000000000037941 */ /* 0x000fea0003800200 */
.L_x_286:
        /* <DEDUP_REMOVED lines=15> */
.L_x_293:
[----:B------:R-:W-:Y:S05]  /*9e50*/  BSYNC.RELIABLE B4 ;  /* 0x0000000000047941 */ /* 0x000fea0003800100 */
.L_x_292:
        /* <DEDUP_REMOVED lines=10> */
.L_x_291:
[----:B------:R-:W-:Y:S05]  /*9f00*/  BSYNC.RECONVERGENT B3 ;  /* 0x0000000000037941 */ /* 0x000fea0003800200 */
.L_x_290:
        /* <DEDUP_REMOVED lines=14> */
.L_x_295:
[----:B------:R-:W-:Y:S05]  /*9ff0*/  BSYNC.RECONVERGENT B3 ;  /* 0x0000000000037941 */ /* 0x000fea0003800200 */
.L_x_294:
[----:B------:R-:W-:Y:S04]  /*a000*/  BSSY.RECONVERGENT B3, `(.L_x_296) ;  /* 0x0000017000037945 */ /* 0x000fe80003800200 */
[----:B------:R-:W-:Y:S04]  /*a010*/  BSSY.RELIABLE B4, `(.L_x_297) ;  /* 0x0000005000047945 */ /* 0x000fe80003800100 */
[----:B------:R-:W-:Y:S05]  /*a020*/  @!P2 BRA `(.L_x_298) ;  /* 0x00000000000ca947 */ /* 0x000fea0003800000 */
[----:B------:R-:W-:Y:S05]  /*a030*/  @P1 BREAK.RELIABLE B4 ;  /* 0x0000000000041942 */ /* 0x000fea0003800100 */
[----:B------:R-:W-:Y:S01]  /*a040*/  IMAD.MOV.U32 R6, RZ, RZ, R2 ;  /* 0x000000ffff067224 */ /* 0x000fe200078e0002 */
[----:B------:R-:W-:Y:S06]  /*a050*/  @P1 BRA `(.L_x_299) ;  /* 0x0000000000441947 */ /* 0x000fec0003800000 */
.L_x_298:
[----:B------:R-:W-:Y:S05]  /*a060*/  BSYNC.RELIABLE B4 ;  /* 0x0000000000047941 */ /* 0x000fea0003800100 */
.L_x_297:
        /* <DEDUP_REMOVED lines=16> */
.L_x_299:
[----:B------:R-:W-:Y:S05]  /*a170*/  BSYNC.RECONVERGENT B3 ;  /* 0x0000000000037941 */ /* 0x000fea0003800200 */
.L_x_296:
        /* <DEDUP_REMOVED lines=15> */
.L_x_301:
[----:B------:R-:W-:Y:S05]  /*a270*/  BSYNC.RECONVERGENT B3 ;  /* 0x0000000000037941 */ /* 0x000fea0003800200 */
.L_x_300:
[----:B------:R-:W-:Y:S04]  /*a280*/  BSSY.RECONVERGENT B3, `(.L_x_302) ;  /* 0x000001e000037945 */ /* 0x000fe80003800200 */
[----:B------:R-:W-:Y:S04]  /*a290*/  BSSY.RELIABLE B4, `(.L_x_303) ;  /* 0x0000005000047945 */ /* 0x000fe80003800100 */
[----:B------:R-:W-:Y:S05]  /*a2a0*/  @!P2 BRA `(.L_x_304) ;  /* 0x00000000000ca947 */ /* 0x000fea0003800000 */
[----:B------:R-:W-:Y:S05]  /*a2b0*/  @P1 BREAK.RELIABLE B4 ;  /* 0x0000000000041942 */ /* 0x000fea0003800100 */
[----:B------:R-:W-:Y:S01]  /*a2c0*/  ISETP.NE.AND P0, PT, R6, RZ, PT ;  /* 0x000000ff0600720c */ /* 0x000fe20003f05270 */
[----:B------:R-:W-:-:S12]  /*a2d0*/  @P1 BRA `(.L_x_305) ;  /* 0x0000000000601947 */ /* 0x000fd80003800000 */
.L_x_304:
[----:B------:R-:W-:Y:S05]  /*a2e0*/  BSYNC.RELIABLE B4 ;  /* 0x0000000000047941 */ /* 0x000fea0003800100 */
.L_x_303:
        /* <DEDUP_REMOVED lines=12> */
.L_x_307:
[----:B------:R-:W-:Y:S05]  /*a3b0*/  BSYNC.RELIABLE B4 ;  /* 0x0000000000047941 */ /* 0x000fea0003800100 */
.L_x_306:
        /* <DEDUP_REMOVED lines=10> */
.L_x_305:
[----:B------:R-:W-:Y:S05]  /*a460*/  BSYNC.RECONVERGENT B3 ;  /* 0x0000000000037941 */ /* 0x000fea0003800200 */
.L_x_302:
[----:B------:R-:W-:Y:S01]  /*a470*/  IMAD.MOV.U32 R2, RZ, RZ, 0x1 ;  /* 0x00000001ff027424 */ /* 0x000fe200078e00ff */
[----:B------:R-:W-:Y:S06]  /*a480*/  @P0 BRA `(.L_x_283) ;  /* 0x00000000001c0947 */ /* 0x000fec0003800000 */
[----:B------:R0:W-:Y:S04]  /*a490*/  STL [R1+0x140], R4 ;  /* 0x0001400401007387 */ /* 0x0001e80000100800 */
[----:B------:R-:W2:Y:S04]  /*a4a0*/  LDL R6, [R9+0x144] ;  /* 0x0001440009067983 */ /* 0x000ea80000100800 */
[----:B--2---:R0:W-:Y:S04]  /*a4b0*/  STL [R1+0x284], R6 ;  /* 0x0002840601007387 */ /* 0x0041e80000100800 */
[----:B------:R-:W2:Y:S02]  /*a4c0*/  LDL R2, [R9+0x288] ;  /* 0x0002880009027983 */ /* 0x000ea40000100800 */
[----:B--2---:R-:W-:-:S02]  /*a4d0*/  VIADD R10, R2, 0xffffffff ;  /* 0xffffffff020a7836 */ /* 0x004fc40000000000 */
[----:B------:R-:W-:-:S03]  /*a4e0*/  IMAD.MOV.U32 R2, RZ, RZ, RZ ;  /* 0x000000ffff027224 */ /* 0x000fc600078e00ff */
[----:B------:R0:W-:Y:S04]  /*a4f0*/  STL [R1+0x3c8], R10 ;  /* 0x0003c80a01007387 */ /* 0x0001e80000100800 */
.L_x_283:
[----:B------:R-:W-:Y:S05]  /*a500*/  BSYNC.RECONVERGENT B2 ;  /* 0x0000000000027941 */ /* 0x000fea0003800200 */
.L_x_282:
        /* <DEDUP_REMOVED lines=19> */
.L_x_309:
[----:B------:R-:W-:Y:S05]  /*a640*/  BSYNC.RECONVERGENT B2 ;  /* 0x0000000000027941 */ /* 0x000fea0003800200 */
.L_x_308:
        /* <DEDUP_REMOVED lines=27> */
.L_x_313:
[----:B------:R-:W-:Y:S05]  /*a800*/  BSYNC.RECONVERGENT B3 ;  /* 0x0000000000037941 */ /* 0x000fea0003800200 */
.L_x_312:
[----:B------:R-:W-:Y:S05]  /*a810*/  @P3 BRA P4, `(.L_x_311) ;  /* 0x0000000000143947 */ /* 0x000fea0002000000 */
[----:B------:R-:W2:Y:S01]  /*a820*/  LDL R2, [R9+0x288] ;  /* 0x0002880009027983 */ /* 0x000ea20000100800 */
[----:B------:R-:W-:-:S04]  /*a830*/  IMAD.MOV.U32 R11, RZ, RZ, -0x33333333 ;  /* 0xcccccccdff0b7424 */ /* 0x000fc800078e00ff */
[----:B--2---:R-:W-:-:S05]  /*a840*/  IMAD R2, R2, R11, -0x1999999a ;  /* 0xe666666602027424 */ /* 0x004fca00078e020b */
[----:B------:R-:W-:-:S04]  /*a850*/  ISETP.GE.U32.AND P1, PT, R2, 0x33333333, PT ;  /* 0x333333330200780c */ /* 0x000fc80003f26070 */
[----:B------:R-:W-:-:S09]  /*a860*/  SEL R10, R10, 0x1, P1 ;  /* 0x000000010a0a7807 */ /* 0x000fd20000800000 */
.L_x_311:
[----:B------:R-:W-:Y:S05]  /*a870*/  BSYNC.RECONVERGENT B2 ;  /* 0x0000000000027941 */ /* 0x000fea0003800200 */
.L_x_310:
        /* <DEDUP_REMOVED lines=15> */
.L_x_317:
[----:B------:R-:W-:Y:S05]  /*a970*/  BSYNC.RELIABLE B3 ;  /* 0x0000000000037941 */ /* 0x000fea0003800100 */
.L_x_316:
        /* <DEDUP_REMOVED lines=10> */
.L_x_315:
[----:B------:R-:W-:Y:S05]  /*aa20*/  BSYNC.RECONVERGENT B2 ;  /* 0x0000000000027941 */ /* 0x000fea0003800200 */
.L_x_314:
        /* <DEDUP_REMOVED lines=14> */
.L_x_319:
[----:B------:R-:W-:Y:S05]  /*ab10*/  BSYNC.RECONVERGENT B2 ;  /* 0x0000000000027941 */ /* 0x000fea0003800200 */
.L_x_318:
[----:B------:R-:W-:Y:S04]  /*ab20*/  BSSY.RECONVERGENT B2, `(.L_x_320) ;  /* 0x0000017000027945 */ /* 0x000fe80003800200 */
[----:B------:R-:W-:Y:S04]  /*ab30*/  BSSY.RELIABLE B3, `(.L_x_321) ;  /* 0x0000005000037945 */ /* 0x000fe80003800100 */
[----:B------:R-:W-:Y:S05]  /*ab40*/  @!P2 BRA `(.L_x_322) ;  /* 0x00000000000ca947 */ /* 0x000fea0003800000 */
[----:B------:R-:W-:Y:S05]  /*ab50*/  @P1 BREAK.RELIABLE B3 ;  /* 0x0000000000031942 */ /* 0x000fea0003800100 */
[----:B------:R-:W-:Y:S01]  /*ab60*/  IMAD.MOV.U32 R6, RZ, RZ, R2 ;  /* 0x000000ffff067224 */ /* 0x000fe200078e0002 */
[----:B------:R-:W-:Y:S06]  /*ab70*/  @P1 BRA `(.L_x_323) ;  /* 0x0000000000441947 */ /* 0x000fec0003800000 */
.L_x_322:
[----:B------:R-:W-:Y:S05]  /*ab80*/  BSYNC.RELIABLE B3 ;  /* 0x0000000000037941 */ /* 0x000fea0003800100 */
.L_x_321:
        /* <DEDUP_REMOVED lines=16> */
.L_x_323:
[----:B------:R-:W-:Y:S05]  /*ac90*/  BSYNC.RECONVERGENT B2 ;  /* 0x0000000000027941 */ /* 0x000fea0003800200 */
.L_x_320:
        /* <DEDUP_REMOVED lines=15> */
.L_x_325:
[----:B------:R-:W-:Y:S05]  /*ad90*/  BSYNC.RECONVERGENT B2 ;  /* 0x0000000000027941 */ /* 0x000fea0003800200 */
.L_x_324:
[----:B------:R-:W-:Y:S04]  /*ada0*/  BSSY.RECONVERGENT B2, `(.L_x_326) ;  /* 0x000001e000027945 */ /* 0x000fe80003800200 */
[----:B------:R-:W-:Y:S04]  /*adb0*/  BSSY.RELIABLE B3, `(.L_x_327) ;  /* 0x0000005000037945 */ /* 0x000fe80003800100 */
[----:B------:R-:W-:Y:S05]  /*adc0*/  @!P2 BRA `(.L_x_328) ;  /* 0x00000000000ca947 */ /* 0x000fea0003800000 */
[----:B------:R-:W-:Y:S05]  /*add0*/  @P1 BREAK.RELIABLE B3 ;  /* 0x0000000000031942 */ /* 0x000fea0003800100 */
[----:B------:R-:W-:Y:S01]  /*ade0*/  ISETP.NE.AND P0, PT, R6, RZ, PT ;  /* 0x000000ff0600720c */ /* 0x000fe20003f05270 */
[----:B------:R-:W-:-:S12]  /*adf0*/  @P1 BRA `(.L_x_329) ;  /* 0x0000000000601947 */ /* 0x000fd80003800000 */
.L_x_328:
[----:B------:R-:W-:Y:S05]  /*ae00*/  BSYNC.RELIABLE B3 ;  /* 0x0000000000037941 */ /* 0x000fea0003800100 */
.L_x_327:
        /* <DEDUP_REMOVED lines=12> */
.L_x_331:
[----:B------:R-:W-:Y:S05]  /*aed0*/  BSYNC.RELIABLE B3 ;  /* 0x0000000000037941 */ /* 0x000fea0003800100 */
.L_x_330:
        /* <DEDUP_REMOVED lines=10> */
.L_x_329:
[----:B------:R-:W-:Y:S05]  /*af80*/  BSYNC.RECONVERGENT B2 ;  /* 0x0000000000027941 */ /* 0x000fea0003800200 */
.L_x_326:
        /* <DEDUP_REMOVED lines=9> */
.L_x_177:
[----:B------:R-:W-:Y:S05]  /*b020*/  BSYNC.RECONVERGENT B1 ;  /* 0x0000000000017941 */ /* 0x000fea0003800200 */
.L_x_176:
[----:B------:R-:W-:Y:S05]  /*b030*/  WARPSYNC.ALL ;  /* 0x0000000000007948 */ /* 0x000fea0003800000 */
[----:B------:R-:W-:Y:S01]  /*b040*/  ISETP.GT.U32.AND P0, PT, R8, 0x4e, PT ;  /* 0x0000004e0800780c */ /* 0x000fe20003f04070 */
[----:B------:R-:W-:-:S12]  /*b050*/  BSSY.RECONVERGENT B1, `(.L_x_332) ;  /* 0x00002cb000017945 */ /* 0x000fd80003800200 */
[----:B------:R-:W-:Y:S05]  /*b060*/  @P0 BRA `(.L_x_333) ;  /* 0x0000002c00240947 */ /* 0x000fea0003800000 */
[----:B------:R-:W-:Y:S02]  /*b070*/  LEA R8, R8, UR9, 0x2 ;  /* 0x0000000908087c11 */ /* 0x000fe4000f8e10ff */
[----:B01234-:R-:W-:-:S03]  /*b080*/  LEA R10, R7, UR9, 0x2 ;  /* 0x00000009070a7c11 */ /* 0x01ffc6000f8e10ff */
[----:B------:R-:W2:Y:S04]  /*b090*/  LDL R7, [R8] ;  /* 0x0000000008077983 */ /* 0x000ea80000100800 */
[----:B------:R-:W2:Y:S02]  /*b0a0*/  LDL R4, [R10] ;  /* 0x000000000a047983 */ /* 0x000ea40000100800 */
[----:B--2---:R-:W-:-:S13]  /*b0b0*/  ISETP.NE.AND P0, PT, R7, R4, PT ;  /* 0x000000040700720c */ /* 0x004fda0003f05270 */
[----:B------:R-:W-:Y:S05]  /*b0c0*/  @P0 BRA `(.L_x_333) ;  /* 0x0000002c000c0947 */ /* 0x000fea0003800000 */
[----:B------:R-:W2:Y:S04]  /*b0d0*/  LDL R6, [R8+0x144] ;  /* 0x0001440008067983 */ /* 0x000ea80000100800 */
[----:B------:R-:W2:Y:S02]  /*b0e0*/  LDL R9, [R10+0x144] ;  /* 0x000144000a097983 */ /* 0x000ea40000100800 */
[----:B--2---:R-:W-:-:S13]  /*b0f0*/  ISETP.NE.AND P0, PT, R6, R9, PT ;  /* 0x000000090600720c */ /* 0x004fda0003f05270 */
[----:B------:R-:W-:Y:S05]  /*b100*/  @P0 BRA `(.L_x_333) ;  /* 0x0000002800fc0947 */ /* 0x000fea0003800000 */
[----:B------:R-:W2:Y:S04]  /*b110*/  LDL R4, [R8+0x288] ;  /* 0x0002880008047983 */ /* 0x000ea80000100800 */
[----:B------:R-:W2:Y:S02]  /*b120*/  LDL R9, [R10+0x288] ;  /* 0x000288000a097983 */ /* 0x000ea40000100800 */
[----:B--2---:R-:W-:-:S13]  /*b130*/  ISETP.NE.AND P0, PT, R4, R9, PT ;  /* 0x000000090400720c */ /* 0x004fda0003f05270 */
[----:B------:R-:W-:Y:S05]  /*b140*/  @P0 BRA `(.L_x_333) ;  /* 0x0000002800ec0947 */ /* 0x000fea0003800000 */
[----:B------:R-:W-:Y:S01]  /*b150*/  ISETP.NE.AND P0, PT, R5, RZ, PT ;  /* 0x000000ff0500720c */ /* 0x000fe20003f05270 */
[----:B------:R-:W-:Y:S01]  /*b160*/  BSSY.RECONVERGENT B2, `(.L_x_334) ;  /* 0x000006a000027945 */ /* 0x000fe20003800200 */
[----:B------:R-:W-:-:S11]  /*b170*/  LEA R3, R3, UR9, 0x2 ;  /* 0x0000000903037c11 */ /* 0x000fd6000f8e10ff */
[----:B------:R-:W-:Y:S05]  /*b180*/  @P0 BRA `(.L_x_335) ;  /* 0x00000004009c0947 */ /* 0x000fea0003800000 */
[----:B------:R-:W-:Y:S01]  /*b190*/  VIADD R8, R7, 0xffffffff ;  /* 0xffffffff07087836 */ /* 0x000fe20000000000 */
[----:B------:R-:W-:Y:S01]  /*b1a0*/  BSSY.RECONVERGENT B3, `(.L_x_336) ;  /* 0x000001f000037945 */ /* 0x000fe20003800200 */
[----:B------:R-:W-:-:S04]  /*b1b0*/  IMAD.HI R9, R6, 0x66666667, RZ ;  /* 0x6666666706097827 */ /* 0x000fc800078e02ff */
[----:B------:R-:W-:Y:S01]  /*b1c0*/  IMAD.HI R10, R8, 0x66666667, RZ ;  /* 0x66666667080a7827 */ /* 0x000fe200078e02ff */
[----:B------:R-:W-:-:S04]  /*b1d0*/  SHF.R.S32.HI R12, RZ, 0x1, R9 ;  /* 0x00000001ff0c7819 */ /* 0x000fc80000011409 */
[----:B------:R-:W-:Y:S02]  /*b1e0*/  SHF.R.S32.HI R11, RZ, 0x1, R10 ;  /* 0x00000001ff0b7819 */ /* 0x000fe4000001140a */
[----:B------:R-:W-:Y:S02]  /*b1f0*/  LEA.HI R9, R9, R12, RZ, 0x1 ;  /* 0x0000000c09097211 */ /* 0x000fe400078f08ff */
[----:B------:R-:W-:-:S03]  /*b200*/  LEA.HI R11, R10, R11, RZ, 0x1 ;  /* 0x0000000b0a0b7211 */ /* 0x000fc600078f08ff */
[----:B------:R-:W-:Y:S02]  /*b210*/  IMAD R9, R9, -0x5, R6 ;  /* 0xfffffffb09097824 */ /* 0x000fe400078e0206 */
[----:B------:R-:W-:-:S03]  /*b220*/  IMAD R10, R11, -0x5, R8 ;  /* 0xfffffffb0b0a7824 */ /* 0x000fc600078e0208 */
[C---:B------:R-:W-:Y:S02]  /*b230*/  ISETP.NE.AND P1, PT, R9.reuse, -0x4, PT ;  /* 0xfffffffc0900780c */ /* 0x040fe40003f25270 */
[C---:B------:R-:W-:Y:S02]  /*b240*/  LOP3.LUT P5, RZ, R10.reuse, R9, RZ, 0xfc, !PT ;  /* 0x000000090aff7212 */ /* 0x040fe400078afcff */
[C---:B------:R-:W-:Y:S02]  /*b250*/  ISETP.NE.AND P3, PT, R9.reuse, 0x1, P1 ;  /* 0x000000010900780c */ /* 0x040fe40000f65270 */
[----:B------:R-:W-:Y:S02]  /*b260*/  ISETP.NE.AND P2, PT, R9, 0x1, PT ;  /* 0x000000010900780c */ /* 0x000fe40003f45270 */
[----:B------:R-:W-:-:S07]  /*b270*/  ISETP.NE.OR P0, PT, R10, RZ, P3 ;  /* 0x000000ff0a00720c */ /* 0x000fce0001f05670 */
[----:B------:R-:W-:-:S04]  /*b280*/  @!P5 IMAD.MOV.U32 R11, RZ, RZ, -0x33333333 ;  /* 0xcccccccdff0bd424 */ /* 0x000fc800078e00ff */
[----:B------:R-:W-:Y:S02]  /*b290*/  @!P5 IMAD R11, R4, R11, 0x19999999 ;  /* 0x19999999040bd424 */ /* 0x000fe400078e020b */
[----:B------:R-:W-:-:S03]  /*b2a0*/  @!P0 IMAD.MOV.U32 R13, RZ, RZ, -0x33333333 ;  /* 0xcccccccdff0d8424 */ /* 0x000fc600078e00ff */
[----:B------:R-:W-:Y:S01]  /*b2b0*/  @!P5 ISETP.GE.U32.AND P6, PT, R11, 0x33333333, PT ;  /* 0x333333330b00d80c */ /* 0x000fe20003fc6070 */
[----:B------:R-:W-:-:S03]  /*b2c0*/  @!P0 IMAD R13, R4, R13, 0x19999999 ;  /* 0x19999999040d8424 */ /* 0x000fc600078e020d */
[----:B------:R-:W-:Y:S02]  /*b2d0*/  @!P5 SEL R2, R2, 0x1, P6 ;  /* 0x000000010202d807 */ /* 0x000fe40003000000 */
[----:B------:R-:W-:-:S03]  /*b2e0*/  @!P0 ISETP.GE.U32.AND P4, PT, R13, 0x33333333, PT ;  /* 0x333333330d00880c */ /* 0x000fc60003f86070 */
[----:B------:R-:W-:Y:S01]  /*b2f0*/  IMAD.MOV.U32 R11, RZ, RZ, R2 ;  /* 0x000000ffff0b7224 */ /* 0x000fe200078e0002 */
[----:B------:R-:W-:Y:S09]  /*b300*/  @P5 BRA `(.L_x_337) ;  /* 0x0000000000205947 */ /* 0x000ff20003800000 */
[----:B------:R-:W-:-:S05]  /*b310*/  IMAD.HI R11, R4, 0x66666667, RZ ;  /* 0x66666667040b7827 */ /* 0x000fca00078e02ff */
[----:B------:R-:W-:-:S04]  /*b320*/  SHF.R.S32.HI R12, RZ, 0x1, R11 ;  /* 0x00000001ff0c7819 */ /* 0x000fc8000001140b */
[----:B------:R-:W-:-:S05]  /*b330*/  LEA.HI R11, R11, R12, RZ, 0x1 ;  /* 0x0000000c0b0b7211 */ /* 0x000fca00078f08ff */
[----:B------:R-:W-:-:S05]  /*b340*/  IMAD R11, R11, -0x5, R4 ;  /* 0xfffffffb0b0b7824 */ /* 0x000fca00078e0204 */
[----:B------:R-:W-:-:S13]  /*b350*/  ISETP.NE.AND P5, PT, R11, 0x1, PT ;  /* 0x000000010b00780c */ /* 0x000fda0003fa5270 */
[----:B------:R-:W-:Y:S01]  /*b360*/  @P5 ISETP.NE.AND P6, PT, R11, -0x4, PT ;  /* 0xfffffffc0b00580c */ /* 0x000fe20003fc5270 */
[----:B------:R-:W-:-:S03]  /*b370*/  IMAD.MOV.U32 R11, RZ, RZ, 0x1 ;  /* 0x00000001ff0b7424 */ /* 0x000fc600078e00ff */
[----:B------:R-:W-:-:S09]  /*b380*/  @P5 SEL R11, R2, 0x1, P6 ;  /* 0x00000001020b5807 */ /* 0x000fd20003000000 */
.L_x_337:
[----:B------:R-:W-:Y:S05]  /*b390*/  BSYNC.RECONVERGENT B3 ;  /* 0x0000000000037941 */ /* 0x000fea0003800200 */
.L_x_336:
[----:B------:R-:W-:Y:S01]  /*b3a0*/  ISETP.NE.AND P5, PT, R10, RZ, PT ;  /* 0x000000ff0a00720c */ /* 0x000fe20003fa5270 */
[----:B------:R-:W-:Y:S01]  /*b3b0*/  BSSY.RECONVERGENT B3, `(.L_x_338) ;  /* 0x000000f000037945 */ /* 0x000fe20003800200 */
[----:B------:R-:W-:-:S05]  /*b3c0*/  @!P0 SEL R11, R11, 0x1, P4 ;  /* 0x000000010b0b8807 */ /* 0x000fca0002000000 */
[----:B------:R-:W-:-:S06]  /*b3d0*/  IMAD.MOV.U32 R2, RZ, RZ, R11 ;  /* 0x000000ffff027224 */ /* 0x000fcc00078e000b */
[----:B------:R-:W-:Y:S05]  /*b3e0*/  @P5 BRA `(.L_x_339) ;  /* 0x00000000002c5947 */ /* 0x000fea0003800000 */
[----:B------:R-:W-:Y:S05]  /*b3f0*/  @!P2 BRA `(.L_x_340) ;  /* 0x000000000008a947 */ /* 0x000fea0003800000 */
[----:B------:R-:W-:Y:S01]  /*b400*/  IMAD.MOV.U32 R2, RZ, RZ, R11 ;  /* 0x000000ffff027224 */ /* 0x000fe200078e000b */
[----:B------:R-:W-:Y:S06]  /*b410*/  @P1 BRA `(.L_x_339) ;  /* 0x0000000000201947 */ /* 0x000fec0003800000 */
.L_x_340:
[----:B------:R-:W-:-:S05]  /*b420*/  IMAD.HI R2, R4, 0x66666667, RZ ;  /* 0x6666666704027827 */ /* 0x000fca00078e02ff */
[----:B------:R-:W-:-:S04]  /*b430*/  SHF.R.S32.HI R13, RZ, 0x1, R2 ;  /* 0x00000001ff0d7819 */ /* 0x000fc80000011402 */
[----:B------:R-:W-:Y:S01]  /*b440*/  LEA.HI R13, R2, R13, RZ, 0x1 ;  /* 0x0000000d020d7211 */ /* 0x000fe200078f08ff */
[----:B------:R-:W-:-:S04]  /*b450*/  IMAD.MOV.U32 R2, RZ, RZ, 0x1 ;  /* 0x00000001ff027424 */ /* 0x000fc800078e00ff */
[----:B------:R-:W-:-:S05]  /*b460*/  IMAD R13, R13, -0x5, R4 ;  /* 0xfffffffb0d0d7824 */ /* 0x000fca00078e0204 */
[----:B------:R-:W-:-:S13]  /*b470*/  ISETP.NE.AND P0, PT, R13, 0x1, PT ;  /* 0x000000010d00780c */ /* 0x000fda0003f05270 */
[----:B------:R-:W-:-:S04]  /*b480*/  @P0 ISETP.NE.AND P4, PT, R13, -0x4, PT ;  /* 0xfffffffc0d00080c */ /* 0x000fc80003f85270 */
[----:B------:R-:W-:-:S09]  /*b490*/  @P0 SEL R2, R11, 0x1, P4 ;  /* 0x000000010b020807 */ /* 0x000fd20002000000 */
.L_x_339:
[----:B------:R-:W-:Y:S05]  /*b4a0*/  BSYNC.RECONVERGENT B3 ;  /* 0x0000000000037941 */ /* 0x000fea0003800200 */
.L_x_338:
[C---:B------:R-:W-:Y:S01]  /*b4b0*/  ISETP.NE.AND P0, PT, R10.reuse, -0x4, PT ;  /* 0xfffffffc0a00780c */ /* 0x040fe20003f05270 */
[----:B------:R-:W-:Y:S01]  /*b4c0*/  BSSY.RECONVERGENT B3, `(.L_x_341) ;  /* 0x0000013000037945 */ /* 0x000fe20003800200 */
[C---:B------:R-:W-:Y:S02]  /*b4d0*/  ISETP.NE.AND P4, PT, R10.reuse, -0x4, PT ;  /* 0xfffffffc0a00780c */ /* 0x040fe40003f85270 */
[C---:B------:R-:W-:Y:S02]  /*b4e0*/  ISETP.EQ.OR P0, PT, R10.reuse, 0x1, !P0 ;  /* 0x000000010a00780c */ /* 0x040fe40004702670 */
[----:B------:R-:W-:Y:S02]  /*b4f0*/  ISETP.NE.AND P5, PT, R10, 0x1, PT ;  /* 0x000000010a00780c */ /* 0x000fe40003fa5270 */
[----:B------:R-:W-:-:S13]  /*b500*/  ISETP.EQ.AND P0, PT, R9, RZ, P0 ;  /* 0x000000ff0900720c */ /* 0x000fda0000702270 */
[----:B------:R-:W-:-:S04]  /*b510*/  @P0 IMAD.MOV.U32 R9, RZ, RZ, -0x33333333 ;  /* 0xcccccccdff090424 */ /* 0x000fc800078e00ff */
[----:B------:R-:W-:-:S05]  /*b520*/  @P0 IMAD R9, R4, R9, 0x19999999 ;  /* 0x1999999904090424 */ /* 0x000fca00078e0209 */
[----:B------:R-:W-:-:S04]  /*b530*/  @P0 ISETP.GE.U32.AND P6, PT, R9, 0x33333333, PT ;  /* 0x333333330900080c */ /* 0x000fc80003fc6070 */
[----:B------:R-:W-:-:S05]  /*b540*/  @P0 SEL R2, R2, 0x1, P6 ;  /* 0x0000000102020807 */ /* 0x000fca0003000000 */
[----:B------:R-:W-:Y:S01]  /*b550*/  IMAD.MOV.U32 R9, RZ, RZ, R2 ;  /* 0x000000ffff097224 */ /* 0x000fe200078e0002 */
[----:B------:R-:W-:Y:S06]  /*b560*/  @!P0 BRA `(.L_x_342) ;  /* 0x0000000000208947 */ /* 0x000fec0003800000 */
        /* <DEDUP_REMOVED lines=8> */
.L_x_342:
[----:B------:R-:W-:Y:S05]  /*b5f0*/  BSYNC.RECONVERGENT B3 ;  /* 0x0000000000037941 */ /* 0x000fea0003800200 */
.L_x_341:
[----:B------:R-:W-:Y:S01]  /*b600*/  BSSY.RECONVERGENT B3, `(.L_x_343) ;  /* 0x0000007000037945 */ /* 0x000fe20003800200 */
[----:B------:R-:W-:-:S03]  /*b610*/  ISETP.NE.AND P0, PT, R10, 0x1, PT ;  /* 0x000000010a00780c */ /* 0x000fc60003f05270 */
[----:B------:R-:W-:Y:S10]  /*b620*/  @P4 BRA P5, `(.L_x_344) ;  /* 0x0000000000104947 */ /* 0x000ff40002800000 */
[----:B------:R-:W-:-:S04]  /*b630*/  @!P3 IMAD.MOV.U32 R11, RZ, RZ, -0x33333333 ;  /* 0xcccccccdff0bb424 */ /* 0x000fc800078e00ff */
[----:B------:R-:W-:-:S05]  /*b640*/  @!P3 IMAD R11, R4, R11, 0x19999999 ;  /* 0x19999999040bb424 */ /* 0x000fca00078e020b */
[----:B------:R-:W-:-:S04]  /*b650*/  @!P3 ISETP.GE.U32.AND P5, PT, R11, 0x33333333, PT ;  /* 0x333333330b00b80c */ /* 0x000fc80003fa6070 */
[----:B------:R-:W-:-:S09]  /*b660*/  @!P3 SEL R9, R9, 0x1, P5 ;  /* 0x000000010909b807 */ /* 0x000fd20002800000 */
.L_x_344:
[----:B------:R-:W-:Y:S05]  /*b670*/  BSYNC.RECONVERGENT B3 ;  /* 0x0000000000037941 */ /* 0x000fea0003800200 */
.L_x_343:
[----:B------:R-:W-:Y:S04]  /*b680*/  BSSY.RECONVERGENT B3, `(.L_x_345) ;  /* 0x0000012000037945 */ /* 0x000fe80003800200 */
[----:B------:R-:W-:Y:S04]  /*b690*/  BSSY.RELIABLE B4, `(.L_x_346) ;  /* 0x0000005000047945 */ /* 0x000fe80003800100 */
[----:B------:R-:W-:Y:S05]  /*b6a0*/  @!P0 BRA `(.L_x_347) ;  /* 0x00000000000c8947 */ /* 0x000fea0003800000 */
[----:B------:R-:W-:Y:S05]  /*b6b0*/  @P4 BREAK.RELIABLE B4 ;  /* 0x0000000000044942 */ /* 0x000fea0003800100 */
[----:B------:R-:W-:Y:S01]  /*b6c0*/  ISETP.NE.AND P0, PT, R9, RZ, PT ;  /* 0x000000ff0900720c */ /* 0x000fe20003f05270 */
[----:B------:R-:W-:-:S12]  /*b6d0*/  @P4 BRA `(.L_x_348) ;  /* 0x0000000000304947 */ /* 0x000fd80003800000 */
.L_x_347:
[----:B------:R-:W-:Y:S05]  /*b6e0*/  BSYNC.RELIABLE B4 ;  /* 0x0000000000047941 */ /* 0x000fea0003800100 */
.L_x_346:
[----:B------:R-:W-:Y:S05]  /*b6f0*/  @!P2 BRA `(.L_x_349) ;  /* 0x000000000008a947 */ /* 0x000fea0003800000 */
[----:B------:R-:W-:Y:S01]  /*b700*/  ISETP.NE.AND P0, PT, R9, RZ, PT ;  /* 0x000000ff0900720c */ /* 0x000fe20003f05270 */
[----:B------:R-:W-:-:S12]  /*b710*/  @P1 BRA `(.L_x_348) ;  /* 0x0000000000201947 */ /* 0x000fd80003800000 */
.L_x_349:
        /* <DEDUP_REMOVED lines=8> */
.L_x_348:
[----:B------:R-:W-:Y:S05]  /*b7a0*/  BSYNC.RECONVERGENT B3 ;  /* 0x0000000000037941 */ /* 0x000fea0003800200 */
.L_x_345:
[----:B------:R0:W-:Y:S01]  /*b7b0*/  @!P0 STL [R3], R8 ;  /* 0x0000000803008387 */ /* 0x0001e20000100800 */
[----:B------:R-:W-:Y:S02]  /*b7c0*/  IMAD.MOV.U32 R2, RZ, RZ, 0x1 ;  /* 0x00000001ff027424 */ /* 0x000fe400078e00ff */
[----:B------:R-:W-:Y:S01]  /*b7d0*/  @!P0 IMAD.MOV.U32 R2, RZ, RZ, RZ ;  /* 0x000000ffff028224 */ /* 0x000fe200078e00ff */
[----:B------:R0:W-:Y:S04]  /*b7e0*/  @!P0 STL [R3+0x144], R6 ;  /* 0x0001440603008387 */ /* 0x0001e80000100800 */
[----:B------:R0:W-:Y:S02]  /*b7f0*/  @!P0 STL [R3+0x288], R4 ;  /* 0x0002880403008387 */ /* 0x0001e40000100800 */
.L_x_335:
[----:B------:R-:W-:Y:S05]  /*b800*/  BSYNC.RECONVERGENT B2 ;  /* 0x0000000000027941 */ /* 0x000fea0003800200 */
.L_x_334:
[----:B------:R-:W-:Y:S01]  /*b810*/  ISETP.NE.AND P0, PT, R5, 0x1, PT ;  /* 0x000000010500780c */ /* 0x000fe20003f05270 */
[----:B------:R-:W-:-:S12]  /*b820*/  BSSY.RECONVERGENT B2, `(.L_x_350) ;  /* 0x0000069000027945 */ /* 0x000fd80003800200 */
[----:B------:R-:W-:Y:S05]  /*b830*/  @P0 BRA `(.L_x_351) ;  /* 0x00000004009c0947 */ /* 0x000fea0003800000 */
[----:B0-----:R-:W-:Y:S01]  /*b840*/  VIADD R8, R7, 0x1 ;  /* 0x0000000107087836 */ /* 0x001fe20000000000 */
        /* <DEDUP_REMOVED lines=31> */
.L_x_353:
[----:B------:R-:W-:Y:S05]  /*ba40*/  BSYNC.RECONVERGENT B3 ;  /* 0x0000000000037941 */ /* 0x000fea0003800200 */
.L_x_352:
        /* <DEDUP_REMOVED lines=8> */
.L_x_356:
        /* <DEDUP_REMOVED lines=8> */
.L_x_355:
[----:B------:R-:W-:Y:S05]  /*bb50*/  BSYNC.RECONVERGENT B3 ;  /* 0x0000000000037941 */ /* 0x000fea0003800200 */
.L_x_354:
        /* <DEDUP_REMOVED lines=20> */
.L_x_358:
[----:B------:R-:W-:Y:S05]  /*bca0*/  BSYNC.RECONVERGENT B3 ;  /* 0x0000000000037941 */ /* 0x000fea0003800200 */
.L_x_357:
[----:B------:R-:W-:Y:S01]  /*bcb0*/  BSSY.RECONVERGENT B3, `(.L_x_359) ;  /* 0x0000007000037945 */ /* 0x000fe20003800200 */
[----:B------:R-:W-:-:S03]  /*bcc0*/  ISETP.NE.AND P0, PT, R10, 0x1, PT ;  /* 0x000000010a00780c */ /* 0x000fc60003f05270 */
[----:B------:R-:W-:Y:S10]  /*bcd0*/  @P4 BRA P5, `(.L_x_360) ;  /* 0x0000000000104947 */ /* 0x000ff40002800000 */
[----:B------:R-:W-:-:S04]  /*bce0*/  @!P3 IMAD.MOV.U32 R11, RZ, RZ, -0x33333333 ;  /* 0xcccccccdff0bb424 */ /* 0x000fc800078e00ff */
[----:B------:R-:W-:-:S05]  /*bcf0*/  @!P3 IMAD R11, R4, R11, 0x19999999 ;  /* 0x19999999040bb424 */ /* 0x000fca00078e020b */
[----:B------:R-:W-:-:S04]  /*bd00*/  @!P3 ISETP.GE.U32.AND P5, PT, R11, 0x33333333, PT ;  /* 0x333333330b00b80c */ /* 0x000fc80003fa6070 */
[----:B------:R-:W-:-:S09]  /*bd10*/  @!P3 SEL R9, R9, 0x1, P5 ;  /* 0x000000010909b807 */ /* 0x000fd20002800000 */
.L_x_360:
[----:B------:R-:W-:Y:S05]  /*bd20*/  BSYNC.RECONVERGENT B3 ;  /* 0x0000000000037941 */ /* 0x000fea0003800200 */
.L_x_359:
[----:B------:R-:W-:Y:S04]  /*bd30*/  BSSY.RECONVERGENT B3, `(.L_x_361) ;  /* 0x0000012000037945 */ /* 0x000fe80003800200 */
[----:B------:R-:W-:Y:S04]  /*bd40*/  BSSY.RELIABLE B4, `(.L_x_362) ;  /* 0x0000005000047945 */ /* 0x000fe80003800100 */
[----:B------:R-:W-:Y:S05]  /*bd50*/  @!P0 BRA `(.L_x_363) ;  /* 0x00000000000c8947 */ /* 0x000fea0003800000 */
[----:B------:R-:W-:Y:S05]  /*bd60*/  @P4 BREAK.RELIABLE B4 ;  /* 0x0000000000044942 */ /* 0x000fea0003800100 */
[----:B------:R-:W-:Y:S01]  /*bd70*/  ISETP.NE.AND P0, PT, R9, RZ, PT ;  /* 0x000000ff0900720c */ /* 0x000fe20003f05270 */
[----:B------:R-:W-:-:S12]  /*bd80*/  @P4 BRA `(.L_x_364) ;  /* 0x0000000000304947 */ /* 0x000fd80003800000 */
.L_x_363:
[----:B------:R-:W-:Y:S05]  /*bd90*/  BSYNC.RELIABLE B4 ;  /* 0x0000000000047941 */ /* 0x000fea0003800100 */
.L_x_362:
[----:B------:R-:W-:Y:S05]  /*bda0*/  @!P1 BRA `(.L_x_365) ;  /* 0x0000000000089947 */ /* 0x000fea0003800000 */
[----:B------:R-:W-:Y:S01]  /*bdb0*/  ISETP.NE.AND P0, PT, R9, RZ, PT ;  /* 0x000000ff0900720c */ /* 0x000fe20003f05270 */
[----:B------:R-:W-:-:S12]  /*bdc0*/  @P2 BRA `(.L_x_364) ;  /* 0x0000000000202947 */ /* 0x000fd80003800000 */
.L_x_365:
        /* <DEDUP_REMOVED lines=8> */
.L_x_364:
[----:B------:R-:W-:Y:S05]  /*be50*/  BSYNC.RECONVERGENT B3 ;  /* 0x0000000000037941 */ /* 0x000fea0003800200 */
.L_x_361:
[----:B------:R1:W-:Y:S01]  /*be60*/  @!P0 STL [R3], R8 ;  /* 0x0000000803008387 */ /* 0x0003e20000100800 */
[----:B------:R-:W-:Y:S02]  /*be70*/  IMAD.MOV.U32 R2, RZ, RZ, 0x1 ;  /* 0x00000001ff027424 */ /* 0x000fe400078e00ff */
[----:B------:R-:W-:Y:S01]  /*be80*/  @!P0 IMAD.MOV.U32 R2, RZ, RZ, RZ ;  /* 0x000000ffff028224 */ /* 0x000fe200078e00ff */
[----:B------:R1:W-:Y:S04]  /*be90*/  @!P0 STL [R3+0x144], R6 ;  /* 0x0001440603008387 */ /* 0x0003e80000100800 */
[----:B------:R1:W-:Y:S02]  /*bea0*/  @!P0 STL [R3+0x288], R4 ;  /* 0x0002880403008387 */ /* 0x0003e40000100800 */
.L_x_351:
[----:B------:R-:W-:Y:S05]  /*beb0*/  BSYNC.RECONVERGENT B2 ;  /* 0x0000000000027941 */ /* 0x000fea0003800200 */
.L_x_350:
[----:B------:R-:W-:Y:S01]  /*bec0*/  ISETP.NE.AND P0, PT, R5, 0x2, PT ;  /* 0x000000020500780c */ /* 0x000fe20003f05270 */
[----:B------:R-:W-:-:S12]  /*bed0*/  BSSY.RECONVERGENT B2, `(.L_x_366) ;  /* 0x0000083000027945 */ /* 0x000fd80003800200 */
[----:B------:R-:W-:Y:S05]  /*bee0*/  @P0 BRA `(.L_x_367) ;  /* 0x0000000800040947 */ /* 0x000fea0003800000 */
[----:B01----:R-:W-:Y:S01]  /*bef0*/  IMAD.HI R8, R7, 0x66666667, RZ ;  /* 0x6666666707087827 */ /* 0x003fe200078e02ff */
[----:B------:R-:W-:Y:S03]  /*bf00*/  BSSY.RECONVERGENT B3, `(.L_x_368) ;  /* 0x0000024000037945 */ /* 0x000fe60003800200 */
[----:B------:R-:W-:Y:S01]  /*bf10*/  IMAD.MOV.U32 R9, RZ, RZ, -0x33333333 ;  /* 0xcccccccdff097424 */ /* 0x000fe200078e00ff */
[----:B------:R-:W-:-:S03]  /*bf20*/  SHF.R.S32.HI R11, RZ, 0x1, R8 ;  /* 0x00000001ff0b7819 */ /* 0x000fc60000011408 */
[----:B------:R-:W-:Y:S01]  /*bf30*/  IMAD R10, R6, R9, 0x4ccccccc ;  /* 0x4ccccccc060a7424 */ /* 0x000fe200078e0209 */
[----:B------:R-:W-:-:S04]  /*bf40*/  LEA.HI R8, R8, R11, RZ, 0x1 ;  /* 0x0000000b08087211 */ /* 0x000fc800078f08ff */
[----:B------:R-:W-:Y:S01]  /*bf50*/  ISETP.GT.U32.AND P1, PT, R10, 0x33333332, PT ;  /* 0x333333320a00780c */ /* 0x000fe20003f24070 */
[----:B------:R-:W-:-:S05]  /*bf60*/  IMAD R8, R8, -0x5, R7 ;  /* 0xfffffffb08087824 */ /* 0x000fca00078e0207 */
[C---:B------:R-:W-:Y:S02]  /*bf70*/  ISETP.NE.OR P0, PT, R8.reuse, RZ, P1 ;  /* 0x000000ff0800720c */ /* 0x040fe40000f05670 */
[----:B------:R-:W-:-:S11]  /*bf80*/  ISETP.NE.AND P2, PT, R8, RZ, PT ;  /* 0x000000ff0800720c */ /* 0x000fd60003f45270 */
[----:B------:R-:W-:-:S05]  /*bf90*/  @!P0 IMAD R10, R4, R9, 0x19999999 ;  /* 0x19999999040a8424 */ /* 0x000fca00078e0209 */
[----:B------:R-:W-:-:S04]  /*bfa0*/  @!P0 ISETP.GE.U32.AND P3, PT, R10, 0x33333333, PT ;  /* 0x333333330a00880c */ /* 0x000fc80003f66070 */
[----:B------:R-:W-:-:S05]  /*bfb0*/  @!P0 SEL R2, R2, 0x1, P3 ;  /* 0x0000000102028807 */ /* 0x000fca0001800000 */
[----:B------:R-:W-:Y:S01]  /*bfc0*/  IMAD.MOV.U32 R10, RZ, RZ, R2 ;  /* 0x000000ffff0a7224 */ /* 0x000fe200078e0002 */
[----:B------:R-:W-:Y:S06]  /*bfd0*/  @P2 BRA `(.L_x_369) ;  /* 0x0000000000582947 */ /* 0x000fec0003800000 */
[----:B------:R-:W-:Y:S01]  /*bfe0*/  VIADD R10, R6, 0xffffffff ;  /* 0xffffffff060a7836 */ /* 0x000fe20000000000 */
[----:B------:R-:W-:Y:S03]  /*bff0*/  BSSY.RECONVERGENT B4, `(.L_x_370) ;  /* 0x0000013000047945 */ /* 0x000fe60003800200 */
[----:B------:R-:W-:-:S05]  /*c000*/  IMAD.HI R11, R10, 0x66666667, RZ ;  /* 0x666666670a0b7827 */ /* 0x000fca00078e02ff */
[----:B------:R-:W-:-:S04]  /*c010*/  SHF.R.S32.HI R12, RZ, 0x1, R11 ;  /* 0x00000001ff0c7819 */ /* 0x000fc8000001140b */
[----:B------:R-:W-:-:S05]  /*c020*/  LEA.HI R11, R11, R12, RZ, 0x1 ;  /* 0x0000000c0b0b7211 */ /* 0x000fca00078f08ff */
[----:B------:R-:W-:-:S05]  /*c030*/  IMAD R11, R11, -0x5, R10 ;  /* 0xfffffffb0b0b7824 */ /* 0x000fca00078e020a */
[----:B------:R-:W-:-:S04]  /*c040*/  ISETP.NE.AND P0, PT, R11, -0x4, PT ;  /* 0xfffffffc0b00780c */ /* 0x000fc80003f05270 */
[----:B------:R-:W-:-:S13]  /*c050*/  ISETP.NE.AND P0, PT, R11, 0x1, P0 ;  /* 0x000000010b00780c */ /* 0x000fda0000705270 */
[----:B------:R-:W-:-:S05]  /*c060*/  @!P0 IMAD R10, R4, R9, 0x19999999 ;  /* 0x19999999040a8424 */ /* 0x000fca00078e0209 */
[----:B------:R-:W-:Y:S01]  /*c070*/  @!P0 ISETP.GE.U32.AND P5, PT, R10, 0x33333333, PT ;  /* 0x333333330a00880c */ /* 0x000fe20003fa6070 */
[----:B------:R-:W-:Y:S01]  /*c080*/  IMAD.MOV.U32 R10, RZ, RZ, R2 ;  /* 0x000000ffff0a7224 */ /* 0x000fe200078e0002 */
[----:B------:R-:W-:Y:S11]  /*c090*/  @P1 BRA `(.L_x_371) ;  /* 0x0000000000201947 */ /* 0x000ff60003800000 */
        /* <DEDUP_REMOVED lines=8> */
.L_x_371:
[----:B------:R-:W-:Y:S05]  /*c120*/  BSYNC.RECONVERGENT B4 ;  /* 0x0000000000047941 */ /* 0x000fea0003800200 */
.L_x_370:
[----:B------:R-:W-:-:S07]  /*c130*/  @!P0 SEL R10, R10, 0x1, P5 ;  /* 0x000000010a0a8807 */ /* 0x000fce0002800000 */
.L_x_369:
[----:B------:R-:W-:Y:S05]  /*c140*/  BSYNC.RECONVERGENT B3 ;  /* 0x0000000000037941 */ /* 0x000fea0003800200 */
.L_x_368:
[----:B------:R-:W-:Y:S01]  /*c150*/  BSSY.RECONVERGENT B3, `(.L_x_372) ;  /* 0x0000015000037945 */ /* 0x000fe20003800200 */
[----:B------:R-:W-:-:S03]  /*c160*/  IMAD.MOV.U32 R11, RZ, RZ, R10 ;  /* 0x000000ffff0b7224 */ /* 0x000fc600078e000a */
[----:B------:R-:W-:Y:S05]  /*c170*/  @P2 BRA `(.L_x_373) ;  /* 0x0000000000482947 */ /* 0x000fea0003800000 */
[----:B------:R-:W-:-:S04]  /*c180*/  VIADD R2, R6, 0xffffffff ;  /* 0xffffffff06027836 */ /* 0x000fc80000000000 */
        /* <DEDUP_REMOVED lines=8> */
[----:B------:R-:W-:Y:S05]  /*c210*/  @P0 BRA `(.L_x_373) ;  /* 0x0000000000200947 */ /* 0x000fea0003800000 */
.L_x_374:
        /* <DEDUP_REMOVED lines=8> */
.L_x_373:
[----:B------:R-:W-:Y:S05]  /*c2a0*/  BSYNC.RECONVERGENT B3 ;  /* 0x0000000000037941 */ /* 0x000fea0003800200 */
.L_x_372:
[C---:B------:R-:W-:Y:S01]  /*c2b0*/  ISETP.NE.AND P2, PT, R8.reuse, -0x4, PT ;  /* 0xfffffffc0800780c */ /* 0x040fe20003f45270 */
[----:B------:R-:W-:Y:S01]  /*c2c0*/  BSSY.RECONVERGENT B3, `(.L_x_375) ;  /* 0x0000007000037945 */ /* 0x000fe20003800200 */
[C---:B------:R-:W-:Y:S02]  /*c2d0*/  ISETP.NE.AND P3, PT, R8.reuse, 0x1, PT ;  /* 0x000000010800780c */ /* 0x040fe40003f65270 */
[----:B------:R-:W-:-:S13]  /*c2e0*/  ISETP.NE.AND P0, PT, R8, 0x1, P2 ;  /* 0x000000010800780c */ /* 0x000fda0001705270 */
[----:B------:R-:W-:Y:S05]  /*c2f0*/  @P0 BRA `(.L_x_376) ;  /* 0x00000000000c0947 */ /* 0x000fea0003800000 */
[----:B------:R-:W-:-:S05]  /*c300*/  @!P1 IMAD R2, R4, R9, 0x19999999 ;  /* 0x1999999904029424 */ /* 0x000fca00078e0209 */
[----:B------:R-:W-:-:S04]  /*c310*/  @!P1 ISETP.GE.U32.AND P4, PT, R2, 0x33333333, PT ;  /* 0x333333330200980c */ /* 0x000fc80003f86070 */
[----:B------:R-:W-:-:S09]  /*c320*/  @!P1 SEL R11, R11, 0x1, P4 ;  /* 0x000000010b0b9807 */ /* 0x000fd20002000000 */
.L_x_376:
[----:B------:R-:W-:Y:S05]  /*c330*/  BSYNC.RECONVERGENT B3 ;  /* 0x0000000000037941 */ /* 0x000fea0003800200 */
.L_x_375:
[----:B------:R-:W-:Y:S04]  /*c340*/  BSSY.RECONVERGENT B3, `(.L_x_377) ;  /* 0x000000e000037945 */ /* 0x000fe80003800200 */
[----:B------:R-:W-:Y:S05]  /*c350*/  @!P3 BRA `(.L_x_378) ;  /* 0x000000000008b947 */ /* 0x000fea0003800000 */
[----:B------:R-:W-:Y:S01]  /*c360*/  IMAD.MOV.U32 R2, RZ, RZ, R11 ;  /* 0x000000ffff027224 */ /* 0x000fe200078e000b */
[----:B------:R-:W-:Y:S06]  /*c370*/  @P2 BRA `(.L_x_379) ;  /* 0x0000000000282947 */ /* 0x000fec0003800000 */
.L_x_378:
[----:B------:R-:W-:Y:S01]  /*c380*/  IMAD.MOV.U32 R2, RZ, RZ, R11 ;  /* 0x000000ffff027224 */ /* 0x000fe200078e000b */
[----:B------:R-:W-:Y:S06]  /*c390*/  @P1 BRA `(.L_x_379) ;  /* 0x0000000000201947 */ /* 0x000fec0003800000 */
        /* <DEDUP_REMOVED lines=8> */
.L_x_379:
[----:B------:R-:W-:Y:S05]  /*c420*/  BSYNC.RECONVERGENT B3 ;  /* 0x0000000000037941 */ /* 0x000fea0003800200 */
.L_x_377:
[----:B------:R-:W-:Y:S04]  /*c430*/  BSSY.RECONVERGENT B3, `(.L_x_380) ;  /* 0x000000c000037945 */ /* 0x000fe80003800200 */
[----:B------:R-:W-:Y:S05]  /*c440*/  @P0 BRA `(.L_x_381) ;  /* 0x0000000000280947 */ /* 0x000fea0003800000 */
[----:B------:R-:W-:-:S04]  /*c450*/  VIADD R8, R6, 0xffffffff ;  /* 0xffffffff06087836 */ /* 0x000fc80000000000 */
[----:B------:R-:W-:-:S05]  /*c460*/  IMAD.HI R10, R8, 0x66666667, RZ ;  /* 0x66666667080a7827 */ /* 0x000fca00078e02ff */
[----:B------:R-:W-:-:S04]  /*c470*/  SHF.R.S32.HI R11, RZ, 0x1, R10 ;  /* 0x00000001ff0b7819 */ /* 0x000fc8000001140a */
[----:B------:R-:W-:-:S05]  /*c480*/  LEA.HI R11, R10, R11, RZ, 0x1 ;  /* 0x0000000b0a0b7211 */ /* 0x000fca00078f08ff */
[----:B------:R-:W-:-:S05]  /*c490*/  IMAD R11, R11, -0x5, R8 ;  /* 0xfffffffb0b0b7824 */ /* 0x000fca00078e0208 */
[----:B------:R-:W-:-:S04]  /*c4a0*/  ISETP.NE.AND P0, PT, R11, -0x4, PT ;  /* 0xfffffffc0b00780c */ /* 0x000fc80003f05270 */
[----:B------:R-:W-:-:S13]  /*c4b0*/  ISETP.NE.AND P0, PT, R11, 0x1, P0 ;  /* 0x000000010b00780c */ /* 0x000fda0000705270 */
[----:B------:R-:W-:-:S05]  /*c4c0*/  @!P0 IMAD R9, R4, R9, 0x19999999 ;  /* 0x1999999904098424 */ /* 0x000fca00078e0209 */
[----:B------:R-:W-:-:S04]  /*c4d0*/  @!P0 ISETP.GE.U32.AND P1, PT, R9, 0x33333333, PT ;  /* 0x333333330900880c */ /* 0x000fc80003f26070 */
[----:B------:R-:W-:-:S09]  /*c4e0*/  @!P0 SEL R2, R2, 0x1, P1 ;  /* 0x0000000102028807 */ /* 0x000fd20000800000 */
.L_x_381:
[----:B------:R-:W-:Y:S05]  /*c4f0*/  BSYNC.RECONVERGENT B3 ;  /* 0x0000000000037941 */ /* 0x000fea0003800200 */
.L_x_380:
[----:B------:R-:W-:Y:S04]  /*c500*/  BSSY.RECONVERGENT B3, `(.L_x_382) ;  /* 0x0000019000037945 */ /* 0x000fe80003800200 */
[----:B------:R-:W-:Y:S04]  /*c510*/  BSSY.RELIABLE B4, `(.L_x_383) ;  /* 0x0000005000047945 */ /* 0x000fe80003800100 */
[----:B------:R-:W-:Y:S05]  /*c520*/  @!P3 BRA `(.L_x_384) ;  /* 0x00000000000cb947 */ /* 0x000fea0003800000 */
[----:B------:R-:W-:Y:S05]  /*c530*/  @P2 BREAK.RELIABLE B4 ;  /* 0x0000000000042942 */ /* 0x000fea0003800100 */
[----:B------:R-:W-:Y:S01]  /*c540*/  ISETP.NE.AND P0, PT, R2, RZ, PT ;  /* 0x000000ff0200720c */ /* 0x000fe20003f05270 */
[----:B------:R-:W-:-:S12]  /*c550*/  @P2 BRA `(.L_x_385) ;  /* 0x00000000004c2947 */ /* 0x000fd80003800000 */
.L_x_384:
[----:B------:R-:W-:Y:S05]  /*c560*/  BSYNC.RELIABLE B4 ;  /* 0x0000000000047941 */ /* 0x000fea0003800100 */
.L_x_383:
[----:B------:R-:W-:-:S04]  /*c570*/  VIADD R8, R6, 0xffffffff ;  /* 0xffffffff06087836 */ /* 0x000fc80000000000 */
        /* <DEDUP_REMOVED lines=8> */
[----:B------:R-:W-:Y:S05]  /*c600*/  @P1 BRA `(.L_x_385) ;  /* 0x0000000000201947 */ /* 0x000fea0003800000 */
.L_x_386:
        /* <DEDUP_REMOVED lines=8> */
.L_x_385:
[----:B------:R-:W-:Y:S05]  /*c690*/  BSYNC.RECONVERGENT B3 ;  /* 0x0000000000037941 */ /* 0x000fea0003800200 */
.L_x_382:
[----:B------:R-:W-:Y:S01]  /*c6a0*/  @!P0 VIADD R8, R6, 0xffffffff ;  /* 0xffffffff06088836 */ /* 0x000fe20000000000 */
[----:B------:R2:W-:Y:S01]  /*c6b0*/  @!P0 STL [R3], R7 ;  /* 0x0000000703008387 */ /* 0x0005e20000100800 */
[----:B------:R-:W-:Y:S02]  /*c6c0*/  IMAD.MOV.U32 R2, RZ, RZ, 0x1 ;  /* 0x00000001ff027424 */ /* 0x000fe400078e00ff */
[----:B------:R-:W-:Y:S01]  /*c6d0*/  @!P0 IMAD.MOV.U32 R2, RZ, RZ, RZ ;  /* 0x000000ffff028224 */ /* 0x000fe200078e00ff */
[----:B------:R2:W-:Y:S04]  /*c6e0*/  @!P0 STL [R3+0x288], R4 ;  /* 0x0002880403008387 */ /* 0x0005e80000100800 */
[----:B------:R2:W-:Y:S02]  /*c6f0*/  @!P0 STL [R3+0x144], R8 ;  /* 0x0001440803008387 */ /* 0x0005e40000100800 */
.L_x_367:
[----:B------:R-:W-:Y:S05]  /*c700*/  BSYNC.RECONVERGENT B2 ;  /* 0x0000000000027941 */ /* 0x000fea0003800200 */
.L_x_366:
[----:B------:R-:W-:Y:S01]  /*c710*/  ISETP.NE.AND P0, PT, R5, 0x3, PT ;  /* 0x000000030500780c */ /* 0x000fe20003f05270 */
[----:B------:R-:W-:-:S12]  /*c720*/  BSSY.RECONVERGENT B2, `(.L_x_387) ;  /* 0x0000083000027945 */ /* 0x000fd80003800200 */
[----:B------:R-:W-:Y:S05]  /*c730*/  @P0 BRA `(.L_x_388) ;  /* 0x0000000800040947 */ /* 0x000fea0003800000 */
[----:B012---:R-:W-:Y:S01]  /*c740*/  IMAD.HI R8, R7, 0x66666667, RZ ;  /* 0x6666666707087827 */ /* 0x007fe200078e02ff */
[----:B------:R-:W-:Y:S03]  /*c750*/  BSSY.RECONVERGENT B3, `(.L_x_389) ;  /* 0x0000024000037945 */ /* 0x000fe60003800200 */
[----:B------:R-:W-:Y:S01]  /*c760*/  IMAD.MOV.U32 R9, RZ, RZ, -0x33333333 ;  /* 0xcccccccdff097424 */ /* 0x000fe200078e00ff */
[----:B------:R-:W-:-:S03]  /*c770*/  SHF.R.S32.HI R11, RZ, 0x1, R8 ;  /* 0x00000001ff0b7819 */ /* 0x000fc60000011408 */
[----:B------:R-:W-:Y:S01]  /*c780*/  IMAD R10, R6, R9, -0x1999999a ;  /* 0xe6666666060a7424 */ /* 0x000fe200078e0209 */
        /* <DEDUP_REMOVED lines=30> */
.L_x_392:
[----:B------:R-:W-:Y:S05]  /*c970*/  BSYNC.RECONVERGENT B4 ;  /* 0x0000000000047941 */ /* 0x000fea0003800200 */
.L_x_391:
[----:B------:R-:W-:-:S07]  /*c980*/  @!P0 SEL R10, R10, 0x1, P5 ;  /* 0x000000010a0a8807 */ /* 0x000fce0002800000 */
.L_x_390:
[----:B------:R-:W-:Y:S05]  /*c990*/  BSYNC.RECONVERGENT B3 ;  /* 0x0000000000037941 */ /* 0x000fea0003800200 */
.L_x_389:
        /* <DEDUP_REMOVED lines=13> */
.L_x_395:
        /* <DEDUP_REMOVED lines=8> */
.L_x_394:
[----:B------:R-:W-:Y:S05]  /*caf0*/  BSYNC.RECONVERGENT B3 ;  /* 0x0000000000037941 */ /* 0x000fea0003800200 */
.L_x_393:
        /* <DEDUP_REMOVED lines=8> */
.L_x_397:
[----:B------:R-:W-:Y:S05]  /*cb80*/  BSYNC.RECONVERGENT B3 ;  /* 0x0000000000037941 */ /* 0x000fea0003800200 */
.L_x_396:
[----:B------:R-:W-:Y:S04]  /*cb90*/  BSSY.RECONVERGENT B3, `(.L_x_398) ;  /* 0x000000e000037945 */ /* 0x000fe80003800200 */
[----:B------:R-:W-:Y:S05]  /*cba0*/  @!P3 BRA `(.L_x_399) ;  /* 0x000000000008b947 */ /* 0x000fea0003800000 */
[----:B------:R-:W-:Y:S01]  /*cbb0*/  IMAD.MOV.U32 R2, RZ, RZ, R11 ;  /* 0x000000ffff027224 */ /* 0x000fe200078e000b */
[----:B------:R-:W-:Y:S06]  /*cbc0*/  @P2 BRA `(.L_x_400) ;  /* 0x0000000000282947 */ /* 0x000fec0003800000 */
.L_x_399:
        /* <DEDUP_REMOVED lines=10> */
.L_x_400:
[----:B------:R-:W-:Y:S05]  /*cc70*/  BSYNC.RECONVERGENT B3 ;  /* 0x0000000000037941 */ /* 0x000fea0003800200 */
.L_x_398:
        /* <DEDUP_REMOVED lines=12> */
.L_x_402:
[----:B------:R-:W-:Y:S05]  /*cd40*/  BSYNC.RECONVERGENT B3 ;  /* 0x0000000000037941 */ /* 0x000fea0003800200 */
.L_x_401:
[----:B------:R-:W-:Y:S04]  /*cd50*/  BSSY.RECONVERGENT B3, `(.L_x_403) ;  /* 0x0000019000037945 */ /* 0x000fe80003800200 */
[----:B------:R-:W-:Y:S04]  /*cd60*/  BSSY.RELIABLE B4, `(.L_x_404) ;  /* 0x0000005000047945 */ /* 0x000fe80003800100 */
[----:B------:R-:W-:Y:S05]  /*cd70*/  @!P3 BRA `(.L_x_405) ;  /* 0x00000000000cb947 */ /* 0x000fea0003800000 */
[----:B------:R-:W-:Y:S05]  /*cd80*/  @P2 BREAK.RELIABLE B4 ;  /* 0x0000000000042942 */ /* 0x000fea0003800100 */
[----:B------:R-:W-:Y:S01]  /*cd90*/  ISETP.NE.AND P0, PT, R2, RZ, PT ;  /* 0x000000ff0200720c */ /* 0x000fe20003f05270 */
[----:B------:R-:W-:-:S12]  /*cda0*/  @P2 BRA `(.L_x_406) ;  /* 0x00000000004c2947 */ /* 0x000fd80003800000 */
.L_x_405:
[----:B------:R-:W-:Y:S05]  /*cdb0*/  BSYNC.RELIABLE B4 ;  /* 0x0000000000047941 */ /* 0x000fea0003800100 */
.L_x_404:
        /* <DEDUP_REMOVED lines=10> */
.L_x_407:
        /* <DEDUP_REMOVED lines=8> */
.L_x_406:
[----:B------:R-:W-:Y:S05]  /*cee0*/  BSYNC.RECONVERGENT B3 ;  /* 0x0000000000037941 */ /* 0x000fea0003800200 */
.L_x_403:
[----:B------:R-:W-:Y:S01]  /*cef0*/  @!P0 VIADD R8, R6, 0x1 ;  /* 0x0000000106088836 */ /* 0x000fe20000000000 */
[----:B------:R3:W-:Y:S01]  /*cf00*/  @!P0 STL [R3], R7 ;  /* 0x0000000703008387 */ /* 0x0007e20000100800 */
[----:B------:R-:W-:Y:S02]  /*cf10*/  IMAD.MOV.U32 R2, RZ, RZ, 0x1 ;  /* 0x00000001ff027424 */ /* 0x000fe400078e00ff */
[----:B------:R-:W-:Y:S01]  /*cf20*/  @!P0 IMAD.MOV.U32 R2, RZ, RZ, RZ ;  /* 0x000000ffff028224 */ /* 0x000fe200078e00ff */
[----:B------:R3:W-:Y:S04]  /*cf30*/  @!P0 STL [R3+0x288], R4 ;  /* 0x0002880403008387 */ /* 0x0007e80000100800 */
[----:B------:R3:W-:Y:S02]  /*cf40*/  @!P0 STL [R3+0x144], R8 ;  /* 0x0001440803008387 */ /* 0x0007e40000100800 */
.L_x_388:
[----:B------:R-:W-:Y:S05]  /*cf50*/  BSYNC.RECONVERGENT B2 ;  /* 0x0000000000027941 */ /* 0x000fea0003800200 */
.L_x_387:
[----:B------:R-:W-:Y:S01]  /*cf60*/  ISETP.NE.AND P0, PT, R5, 0x4, PT ;  /* 0x000000040500780c */ /* 0x000fe20003f05270 */
[----:B------:R-:W-:-:S12]  /*cf70*/  BSSY.RECONVERGENT B2, `(.L_x_408) ;  /* 0x000006d000027945 */ /* 0x000fd80003800200 */
[----:B------:R-:W-:Y:S05]  /*cf80*/  @P0 BRA `(.L_x_409) ;  /* 0x0000000400ac0947 */ /* 0x000fea0003800000 */
[----:B0123--:R-:W-:Y:S01]  /*cf90*/  IMAD.HI R8, R6, 0x66666667, RZ ;  /* 0x6666666706087827 */ /* 0x00ffe200078e02ff */
[----:B------:R-:W-:Y:S03]  /*cfa0*/  BSSY.RECONVERGENT B3, `(.L_x_410) ;  /* 0x000001f000037945 */ /* 0x000fe60003800200 */
        /* <DEDUP_REMOVED lines=9> */
[----:B------:R-:W-:Y:S02]  /*d040*/  ISETP.NE.AND P3, PT, R8, 0x1, P1 ;  /* 0x000000010800780c */ /* 0x000fe40000f65270 */
[C---:B------:R-:W-:Y:S02]  /*d050*/  ISETP.NE.AND P5, PT, R9.reuse, RZ, PT ;  /* 0x000000ff0900720c */ /* 0x040fe40003fa5270 */
        /* <DEDUP_REMOVED lines=10> */
[----:B------:R-:W-:-:S04]  /*d100*/  VIADD R10, R4, 0xffffffff ;  /* 0xffffffff040a7836 */ /* 0x000fc80000000000 */
        /* <DEDUP_REMOVED lines=8> */
.L_x_411:
[----:B------:R-:W-:Y:S05]  /*d190*/  BSYNC.RECONVERGENT B3 ;  /* 0x0000000000037941 */ /* 0x000fea0003800200 */
.L_x_410:
[----:B------:R-:W-:Y:S01]  /*d1a0*/  @!P4 SEL R10, R10, 0x1, P0 ;  /* 0x000000010a0ac807 */ /* 0x000fe20000000000 */
[----:B------:R-:W-:Y:S01]  /*d1b0*/  BSSY.RECONVERGENT B3, `(.L_x_412) ;  /* 0x0000010000037945 */ /* 0x000fe20003800200 */
[----:B------:R-:W-:-:S03]  /*d1c0*/  ISETP.NE.AND P2, PT, R8, 0x1, PT ;  /* 0x000000010800780c */ /* 0x000fc60003f45270 */
[----:B------:R-:W-:Y:S01]  /*d1d0*/  IMAD.MOV.U32 R2, RZ, RZ, R10 ;  /* 0x000000ffff027224 */ /* 0x000fe200078e000a */
[----:B------:R-:W-:Y:S09]  /*d1e0*/  @P5 BRA `(.L_x_413) ;  /* 0x0000000000305947 */ /* 0x000ff20003800000 */
[----:B------:R-:W-:Y:S05]  /*d1f0*/  @!P2 BRA `(.L_x_414) ;  /* 0x000000000008a947 */ /* 0x000fea0003800000 */
[----:B------:R-:W-:Y:S01]  /*d200*/  IMAD.MOV.U32 R2, RZ, RZ, R10 ;  /* 0x000000ffff027224 */ /* 0x000fe200078e000a */
[----:B------:R-:W-:Y:S06]  /*d210*/  @P1 BRA `(.L_x_413) ;  /* 0x0000000000241947 */ /* 0x000fec0003800000 */
.L_x_414:
        /* <DEDUP_REMOVED lines=9> */
.L_x_413:
[----:B------:R-:W-:Y:S05]  /*d2b0*/  BSYNC.RECONVERGENT B3 ;  /* 0x0000000000037941 */ /* 0x000fea0003800200 */
.L_x_412:
        /* <DEDUP_REMOVED lines=21> */
.L_x_416:
[----:B------:R-:W-:Y:S05]  /*d410*/  BSYNC.RECONVERGENT B3 ;  /* 0x0000000000037941 */ /* 0x000fea0003800200 */
.L_x_415:
[----:B------:R-:W-:Y:S01]  /*d420*/  BSSY.RECONVERGENT B3, `(.L_x_417) ;  /* 0x0000007000037945 */ /* 0x000fe20003800200 */
[----:B------:R-:W-:-:S03]  /*d430*/  ISETP.NE.AND P0, PT, R9, 0x1, PT ;  /* 0x000000010900780c */ /* 0x000fc60003f05270 */
[----:B------:R-:W-:Y:S10]  /*d440*/  @P4 BRA P5, `(.L_x_418) ;  /* 0x0000000000104947 */ /* 0x000ff40002800000 */
[----:B------:R-:W-:-:S04]  /*d450*/  @!P3 IMAD.MOV.U32 R9, RZ, RZ, -0x33333333 ;  /* 0xcccccccdff09b424 */ /* 0x000fc800078e00ff */
[----:B------:R-:W-:-:S05]  /*d460*/  @!P3 IMAD R9, R4, R9, 0x4ccccccc ;  /* 0x4ccccccc0409b424 */ /* 0x000fca00078e0209 */
[----:B------:R-:W-:-:S04]  /*d470*/  @!P3 ISETP.GE.U32.AND P5, PT, R9, 0x33333333, PT ;  /* 0x333333330900b80c */ /* 0x000fc80003fa6070 */
[----:B------:R-:W-:-:S09]  /*d480*/  @!P3 SEL R8, R8, 0x1, P5 ;  /* 0x000000010808b807 */ /* 0x000fd20002800000 */
.L_x_418:
[----:B------:R-:W-:Y:S05]  /*d490*/  BSYNC.RECONVERGENT B3 ;  /* 0x0000000000037941 */ /* 0x000fea0003800200 */
.L_x_417:
[----:B------:R-:W-:Y:S04]  /*d4a0*/  BSSY.RECONVERGENT B3, `(.L_x_419) ;  /* 0x0000013000037945 */ /* 0x000fe80003800200 */
[----:B------:R-:W-:Y:S04]  /*d4b0*/  BSSY.RELIABLE B4, `(.L_x_420) ;  /* 0x0000005000047945 */ /* 0x000fe80003800100 */
[----:B------:R-:W-:Y:S05]  /*d4c0*/  @!P0 BRA `(.L_x_421) ;  /* 0x00000000000c8947 */ /* 0x000fea0003800000 */
[----:B------:R-:W-:Y:S05]  /*d4d0*/  @P4 BREAK.RELIABLE B4 ;  /* 0x0000000000044942 */ /* 0x000fea0003800100 */
[----:B------:R-:W-:Y:S01]  /*d4e0*/  ISETP.NE.AND P0, PT, R8, RZ, PT ;  /* 0x000000ff0800720c */ /* 0x000fe20003f05270 */
[----:B------:R-:W-:-:S12]  /*d4f0*/  @P4 BRA `(.L_x_422) ;  /* 0x0000000000344947 */ /* 0x000fd80003800000 */
.L_x_421:
[----:B------:R-:W-:Y:S05]  /*d500*/  BSYNC.RELIABLE B4 ;  /* 0x0000000000047941 */ /* 0x000fea0003800100 */
.L_x_420:
[----:B------:R-:W-:Y:S05]  /*d510*/  @!P2 BRA `(.L_x_423) ;  /* 0x000000000008a947 */ /* 0x000fea0003800000 */
[----:B------:R-:W-:Y:S01]  /*d520*/  ISETP.NE.AND P0, PT, R8, RZ, PT ;  /* 0x000000ff0800720c */ /* 0x000fe20003f05270 */
[----:B------:R-:W-:-:S12]  /*d530*/  @P1 BRA `(.L_x_422) ;  /* 0x0000000000241947 */ /* 0x000fd80003800000 */
.L_x_423:
[----:B------:R-:W-:-:S04]  /*d540*/  VIADD R2, R4, 0xffffffff ;  /* 0xffffffff04027836 */ /* 0x000fc80000000000 */
        /* <DEDUP_REMOVED lines=8> */
.L_x_422:
[----:B------:R-:W-:Y:S05]  /*d5d0*/  BSYNC.RECONVERGENT B3 ;  /* 0x0000000000037941 */ /* 0x000fea0003800200 */
.L_x_419:
[----:B------:R-:W-:Y:S01]  /*d5e0*/  @!P0 VIADD R8, R4, 0xffffffff ;  /* 0xffffffff04088836 */ /* 0x000fe20000000000 */
[----:B------:R4:W-:Y:S01]  /*d5f0*/  @!P0 STL [R3], R7 ;  /* 0x0000000703008387 */ /* 0x0009e20000100800 */
[----:B------:R-:W-:Y:S02]  /*d600*/  IMAD.MOV.U32 R2, RZ, RZ, 0x1 ;  /* 0x00000001ff027424 */ /* 0x000fe400078e00ff */
[----:B------:R-:W-:Y:S01]  /*d610*/  @!P0 IMAD.MOV.U32 R2, RZ, RZ, RZ ;  /* 0x000000ffff028224 */ /* 0x000fe200078e00ff */
[----:B------:R4:W-:Y:S04]  /*d620*/  @!P0 STL [R3+0x144], R6 ;  /* 0x0001440603008387 */ /* 0x0009e80000100800 */
[----:B------:R4:W-:Y:S02]  /*d630*/  @!P0 STL [R3+0x288], R8 ;  /* 0x0002880803008387 */ /* 0x0009e40000100800 */
.L_x_409:
[----:B------:R-:W-:Y:S05]  /*d640*/  BSYNC.RECONVERGENT B2 ;  /* 0x0000000000027941 */ /* 0x000fea0003800200 */
.L_x_408:
[----:B------:R-:W-:-:S13]  /*d650*/  ISETP.NE.AND P0, PT, R5, 0x5, PT ;  /* 0x000000050500780c */ /* 0x000fda0003f05270 */
[----:B------:R-:W-:Y:S05]  /*d660*/  @P0 BRA `(.L_x_333) ;  /* 0x0000000400a40947 */ /* 0x000fea0003800000 */
[----:B------:R-:W-:Y:S01]  /*d670*/  IMAD.HI R5, R6, 0x66666667, RZ ;  /* 0x6666666706057827 */ /* 0x000fe200078e02ff */
[----:B------:R-:W-:Y:S03]  /*d680*/  BSSY.RECONVERGENT B2, `(.L_x_424) ;  /* 0x000001f000027945 */ /* 0x000fe60003800200 */
[----:B01234-:R-:W-:Y:S01]  /*d690*/  IMAD.HI R8, R7, 0x66666667, RZ ;  /* 0x6666666707087827 */ /* 0x01ffe200078e02ff */
        /* <DEDUP_REMOVED lines=12> */
[----:B------:R-:W-:Y:S02]  /*d760*/  @!P6 IMAD R9, R4, R9, -0x1999999a ;  /* 0xe66666660409e424 */ /* 0x000fe400078e0209 */
[----:B------:R-:W-:-:S03]  /*d770*/  @!P0 IMAD.MOV.U32 R11, RZ, RZ, -0x33333333 ;  /* 0xcccccccdff0b8424 */ /* 0x000fc600078e00ff */
[----:B------:R-:W-:Y:S01]  /*d780*/  @!P6 ISETP.GE.U32.AND P2, PT, R9, 0x33333333, PT ;  /* 0x333333330900e80c */ /* 0x000fe20003f46070 */
[----:B------:R-:W-:-:S03]  /*d790*/  @!P0 IMAD R11, R4, R11, -0x1999999a ;  /* 0xe6666666040b8424 */ /* 0x000fc600078e020b */
        /* <DEDUP_REMOVED lines=13> */
.L_x_425:
[----:B------:R-:W-:Y:S05]  /*d870*/  BSYNC.RECONVERGENT B2 ;  /* 0x0000000000027941 */ /* 0x000fea0003800200 */
.L_x_424:
        /* <DEDUP_REMOVED lines=8> */
.L_x_428:
        /* <DEDUP_REMOVED lines=9> */
.L_x_427:
[----:B------:R-:W-:Y:S05]  /*d990*/  BSYNC.RECONVERGENT B2 ;  /* 0x0000000000027941 */ /* 0x000fea0003800200 */
.L_x_426:
[C---:B------:R-:W-:Y:S01]  /*d9a0*/  ISETP.NE.AND P0, PT, R8.reuse, -0x4, PT ;  /* 0xfffffffc0800780c */ /* 0x040fe20003f05270 */
[----:B------:R-:W-:Y:S01]  /*d9b0*/  BSSY.RECONVERGENT B2, `(.L_x_429) ;  /* 0x0000014000027945 */ /* 0x000fe20003800200 */
[C---:B------:R-:W-:Y:S02]  /*d9c0*/  ISETP.NE.AND P4, PT, R8.reuse, -0x4, PT ;  /* 0xfffffffc0800780c */ /* 0x040fe40003f85270 */
[C---:B------:R-:W-:Y:S02]  /*d9d0*/  ISETP.EQ.OR P0, PT, R8.reuse, 0x1, !P0 ;  /* 0x000000010800780c */ /* 0x040fe40004702670 */
[----:B------:R-:W-:Y:S02]  /*d9e0*/  ISETP.NE.AND P5, PT, R8, 0x1, PT ;  /* 0x000000010800780c */ /* 0x000fe40003fa5270 */
[----:B------:R-:W-:-:S13]  /*d9f0*/  ISETP.EQ.AND P0, PT, R5, RZ, P0 ;  /* 0x000000ff0500720c */ /* 0x000fda0000702270 */
[----:B------:R-:W-:-:S04]  /*da00*/  @P0 IMAD.MOV.U32 R5, RZ, RZ, -0x33333333 ;  /* 0xcccccccdff050424 */ /* 0x000fc800078e00ff */
[----:B------:R-:W-:-:S05]  /*da10*/  @P0 IMAD R5, R4, R5, -0x1999999a ;  /* 0xe666666604050424 */ /* 0x000fca00078e0205 */
        /* <DEDUP_REMOVED lines=13> */
.L_x_430:
[----:B------:R-:W-:Y:S05]  /*daf0*/  BSYNC.RECONVERGENT B2 ;  /* 0x0000000000027941 */ /* 0x000fea0003800200 */
.L_x_429:
[----:B------:R-:W-:Y:S01]  /*db00*/  BSSY.RECONVERGENT B2, `(.L_x_431) ;  /* 0x0000007000027945 */ /* 0x000fe20003800200 */
[----:B------:R-:W-:-:S03]  /*db10*/  ISETP.NE.AND P0, PT, R8, 0x1, PT ;  /* 0x000000010800780c */ /* 0x000fc60003f05270 */
[----:B------:R-:W-:Y:S10]  /*db20*/  @P4 BRA P5, `(.L_x_432) ;  /* 0x0000000000104947 */ /* 0x000ff40002800000 */
[----:B------:R-:W-:-:S04]  /*db30*/  @!P3 IMAD.MOV.U32 R9, RZ, RZ, -0x33333333 ;  /* 0xcccccccdff09b424 */ /* 0x000fc800078e00ff */
[----:B------:R-:W-:-:S05]  /*db40*/  @!P3 IMAD R9, R4, R9, -0x1999999a ;  /* 0xe66666660409b424 */ /* 0x000fca00078e0209 */
[----:B------:R-:W-:-:S04]  /*db50*/  @!P3 ISETP.GE.U32.AND P5, PT, R9, 0x33333333, PT ;  /* 0x333333330900b80c */ /* 0x000fc80003fa6070 */
[----:B------:R-:W-:-:S09]  /*db60*/  @!P3 SEL R5, R5, 0x1, P5 ;  /* 0x000000010505b807 */ /* 0x000fd20002800000 */
.L_x_432:
[----:B------:R-:W-:Y:S05]  /*db70*/  BSYNC.RECONVERGENT B2 ;  /* 0x0000000000027941 */ /* 0x000fea0003800200 */
.L_x_431:
[----:B------:R-:W-:Y:S04]  /*db80*/  BSSY.RECONVERGENT B2, `(.L_x_433) ;  /* 0x0000013000027945 */ /* 0x000fe80003800200 */
[----:B------:R-:W-:Y:S04]  /*db90*/  BSSY.RELIABLE B3, `(.L_x_434) ;  /* 0x0000005000037945 */ /* 0x000fe80003800100 */
[----:B------:R-:W-:Y:S05]  /*dba0*/  @!P0 BRA `(.L_x_435) ;  /* 0x00000000000c8947 */ /* 0x000fea0003800000 */
[----:B------:R-:W-:Y:S05]  /*dbb0*/  @P4 BREAK.RELIABLE B3 ;  /* 0x0000000000034942 */ /* 0x000fea0003800100 */
[----:B------:R-:W-:Y:S01]  /*dbc0*/  ISETP.NE.AND P0, PT, R5, RZ, PT ;  /* 0x000000ff0500720c */ /* 0x000fe20003f05270 */
[----:B------:R-:W-:-:S12]  /*dbd0*/  @P4 BRA `(.L_x_436) ;  /* 0x0000000000344947 */ /* 0x000fd80003800000 */
.L_x_435:
[----:B------:R-:W-:Y:S05]  /*dbe0*/  BSYNC.RELIABLE B3 ;  /* 0x0000000000037941 */ /* 0x000fea0003800100 */
.L_x_434:
[----:B------:R-:W-:Y:S05]  /*dbf0*/  @!P2 BRA `(.L_x_437) ;  /* 0x000000000008a947 */ /* 0x000fea0003800000 */
[----:B------:R-:W-:Y:S01]  /*dc00*/  ISETP.NE.AND P0, PT, R5, RZ, PT ;  /* 0x000000ff0500720c */ /* 0x000fe20003f05270 */
[----:B------:R-:W-:-:S12]  /*dc10*/  @P1 BRA `(.L_x_436) ;  /* 0x0000000000241947 */ /* 0x000fd80003800000 */
.L_x_437:
        /* <DEDUP_REMOVED lines=9> */
.L_x_436:
[----:B------:R-:W-:Y:S05]  /*dcb0*/  BSYNC.RECONVERGENT B2 ;  /* 0x0000000000027941 */ /* 0x000fea0003800200 */
.L_x_433:
[----:B------:R-:W-:Y:S01]  /*dcc0*/  @!P0 VIADD R4, R4, 0x1 ;  /* 0x0000000104048836 */ /* 0x000fe20000000000 */
[----:B------:R0:W-:Y:S04]  /*dcd0*/  @!P0 STL [R3], R7 ;  /* 0x0000000703008387 */ /* 0x0001e80000100800 */
[----:B------:R0:W-:Y:S04]  /*dce0*/  @!P0 STL [R3+0x144], R6 ;  /* 0x0001440603008387 */ /* 0x0001e80000100800 */
[----:B------:R0:W-:Y:S02]  /*dcf0*/  @!P0 STL [R3+0x288], R4 ;  /* 0x0002880403008387 */ /* 0x0001e40000100800 */
.L_x_333:
[----:B------:R-:W-:Y:S05]  /*dd00*/  BSYNC.RECONVERGENT B1 ;  /* 0x0000000000017941 */ /* 0x000fea0003800200 */
.L_x_332:
[----:B------:R-:W-:Y:S05]  /*dd10*/  WARPSYNC.ALL ;  /* 0x0000000000007948 */ /* 0x000fea0003800000 */
[----:B------:R-:W-:Y:S05]  /*dd20*/  BRA.U UP0, `(.L_x_438) ;  /* 0xffffff4900bc7547 */ /* 0x000fea000b83ffff */
[----:B------:R-:W-:Y:S02]  /*dd30*/  UIADD3 UR7, UPT, UPT, UR4, -0x1d56, URZ ;  /* 0xffffe2aa04077890 */ /* 0x000fe4000fffe0ff */
[----:B------:R-:W-:Y:S02]  /*dd40*/  UIMAD UR6, UR4, -0x33333333, URZ ;  /* 0xcccccccd040678a4 */ /* 0x000fe4000f8e02ff */
[----:B------:R-:W-:Y:S02]  /*dd50*/  UISETP.GE.U32.AND UP0, UPT, UR7, 0x2e5, UPT ;  /* 0x000002e50700788c */ /* 0x000fe4000bf06070 */
[----:B------:R-:W-:-:S04]  /*dd60*/  USHF.L.W.U32.HI UR6, UR6, 0x1f, UR6 ;  /* 0x0000001f06067899 */ /* 0x000fc80008010e06 */
[----:B------:R-:W-:Y:S01]  /*dd70*/  PLOP3.LUT P0, PT, PT, PT, UP0, 0x80, 0x8 ;  /* 0x000000000008781c */ /* 0x000fe20003f0f008 */
[----:B------:R-:W-:Y:S01]  /*dd80*/  UISETP.NE.AND UP0, UPT, UR4, 0x1d4c, UPT ;  /* 0x00001d4c0400788c */ /* 0x000fe2000bf05270 */
[----:B------:R-:W-:-:S05]  /*dd90*/  IMAD.U32 R2, RZ, RZ, UR6 ;  /* 0x00000006ff027e24 */ /* 0x000fca000f8e00ff */
[----:B------:R-:W-:-:S03]  /*dda0*/  ISETP.LT.U32.AND P1, PT, R2, 0x1999999a, PT ;  /* 0x1999999a0200780c */ /* 0x000fc60003f21070 */
[----:B------:R-:W-:Y:S10]  /*ddb0*/  BRA.U UP0, `(.L_x_439) ;  /* 0x0000002500807547 */ /* 0x000ff4000b800000 */
[----:B------:R-:W5:Y:S04]  /*ddc0*/  LDL.64 R14, [R1] ;  /* 0x00000000010e7983 */ /* 0x000f680000100a00 */
[----:B------:R-:W5:Y:S04]  /*ddd0*/  LDL.64 R12, [R1+0x8] ;  /* 0x00000800010c7983 */ /* 0x000f680000100a00 */
[----:B01234-:R-:W2:Y:S04]  /*dde0*/  LDL.64 R2, [R1+0x10] ;  /* 0x0000100001027983 */ /* 0x01fea80000100a00 */
[----:B------:R-:W3:Y:S04]  /*ddf0*/  LDL.64 R6, [R1+0x18] ;  /* 0x0000180001067983 */ /* 0x000ee80000100a00 */
[----:B------:R-:W4:Y:S04]  /*de00*/  LDL.64 R10, [R1+0x20] ;  /* 0x00002000010a7983 */ /* 0x000f280000100a00 */
[----:B------:R-:W4:Y:S04]  /*de10*/  LDL.64 R8, [R1+0x28] ;  /* 0x0000280001087983 */ /* 0x000f280000100a00 */
[----:B------:R-:W4:Y:S04]  /*de20*/  LDL.64 R4, [R1+0x30] ;  /* 0x0000300001047983 */ /* 0x000f280000100a00 */
[----:B------:R-:W4:Y:S01]  /*de30*/  LDL.64 R16, [R1+0x38] ;  /* 0x0000380001107983 */ /* 0x000f220000100a00 */
[----:B-----5:R-:W-:-:S02]  /*de40*/  I2FP.F32.S32 R14, R14 ;  /* 0x0000000e000e7245 */ /* 0x020fc40000201400 */
[----:B------:R-:W-:-:S03]  /*de50*/  I2FP.F32.S32 R15, R15 ;  /* 0x0000000f000f7245 */ /* 0x000fc60000201400 */
[----:B------:R-:W-:-:S04]  /*de60*/  FADD R14, R21, R14 ;  /* 0x0000000e150e7221 */ /* 0x000fc80000000000 */
[----:B------:R-:W-:Y:S01]  /*de70*/  FADD R14, R14, R15 ;  /* 0x0000000f0e0e7221 */ /* 0x000fe20000000000 */
[----:B------:R-:W-:-:S05]  /*de80*/  I2FP.F32.S32 R15, R12 ;  /* 0x0000000c000f7245 */ /* 0x000fca0000201400 */
[----:B------:R-:W-:Y:S02]  /*de90*/  FADD R12, R14, R15 ;  /* 0x0000000f0e0c7221 */ /* 0x000fe40000000000 */
[----:B------:R-:W5:Y:S01]  /*dea0*/  LDL.64 R14, [R1+0x40] ;  /* 0x00004000010e7983 */ /* 0x000f620000100a00 */
[----:B------:R-:W-:-:S05]  /*deb0*/  I2FP.F32.S32 R13, R13 ;  /* 0x0000000d000d7245 */ /* 0x000fca0000201400 */
[----:B------:R-:W-:Y:S02]  /*dec0*/  FADD R18, R12, R13 ;  /* 0x0000000d0c127221 */ /* 0x000fe40000000000 */
[----:B------:R-:W5:Y:S01]  /*ded0*/  LDL.64 R12, [R1+0x48] ;  /* 0x00004800010c7983 */ /* 0x000f620000100a00 */
[----:B--2---:R-:W-:Y:S02]  /*dee0*/  I2FP.F32.S32 R19, R2 ;  /* 0x0000000200137245 */ /* 0x004fe40000201400 */
[----:B------:R-:W-:-:S03]  /*def0*/  I2FP.F32.S32 R3, R3 ;  /* 0x0000000300037245 */ /* 0x000fc60000201400 */
[----:B------:R-:W-:Y:S01]  /*df00*/  FADD R18, R18, R19 ;  /* 0x0000001312127221 */ /* 0x000fe20000000000 */
[----:B---3--:R-:W-:-:S03]  /*df10*/  I2FP.F32.S32 R19, R6 ;  /* 0x0000000600137245 */ /* 0x008fc60000201400 */
[----:B------:R-:W-:Y:S01]  /*df20*/  FADD R18, R18, R3 ;  /* 0x0000000312127221 */ /* 0x000fe20000000000 */
[----:B------:R-:W-:Y:S01]  /*df30*/  I2FP.F32.S32 R7, R7 ;  /* 0x0000000700077245 */ /* 0x000fe20000201400 */
[----:B------:R-:W2:Y:S02]  /*df40*/  LDL.64 R2, [R1+0x50] ;  /* 0x0000500001027983 */ /* 0x000ea40000100a00 */
[----:B------:R-:W-:Y:S01]  /*df50*/  FADD R18, R18, R19 ;  /* 0x0000001312127221 */ /* 0x000fe20000000000 */
[----:B----4-:R-:W-:-:S03]  /*df60*/  I2FP.F32.S32 R10, R10 ;  /* 0x0000000a000a7245 */ /* 0x010fc60000201400 */
[----:B------:R-:W-:Y:S01]  /*df70*/  FADD R7, R18, R7 ;  /* 0x0000000712077221 */ /* 0x000fe20000000000 */
[----:B------:R-:W-:-:S03]  /*df80*/  I2FP.F32.S32 R6, R11 ;  /* 0x0000000b00067245 */ /* 0x000fc60000201400 */
[----:B------:R-:W-:Y:S01]  /*df90*/  FADD R7, R7, R10 ;  /* 0x0000000a07077221 */ /* 0x000fe20000000000 */
[----:B------:R-:W-:-:S03]  /*dfa0*/  I2FP.F32.S32 R11, R8 ;  /* 0x00000008000b7245 */ /* 0x000fc60000201400 */
[----:B------:R-:W-:Y:S02]  /*dfb0*/  FADD R10, R7, R6 ;  /* 0x00000006070a7221 */ /* 0x000fe40000000000 */
[----:B------:R-:W3:Y:S01]  /*dfc0*/  LDL.64 R6, [R1+0x58] ;  /* 0x0000580001067983 */ /* 0x000ee20000100a00 */
[----:B------:R-:W-:Y:S01]  /*dfd0*/  I2FP.F32.S32 R9, R9 ;  /* 0x0000000900097245 */ /* 0x000fe20000201400 */
[----:B------:R-:W-:Y:S01]  /*dfe0*/  FADD R10, R10, R11 ;  /* 0x0000000b0a0a7221 */ /* 0x000fe20000000000 */
[----:B------:R-:W-:-:S03]  /*dff0*/  I2FP.F32.S32 R11, R4 ;  /* 0x00000004000b7245 */ /* 0x000fc60000201400 */
[----:B------:R-:W-:Y:S02]  /*e000*/  FADD R10, R10, R9 ;  /* 0x000000090a0a7221 */ /* 0x000fe40000000000 */
[----:B------:R-:W4:Y:S01]  /*e010*/  LDL.64 R8, [R1+0x60] ;  /* 0x0000600001087983 */ /* 0x000f220000100a00 */
[----:B------:R-:W-:Y:S01]  /*e020*/  I2FP.F32.S32 R5, R5 ;  /* 0x0000000500057245 */ /* 0x000fe20000201400 */
[----:B------:R-:W-:-:S04]  /*e030*/  FADD R10, R10, R11 ;  /* 0x0000000b0a0a7221 */ /* 0x000fc80000000000 */
[----:B------:R-:W-:Y:S02]  /*e040*/  FADD R10, R10, R5 ;  /* 0x000000050a0a7221 */ /* 0x000fe40000000000 */
[----:B------:R-:W4:Y:S01]  /*e050*/  LDL.64 R4, [R1+0x68] ;  /* 0x0000680001047983 */ /* 0x000f220000100a00 */
[----:B------:R-:W-:Y:S02]  /*e060*/  I2FP.F32.S32 R11, R16 ;  /* 0x00000010000b7245 */ /* 0x000fe40000201400 */
[----:B------:R-:W-:-:S03]  /*e070*/  I2FP.F32.S32 R17, R17 ;  /* 0x0000001100117245 */ /* 0x000fc60000201400 */
[----:B------:R-:W-:-:S04]  /*e080*/  FADD R10, R10, R11 ;  /* 0x0000000b0a0a7221 */ /* 0x000fc80000000000 */
[----:B------:R-:W-:Y:S02]  /*e090*/  FADD R17, R10, R17 ;  /* 0x000000110a117221 */ /* 0x000fe40000000000 */
[----:B------:R-:W4:Y:S01]  /*e0a0*/  LDL.64 R10, [R1+0x70] ;  /* 0x00007000010a7983 */ /* 0x000f220000100a00 */
[----:B-----5:R-:W-:Y:S02]  /*e0b0*/  I2FP.F32.S32 R14, R14 ;  /* 0x0000000e000e7245 */ /* 0x020fe40000201400 */
[----:B------:R-:W-:-:S03]  /*e0c0*/  I2FP.F32.S32 R15, R15 ;  /* 0x0000000f000f7245 */ /* 0x000fc60000201400 */
[----:B------:R-:W-:Y:S01]  /*e0d0*/  FADD R14, R17, R14 ;  /* 0x0000000e110e7221 */ /* 0x000fe20000000000 */
[----:B------:R-:W-:-:S03]  /*e0e0*/  I2FP.F32.S32 R17, R12 ;  /* 0x0000000c00117245 */ /* 0x000fc60000201400 */
[----:B------:R-:W-:Y:S02]  /*e0f0*/  FADD R12, R14, R15 ;  /* 0x0000000f0e0c7221 */ /* 0x000fe40000000000 */
[----:B------:R-:W5:Y:S01]  /*e100*/  LDL.64 R14, [R1+0x78] ;  /* 0x00007800010e7983 */ /* 0x000f620000100a00 */
[----:B------:R-:W-:Y:S01]  /*e110*/  I2FP.F32.S32 R13, R13 ;  /* 0x0000000d000d7245 */ /* 0x000fe20000201400 */
[----:B------:R-:W-:-:S04]  /*e120*/  FADD R12, R12, R17 ;  /* 0x000000110c0c7221 */ /* 0x000fc80000000000 */
[----:B------:R-:W-:Y:S02]  /*e130*/  FADD R16, R12, R13 ;  /* 0x0000000d0c107221 */ /* 0x000fe40000000000 */
[----:B------:R-:W5:Y:S01]  /*e140*/  LDL.64 R12, [R1+0x80] ;  /* 0x00008000010c7983 */ /* 0x000f620000100a00 */
[----:B--2---:R-:W-:Y:S02]  /*e150*/  I2FP.F32.S32 R17, R2 ;  /* 0x0000000200117245 */ /* 0x004fe40000201400 */
[----:B------:R-:W-:-:S03]  /*e160*/  I2FP.F32.S32 R3, R3 ;  /* 0x0000000300037245 */ /* 0x000fc60000201400 */
[----:B------:R-:W-:Y:S02]  /*e170*/  FADD R2, R16, R17 ;  /* 0x0000001110027221 */ /* 0x000fe40000000000 */
[----:B------:R-:W2:Y:S02]  /*e180*/  LDL.64 R16, [R1+0x88] ;  /* 0x0000880001107983 */ /* 0x000ea40000100a00 */
[----:B------:R-:W-:Y:S02]  /*e190*/  FADD R18, R2, R3 ;  /* 0x0000000302127221 */ /* 0x000fe40000000000 */
[----:B------:R-:W2:Y:S01]  /*e1a0*/  LDL.64 R2, [R1+0x90] ;  /* 0x0000900001027983 */ /* 0x000ea20000100a00 */
[----:B---3--:R-:W-:Y:S02]  /*e1b0*/  I2FP.F32.S32 R19, R6 ;  /* 0x0000000600137245 */ /* 0x008fe40000201400 */
[----:B------:R-:W-:-:S03]  /*e1c0*/  I2FP.F32.S32 R7, R7 ;  /* 0x0000000700077245 */ /* 0x000fc60000201400 */
        /* <DEDUP_REMOVED lines=9> */
[----:B------:R-:W-:-:S04]  /*e260*/  FADD R8, R8, R9 ;  /* 0x0000000908087221 */ /* 0x000fc80000000000 */
[----:B------:R-:W-:Y:S02]  /*e270*/  FADD R8, R8, R5 ;  /* 0x0000000508087221 */ /* 0x000fe40000000000 */
[----:B------:R-:W4:Y:S01]  /*e280*/  LDL.64 R4, [R1+0xa0] ;  /* 0x0000a00001047983 */ /* 0x000f220000100a00 */
[----:B------:R-:W-:Y:S02]  /*e290*/  I2FP.F32.S32 R9, R10 ;  /* 0x0000000a00097245 */ /* 0x000fe40000201400 */
[----:B------:R-:W-:-:S03]  /*e2a0*/  I2FP.F32.S32 R11, R11 ;  /* 0x0000000b000b7245 */ /* 0x000fc60000201400 */
[----:B------:R-:W-:-:S04]  /*e2b0*/  FADD R8, R8, R9 ;  /* 0x0000000908087221 */ /* 0x000fc80000000000 */
[----:B------:R-:W-:Y:S01]  /*e2c0*/  FADD R8, R8, R11 ;  /* 0x0000000b08087221 */ /* 0x000fe20000000000 */
[----:B-----5:R-:W-:Y:S02]  /*e2d0*/  I2FP.F32.S32 R9, R14 ;  /* 0x0000000e00097245 */ /* 0x020fe40000201400 */
[----:B------:R-:W-:-:S03]  /*e2e0*/  I2FP.F32.S32 R15, R15 ;  /* 0x0000000f000f7245 */ /* 0x000fc60000201400 */
[----:B------:R-:W-:Y:S02]  /*e2f0*/  FADD R10, R8, R9 ;  /* 0x00000009080a7221 */ /* 0x000fe40000000000 */
[----:B------:R-:W5:Y:S02]  /*e300*/  LDL.64 R8, [R1+0xa8] ;  /* 0x0000a80001087983 */ /* 0x000f640000100a00 */
[----:B------:R-:W-:Y:S02]  /*e310*/  FADD R15, R10, R15 ;  /* 0x0000000f0a0f7221 */ /* 0x000fe40000000000 */
[----:B------:R-:W5:Y:S01]  /*e320*/  LDL.64 R10, [R1+0x288] ;  /* 0x00028800010a7983 */ /* 0x000f620000100a00 */
[----:B------:R-:W-:Y:S02]  /*e330*/  I2FP.F32.S32 R12, R12 ;  /* 0x0000000c000c7245 */ /* 0x000fe40000201400 */
[----:B------:R-:W-:-:S03]  /*e340*/  I2FP.F32.S32 R13, R13 ;  /* 0x0000000d000d7245 */ /* 0x000fc60000201400 */
[----:B------:R-:W-:Y:S01]  /*e350*/  FADD R12, R15, R12 ;  /* 0x0000000c0f0c7221 */ /* 0x000fe20000000000 */
[----:B--2---:R-:W-:-:S03]  /*e360*/  I2FP.F32.S32 R15, R16 ;  /* 0x00000010000f7245 */ /* 0x004fc60000201400 */
[----:B------:R-:W-:Y:S01]  /*e370*/  FADD R14, R12, R13 ;  /* 0x0000000d0c0e7221 */ /* 0x000fe20000000000 */
[----:B------:R-:W-:Y:S01]  /*e380*/  I2FP.F32.S32 R17, R17 ;  /* 0x0000001100117245 */ /* 0x000fe20000201400 */
[----:B------:R-:W2:Y:S02]  /*e390*/  LDL.64 R12, [R1+0x140] ;  /* 0x00014000010c7983 */ /* 0x000ea40000100a00 */
[----:B------:R-:W-:Y:S01]  /*e3a0*/  FADD R14, R14, R15 ;  /* 0x0000000f0e0e7221 */ /* 0x000fe20000000000 */
[----:B------:R-:W-:-:S03]  /*e3b0*/  I2FP.F32.S32 R15, R2 ;  /* 0x00000002000f7245 */ /* 0x000fc60000201400 */
[----:B------:R-:W-:Y:S01]  /*e3c0*/  FADD R14, R14, R17 ;  /* 0x000000110e0e7221 */ /* 0x000fe20000000000 */
[----:B------:R-:W-:Y:S01]  /*e3d0*/  I2FP.F32.S32 R3, R3 ;  /* 0x0000000300037245 */ /* 0x000fe20000201400 */
[----:B------:R-:W2:Y:S02]  /*e3e0*/  LDL.64 R16, [R1+0x290] ;  /* 0x0002900001107983 */ /* 0x000ea40000100a00 */
[----:B------:R-:W-:Y:S02]  /*e3f0*/  FADD R2, R14, R15 ;  /* 0x0000000f0e027221 */ /* 0x000fe40000000000 */
[----:B------:R-:W2:Y:S02]  /*e400*/  LDL.64 R14, [R1+0x148] ;  /* 0x00014800010e7983 */ /* 0x000ea40000100a00 */
[----:B------:R-:W-:Y:S02]  /*e410*/  FADD R18, R2, R3 ;  /* 0x0000000302127221 */ /* 0x000fe40000000000 */
[----:B------:R-:W2:Y:S01]  /*e420*/  LDL.64 R2, [R1+0x150] ;  /* 0x0001500001027983 */ /* 0x000ea20000100a00 */
[----:B---3--:R-:W-:-:S02]  /*e430*/  I2FP.F32.S32 R19, R6 ;  /* 0x0000000600137245 */ /* 0x008fc40000201400 */
[----:B------:R-:W-:-:S03]  /*e440*/  I2FP.F32.S32 R7, R7 ;  /* 0x0000000700077245 */ /* 0x000fc60000201400 */
[----:B------:R-:W-:Y:S01]  /*e450*/  FADD R18, R18, R19 ;  /* 0x0000001312127221 */ /* 0x000fe20000000000 */
[----:B----4-:R-:W-:-:S03]  /*e460*/  I2FP.F32.S32 R4, R4 ;  /* 0x0000000400047245 */ /* 0x010fc60000201400 */
[----:B------:R-:W-:Y:S01]  /*e470*/  FADD R7, R18, R7 ;  /* 0x0000000712077221 */ /* 0x000fe20000000000 */
[----:B------:R-:W-:-:S03]  /*e480*/  I2FP.F32.S32 R5, R5 ;  /* 0x0000000500057245 */ /* 0x000fc60000201400 */
[----:B------:R-:W-:Y:S02]  /*e490*/  FADD R4, R7, R4 ;  /* 0x0000000407047221 */ /* 0x000fe40000000000 */
[----:B------:R-:W3:Y:S02]  /*e4a0*/  LDL.64 R6, [R1+0x298] ;  /* 0x0002980001067983 */ /* 0x000ee40000100a00 */
[----:B------:R-:W-:Y:S02]  /*e4b0*/  FADD R18, R4, R5 ;  /* 0x0000000504127221 */ /* 0x000fe40000000000 */
[----:B------:R-:W4:Y:S01]  /*e4c0*/  LDL.64 R4, [R1+0xb0] ;  /* 0x0000b00001047983 */ /* 0x000f220000100a00 */
[----:B-----5:R-:W-:Y:S02]  /*e4d0*/  I2FP.F32.S32 R21, R8 ;  /* 0x0000000800157245 */ /* 0x020fe40000201400 */
[----:B------:R-:W-:Y:S02]  /*e4e0*/  I2FP.F32.S32 R19, R10 ;  /* 0x0000000a00137245 */ /* 0x000fe40000201400 */
[----:B------:R-:W-:Y:S01]  /*e4f0*/  I2FP.F32.S32 R11, R11 ;  /* 0x0000000b000b7245 */ /* 0x000fe20000201400 */
[----:B------:R-:W-:-:S02]  /*e500*/  FADD R8, R18, R21 ;  /* 0x0000001512087221 */ /* 0x000fc40000000000 */
[----:B------:R-:W-:Y:S02]  /*e510*/  FADD R0, R0, R19 ;  /* 0x0000001300007221 */ /* 0x000fe40000000000 */
[----:B------:R-:W5:Y:S02]  /*e520*/  LDL.64 R18, [R1+0x158] ;  /* 0x0001580001127983 */ /* 0x000f640000100a00 */
[----:B------:R-:W-:Y:S02]  /*e530*/  FADD R0, R0, R11 ;  /* 0x0000000b00007221 */ /* 0x000fe40000000000 */
[----:B------:R-:W5:Y:S01]  /*e540*/  LDL.64 R10, [R1+0x2a0] ;  /* 0x0002a000010a7983 */ /* 0x000f620000100a00 */
[----:B--2---:R-:W-:-:S05]  /*e550*/  I2FP.F32.S32 R13, R13 ;  /* 0x0000000d000d7245 */ /* 0x004fca0000201400 */
[----:B------:R-:W-:Y:S01]  /*e560*/  FADD R20, R20, R13 ;  /* 0x0000000d14147221 */ /* 0x000fe20000000000 */
[----:B------:R-:W-:Y:S02]  /*e570*/  I2FP.F32.S32 R13, R14 ;  /* 0x0000000e000d7245 */ /* 0x000fe40000201400 */
[----:B------:R-:W-:Y:S02]  /*e580*/  I2FP.F32.S32 R15, R15 ;  /* 0x0000000f000f7245 */ /* 0x000fe40000201400 */
[----:B------:R-:W-:Y:S01]  /*e590*/  I2FP.F32.S32 R21, R16 ;  /* 0x0000001000157245 */ /* 0x000fe20000201400 */
[----:B------:R-:W-:Y:S01]  /*e5a0*/  FADD R20, R20, R13 ;  /* 0x0000000d14147221 */ /* 0x000fe20000000000 */
[----:B------:R-:W-:Y:S02]  /*e5b0*/  I2FP.F32.S32 R2, R2 ;  /* 0x0000000200027245 */ /* 0x000fe40000201400 */
[----:B------:R-:W-:Y:S01]  /*e5c0*/  I2FP.F32.S32 R14, R17 ;  /* 0x00000011000e7245 */ /* 0x000fe20000201400 */
[----:B------:R-:W-:Y:S01]  /*e5d0*/  FADD R15, R20, R15 ;  /* 0x0000000f140f7221 */ /* 0x000fe20000000000 */
[----:B------:R-:W-:Y:S01]  /*e5e0*/  FADD R13, R0, R21 ;  /* 0x00000015000d7221 */ /* 0x000fe20000000000 */
[----:B------:R-:W-:Y:S01]  /*e5f0*/  I2FP.F32.S32 R9, R9 ;  /* 0x0000000900097245 */ /* 0x000fe20000201400 */
[----:B------:R-:W2:Y:S01]  /*e600*/  LDL.64 R16, [R1+0xb8] ;  /* 0x0000b80001107983 */ /* 0x000ea20000100a00 */
[----:B------:R-:W-:Y:S01]  /*e610*/  FADD R20, R15, R2 ;  /* 0x000000020f147221 */ /* 0x000fe20000000000 */
[----:B------:R-:W-:-:S02]  /*e620*/  FADD R13, R13, R14 ;  /* 0x0000000e0d0d7221 */ /* 0x000fc40000000000 */
[----:B------:R-:W-:Y:S01]  /*e630*/  FADD R0, R8, R9 ;  /* 0x0000000908007221 */ /* 0x000fe20000000000 */
[----:B------:R-:W2:Y:S04]  /*e640*/  LDL.64 R14, [R1+0x160] ;  /* 0x00016000010e7983 */ /* 0x000ea80000100a00 */
[----:B------:R-:W2:Y:S01]  /*e650*/  LDL.64 R8, [R1+0x2a8] ;  /* 0x0002a80001087983 */ /* 0x000ea20000100a00 */
[----:B---3--:R-:W-:Y:S02]  /*e660*/  I2FP.F32.S32 R2, R6 ;  /* 0x0000000600027245 */ /* 0x008fe40000201400 */
[----:B------:R-:W-:-:S03]  /*e670*/  I2FP.F32.S32 R7, R7 ;  /* 0x0000000700077245 */ /* 0x000fc60000201400 */
[----:B------:R-:W-:Y:S01]  /*e680*/  FADD R2, R13, R2 ;  /* 0x000000020d027221 */ /* 0x000fe20000000000 */
[----:B----4-:R-:W-:Y:S02]  /*e690*/  I2FP.F32.S32 R13, R4 ;  /* 0x00000004000d7245 */ /* 0x010fe40000201400 */
[----:B------:R-:W-:-:S03]  /*e6a0*/  I2FP.F32.S32 R3, R3 ;  /* 0x0000000300037245 */ /* 0x000fc60000201400 */
[----:B------:R-:W-:Y:S01]  /*e6b0*/  FADD R4, R0, R13 ;  /* 0x0000000d00047221 */ /* 0x000fe20000000000 */
[----:B------:R-:W-:Y:S02]  /*e6c0*/  FADD R0, R2, R7 ;  /* 0x0000000702007221 */ /* 0x000fe40000000000 */
[----:B------:R-:W3:Y:S01]  /*e6d0*/  LDL.64 R6, [R1+0x168] ;  /* 0x0001680001067983 */ /* 0x000ee20000100a00 */
[----:B------:R-:W-:-:S03]  /*e6e0*/  FADD R13, R20, R3 ;  /* 0x00000003140d7221 */ /* 0x000fc60000000000 */
[----:B------:R-:W4:Y:S01]  /*e6f0*/  LDL.64 R2, [R1+0x2b0] ;  /* 0x0002b00001027983 */ /* 0x000f220000100a00 */
[----:B------:R-:W-:Y:S02]  /*e700*/  I2FP.F32.S32 R21, R5 ;  /* 0x0000000500157245 */ /* 0x000fe40000201400 */
[----:B-----5:R-:W-:Y:S02]  /*e710*/  I2FP.F32.S32 R18, R18 ;  /* 0x0000001200127245 */ /* 0x020fe40000201400 */
[----:B------:R-:W-:-:S03]  /*e720*/  I2FP.F32.S32 R5, R10 ;  /* 0x0000000a00057245 */ /* 0x000fc60000201400 */
[----:B------:R-:W-:Y:S01]  /*e730*/  FADD R13, R13, R18 ;  /* 0x000000120d0d7221 */ /* 0x000fe20000000000 */
[----:B------:R-:W-:Y:S01]  /*e740*/  I2FP.F32.S32 R18, R19 ;  /* 0x0000001300127245 */ /* 0x000fe20000201400 */
[----:B------:R-:W-:Y:S01]  /*e750*/  FADD R10, R4, R21 ;  /* 0x00000015040a7221 */ /* 0x000fe20000000000 */
[----:B------:R-:W-:Y:S02]  /*e760*/  FADD R0, R0, R5 ;  /* 0x0000000500007221 */ /* 0x000fe40000000000 */
[----:B------:R-:W5:Y:S01]  /*e770*/  LDL.64 R4, [R1+0x2b8] ;  /* 0x0002b80001047983 */ /* 0x000f620000100a00 */
[----:B------:R-:W-:-:S03]  /*e780*/  FADD R13, R13, R18 ;  /* 0x000000120d0d7221 */ /* 0x000fc60000000000 */
[----:B------:R-:W5:Y:S01]  /*e790*/  LDL.64 R18, [R1+0x170] ;  /* 0x0001700001127983 */ /* 0x000f620000100a00 */
[----:B------:R-:W-:-:S05]  /*e7a0*/  I2FP.F32.S32 R11, R11 ;  /* 0x0000000b000b7245 */ /* 0x000fca0000201400 */
[----:B------:R-:W-:Y:S01]  /*e7b0*/  FADD R11, R0, R11 ;  /* 0x0000000b000b7221 */ /* 0x000fe20000000000 */
[----:B--2---:R-:W-:Y:S02]  /*e7c0*/  I2FP.F32.S32 R21, R16 ;  /* 0x0000001000157245 */ /* 0x004fe40000201400 */
[----:B------:R-:W-:Y:S02]  /*e7d0*/  I2FP.F32.S32 R14, R14 ;  /* 0x0000000e000e7245 */ /* 0x000fe40000201400 */
[----:B------:R-:W-:-:S03]  /*e7e0*/  I2FP.F32.S32 R8, R8 ;  /* 0x0000000800087245 */ /* 0x000fc60000201400 */
[----:B------:R-:W-:Y:S01]  /*e7f0*/  FADD R13, R13, R14 ;  /* 0x0000000e0d0d7221 */ /* 0x000fe20000000000 */
[----:B------:R-:W-:Y:S02]  /*e800*/  FADD R0, R10, R21 ;  /* 0x000000150a007221 */ /* 0x000fe40000000000 */
[----:B------:R-:W2:Y:S01]  /*e810*/  LDL.64 R20, [R1+0x178] ;  /* 0x0001780001147983 */ /* 0x000ea20000100a00 */
[----:B------:R-:W-:Y:S01]  /*e820*/  FADD R14, R11, R8 ;  /* 0x000000080b0e7221 */ /* 0x000fe20000000000 */
[----:B------:R-:W-:Y:S02]  /*e830*/  I2FP.F32.S32 R8, R15 ;  /* 0x0000000f00087245 */ /* 0x000fe40000201400 */
[----:B------:R-:W2:Y:S01]  /*e840*/  LDL.64 R10, [R1+0x2c0] ;  /* 0x0002c000010a7983 */ /* 0x000ea20000100a00 */
[----:B------:R-:W-:Y:S02]  /*e850*/  I2FP.F32.S32 R9, R9 ;  /* 0x0000000900097245 */ /* 0x000fe40000201400 */
[----:B------:R-:W-:Y:S01]  /*e860*/  FADD R13, R13, R8 ;  /* 0x000000080d0d7221 */ /* 0x000fe20000000000 */
[----:B---3--:R-:W-:-:S02]  /*e870*/  I2FP.F32.S32 R6, R6 ;  /* 0x0000000600067245 */ /* 0x008fc40000201400 */
[----:B------:R-:W-:Y:S02]  /*e880*/  FADD R14, R14, R9 ;  /* 0x000000090e0e7221 */ /* 0x000fe40000000000 */
[----:B------:R-:W3:Y:S01]  /*e890*/  LDL.64 R8, [R1+0x180] ;  /* 0x0001800001087983 */ /* 0x000ee20000100a00 */
[----:B----4-:R-:W-:Y:S01]  /*e8a0*/  I2FP.F32.S32 R15, R2 ;  /* 0x00000002000f7245 */ /* 0x010fe20000201400 */
[----:B------:R-:W-:Y:S01]  /*e8b0*/  FADD R13, R13, R6 ;  /* 0x000000060d0d7221 */ /* 0x000fe20000000000 */
[----:B------:R-:W-:Y:S02]  /*e8c0*/  I2FP.F32.S32 R6, R7 ;  /* 0x0000000700067245 */ /* 0x000fe40000201400 */
[----:B------:R-:W-:Y:S02]  /*e8d0*/  I2FP.F32.S32 R7, R3 ;  /* 0x0000000300077245 */ /* 0x000fe40000201400 */
[----:B------:R-:W4:Y:S01]  /*e8e0*/  LDL.64 R2, [R1+0x2c8] ;  /* 0x0002c80001027983 */ /* 0x000f220000100a00 */
[----:B------:R-:W-:Y:S01]  /*e8f0*/  FADD R14, R14, R15 ;  /* 0x0000000f0e0e7221 */ /* 0x000fe20000000000 */
[----:B------:R-:W-:-:S03]  /*e900*/  FADD R13, R13, R6 ;  /* 0x000000060d0d7221 */ /* 0x000fc60000000000 */
[----:B------:R-:W-:Y:S02]  /*e910*/  FADD R14, R14, R7 ;  /* 0x000000070e0e7221 */ /* 0x000fe40000000000 */
[----:B------:R-:W4:Y:S01]  /*e920*/  LDL.64 R6, [R1+0x188] ;  /* 0x0001880001067983 */ /* 0x000f220000100a00 */
[----:B-----5:R-:W-:Y:S02]  /*e930*/  I2FP.F32.S32 R15, R4 ;  /* 0x00000004000f7245 */ /* 0x020fe40000201400 */
[----:B------:R-:W-:-:S03]  /*e940*/  I2FP.F32.S32 R18, R18 ;  /* 0x0000001200127245 */ /* 0x000fc60000201400 */
[----:B------:R-:W-:Y:S02]  /*e950*/  FADD R16, R14, R15 ;  /* 0x0000000f0e107221 */ /* 0x000fe40000000000 */
[----:B------:R-:W5:Y:S01]  /*e960*/  LDL.64 R14, [R1+0x2d0] ;  /* 0x0002d000010e7983 */ /* 0x000f620000100a00 */
[----:B------:R-:W-:Y:S01]  /*e970*/  I2FP.F32.S32 R4, R19 ;  /* 0x0000001300047245 */ /* 0x000fe20000201400 */
[----:B------:R-:W-:Y:S01]  /*e980*/  FADD R13, R13, R18 ;  /* 0x000000120d0d7221 */ /* 0x000fe20000000000 */
[----:B------:R-:W-:-:S03]  /*e990*/  I2FP.F32.S32 R5, R5 ;  /* 0x0000000500057245 */ /* 0x000fc60000201400 */
[----:B------:R-:W-:Y:S02]  /*e9a0*/  FADD R13, R13, R4 ;  /* 0x000000040d0d7221 */ /* 0x000fe40000000000 */
[----:B------:R-:W-:Y:S02]  /*e9b0*/  FADD R16, R16, R5 ;  /* 0x0000000510107221 */ /* 0x000fe40000000000 */
[----:B------:R-:W5:Y:S01]  /*e9c0*/  LDL.64 R4, [R1+0x190] ;  /* 0x0001900001047983 */ /* 0x000f620000100a00 */
[----:B------:R-:W-:Y:S02]  /*e9d0*/  I2FP.F32.S32 R17, R17 ;  /* 0x0000001100117245 */ /* 0x000fe40000201400 */
[----:B--2---:R-:W-:Y:S02]  /*e9e0*/  I2FP.F32.S32 R20, R20 ;  /* 0x0000001400147245 */ /* 0x004fe40000201400 */
[----:B------:R-:W-:-:S03]  /*e9f0*/  I2FP.F32.S32 R19, R10 ;  /* 0x0000000a00137245 */ /* 0x000fc60000201400 */
[----:B------:R-:W-:Y:S01]  /*ea00*/  FADD R13, R13, R20 ;  /* 0x000000140d0d7221 */ /* 0x000fe20000000000 */
[----:B------:R-:W-:Y:S02]  /*ea10*/  I2FP.F32.S32 R10, R21 ;  /* 0x00000015000a7245 */ /* 0x000fe40000201400 */
[----:B------:R-:W-:Y:S01]  /*ea20*/  I2FP.F32.S32 R11, R11 ;  /* 0x0000000b000b7245 */ /* 0x000fe20000201400 */
[----:B------:R-:W-:Y:S02]  /*ea30*/  FADD R20, R16, R19 ;  /* 0x0000001310147221 */ /* 0x000fe40000000000 */
[----:B------:R-:W2:Y:S01]  /*ea40*/  LDL.64 R18, [R1+0x2d8] ;  /* 0x0002d80001127983 */ /* 0x000ea20000100a00 */
[----:B------:R-:W-:Y:S01]  /*ea50*/  FADD R16, R13, R10 ;  /* 0x0000000a0d107221 */ /* 0x000fe20000000000 */
[----:B------:R-:W-:Y:S02]  /*ea60*/  FADD R13, R20, R11 ;  /* 0x0000000b140d7221 */ /* 0x000fe40000000000 */
[----:B------:R-:W2:Y:S01]  /*ea70*/  LDL.64 R10, [R1+0x198] ;  /* 0x00019800010a7983 */ /* 0x000ea20000100a00 */
[----:B---3--:R-:W-:-:S02]  /*ea80*/  I2FP.F32.S32 R21, R8 ;  /* 0x0000000800157245 */ /* 0x008fc40000201400 */
[----:B------:R-:W-:Y:S02]  /*ea90*/  I2FP.F32.S32 R9, R9 ;  /* 0x0000000900097245 */ /* 0x000fe40000201400 */
[----:B----4-:R-:W-:Y:S01]  /*eaa0*/  I2FP.F32.S32 R2, R2 ;  /* 0x0000000200027245 */ /* 0x010fe20000201400 */
[----:B------:R-:W-:Y:S01]  /*eab0*/  FADD R16, R16, R21 ;  /* 0x0000001510107221 */ /* 0x000fe20000000000 */
[----:B------:R-:W-:Y:S01]  /*eac0*/  I2FP.F32.S32 R20, R3 ;  /* 0x0000000300147245 */ /* 0x000fe20000201400 */
[----:B------:R-:W-:Y:S02]  /*ead0*/  FADD R0, R0, R17 ;  /* 0x0000001100007221 */ /* 0x000fe40000000000 */
[----:B------:R-:W-:Y:S01]  /*eae0*/  FADD R13, R13, R2 ;  /* 0x000000020d0d7221 */ /* 0x000fe20000000000 */
[----:B------:R-:W-:Y:S01]  /*eaf0*/  FADD R16, R16, R9 ;  /* 0x0000000910107221 */ /* 0x000fe20000000000 */
[----:B------:R-:W3:Y:S01]  /*eb00*/  LDL.64 R2, [R1+0xc0] ;  /* 0x0000c00001027983 */ /* 0x000ee20000100a00 */
[----:B------:R-:W-:-:S03]  /*eb10*/  I2FP.F32.S32 R17, R6 ;  /* 0x0000000600117245 */ /* 0x000fc60000201400 */
[----:B------:R-:W4:Y:S02]  /*eb20*/  LDL.64 R8, [R1+0x2e0] ;  /* 0x0002e00001087983 */ /* 0x000f240000100a00 */
[----:B------:R-:W-:Y:S01]  /*eb30*/  FADD R16, R16, R17 ;  /* 0x0000001110107221 */ /* 0x000fe20000000000 */
[----:B------:R-:W-:Y:S02]  /*eb40*/  I2FP.F32.S32 R17, R7 ;  /* 0x0000000700117245 */ /* 0x000fe40000201400 */
[----:B------:R-:W4:Y:S01]  /*eb50*/  LDL.64 R6, [R1+0x1a0] ;  /* 0x0001a00001067983 */ /* 0x000f220000100a00 */
[----:B------:R-:W-:Y:S01]  /*eb60*/  FADD R13, R13, R20 ;  /* 0x000000140d0d7221 */ /* 0x000fe20000000000 */
[----:B-----5:R-:W-:Y:S01]  /*eb70*/  I2FP.F32.S32 R20, R14 ;  /* 0x0000000e00147245 */ /* 0x020fe20000201400 */
[----:B------:R-:W-:Y:S02]  /*eb80*/  FADD R14, R16, R17 ;  /* 0x00000011100e7221 */ /* 0x000fe40000000000 */
[----:B------:R-:W5:Y:S02]  /*eb90*/  LDL.64 R16, [R1+0x2e8] ;  /* 0x0002e80001107983 */ /* 0x000f640000100a00 */
[----:B------:R-:W-:Y:S01]  /*eba0*/  FADD R13, R13, R20 ;  /* 0x000000140d0d7221 */ /* 0x000fe20000000000 */
[----:B------:R-:W-:-:S02]  /*ebb0*/  I2FP.F32.S32 R20, R15 ;  /* 0x0000000f00147245 */ /* 0x000fc40000201400 */
[----:B------:R-:W-:-:S03]  /*ebc0*/  I2FP.F32.S32 R15, R4 ;  /* 0x00000004000f7245 */ /* 0x000fc60000201400 */
[----:B------:R-:W-:Y:S02]  /*ebd0*/  FADD R4, R13, R20 ;  /* 0x000000140d047221 */ /* 0x000fe40000000000 */
[----:B------:R-:W-:Y:S02]  /*ebe0*/  FADD R13, R14, R15 ;  /* 0x0000000f0e0d7221 */ /* 0x000fe40000000000 */
[----:B------:R-:W5:Y:S01]  /*ebf0*/  LDL.64 R14, [R1+0x1a8] ;  /* 0x0001a800010e7983 */ /* 0x000f620000100a00 */
[----:B------:R-:W-:-:S05]  /*ec00*/  I2FP.F32.S32 R20, R5 ;  /* 0x0000000500147245 */ /* 0x000fca0000201400 */
[----:B------:R-:W-:Y:S01]  /*ec10*/  FADD R13, R13, R20 ;  /* 0x000000140d0d7221 */ /* 0x000fe20000000000 */
[----:B--2---:R-:W-:Y:S02]  /*ec20*/  I2FP.F32.S32 R5, R18 ;  /* 0x0000001200057245 */ /* 0x004fe40000201400 */
[----:B------:R-:W-:Y:S02]  /*ec30*/  I2FP.F32.S32 R19, R19 ;  /* 0x0000001300137245 */ /* 0x000fe40000201400 */
[----:B------:R-:W-:Y:S01]  /*ec40*/  I2FP.F32.S32 R20, R10 ;  /* 0x0000000a00147245 */ /* 0x000fe20000201400 */
[----:B------:R-:W-:Y:S02]  /*ec50*/  FADD R18, R4, R5 ;  /* 0x0000000504127221 */ /* 0x000fe40000000000 */
[----:B------:R-:W2:Y:S02]  /*ec60*/  LDL.64 R4, [R1+0x2f0] ;  /* 0x0002f00001047983 */ /* 0x000ea40000100a00 */
[----:B------:R-:W-:Y:S01]  /*ec70*/  FADD R10, R18, R19 ;  /* 0x00000013120a7221 */ /* 0x000fe20000000000 */
[----:B------:R-:W-:Y:S01]  /*ec80*/  FADD R13, R13, R20 ;  /* 0x000000140d0d7221 */ /* 0x000fe20000000000 */
[----:B------:R-:W2:Y:S01]  /*ec90*/  LDL.64 R18, [R1+0x1b0] ;  /* 0x0001b00001127983 */ /* 0x000ea20000100a00 */
[----:B---3--:R-:W-:-:S02]  /*eca0*/  I2FP.F32.S32 R21, R2 ;  /* 0x0000000200157245 */ /* 0x008fc40000201400 */
[----:B------:R-:W-:Y:S02]  /*ecb0*/  I2FP.F32.S32 R2, R11 ;  /* 0x0000000b00027245 */ /* 0x000fe40000201400 */
[----:B----4-:R-:W-:Y:S01]  /*ecc0*/  I2FP.F32.S32 R11, R8 ;  /* 0x00000008000b7245 */ /* 0x010fe20000201400 */
[----:B------:R-:W-:Y:S02]  /*ecd0*/  FADD R0, R0, R21 ;  /* 0x0000001500007221 */ /* 0x000fe40000000000 */
[----:B------:R-:W-:Y:S01]  /*ece0*/  FADD R8, R13, R2 ;  /* 0x000000020d087221 */ /* 0x000fe20000000000 */
[----:B------:R-:W-:Y:S01]  /*ecf0*/  I2FP.F32.S32 R13, R3 ;  /* 0x00000003000d7245 */ /* 0x000fe20000201400 */
[----:B------:R-:W-:Y:S01]  /*ed00*/  FADD R10, R10, R11 ;  /* 0x0000000b0a0a7221 */ /* 0x000fe20000000000 */
[----:B------:R-:W-:Y:S01]  /*ed10*/  I2FP.F32.S32 R11, R9 ;  /* 0x00000009000b7245 */ /* 0x000fe20000201400 */
[----:B------:R-:W3:Y:S01]  /*ed20*/  LDL.64 R2, [R1+0x2f8] ;  /* 0x0002f80001027983 */ /* 0x000ee20000100a00 */
[----:B------:R-:W-:Y:S01]  /*ed30*/  I2FP.F32.S32 R9, R6 ;  /* 0x0000000600097245 */ /* 0x000fe20000201400 */
[----:B------:R-:W-:Y:S01]  /*ed40*/  FADD R0, R0, R13 ;  /* 0x0000000d00007221 */ /* 0x000fe20000000000 */
[----:B------:R-:W-:Y:S01]  /*ed50*/  I2FP.F32.S32 R20, R7 ;  /* 0x0000000700147245 */ /* 0x000fe20000201400 */
[----:B------:R-:W-:-:S02]  /*ed60*/  FADD R6, R10, R11 ;  /* 0x0000000b0a067221 */ /* 0x000fc40000000000 */
[----:B------:R-:W-:Y:S01]  /*ed70*/  FADD R13, R8, R9 ;  /* 0x00000009080d7221 */ /* 0x000fe20000000000 */
[----:B------:R-:W4:Y:S04]  /*ed80*/  LDL.64 R10, [R1+0x1b8] ;  /* 0x0001b800010a7983 */ /* 0x000f280000100a00 */
[----:B------:R-:W4:Y:S01]  /*ed90*/  LDL.64 R8, [R1+0xc8] ;  /* 0x0000c80001087983 */ /* 0x000f220000100a00 */
[----:B------:R-:W-:Y:S01]  /*eda0*/  FADD R20, R13, R20 ;  /* 0x000000140d147221 */ /* 0x000fe20000000000 */
[----:B-----5:R-:W-:-:S05]  /*edb0*/  I2FP.F32.S32 R7, R16 ;  /* 0x0000001000077245 */ /* 0x020fca0000201400 */
[----:B------:R-:W-:Y:S02]  /*edc0*/  FADD R13, R6, R7 ;  /* 0x00000007060d7221 */ /* 0x000fe40000000000 */
[----:B------:R-:W5:Y:S01]  /*edd0*/  LDL.64 R6, [R1+0x300] ;  /* 0x0003000001067983 */ /* 0x000f620000100a00 */
[----:B------:R-:W-:Y:S02]  /*ede0*/  I2FP.F32.S32 R21, R14 ;  /* 0x0000000e00157245 */ /* 0x000fe40000201400 */
[----:B------:R-:W-:Y:S02]  /*edf0*/  I2FP.F32.S32 R14, R17 ;  /* 0x00000011000e7245 */ /* 0x000fe40000201400 */
[----:B------:R-:W-:Y:S01]  /*ee00*/  I2FP.F32.S32 R15, R15 ;  /* 0x0000000f000f7245 */ /* 0x000fe20000201400 */
[----:B------:R-:W-:Y:S02]  /*ee10*/  FADD R20, R20, R21 ;  /* 0x0000001514147221 */ /* 0x000fe40000000000 */
[----:B------:R-:W-:-:S02]  /*ee20*/  FADD R16, R13, R14 ;  /* 0x0000000e0d107221 */ /* 0x000fc40000000000 */
[----:B------:R-:W-:Y:S02]  /*ee30*/  FADD R13, R20, R15 ;  /* 0x0000000f140d7221 */ /* 0x000fe40000000000 */
[----:B------:R-:W5:Y:S01]  /*ee40*/  LDL.64 R14, [R1+0x1c0] ;  /* 0x0001c000010e7983 */ /* 0x000f620000100a00 */
[----:B--2---:R-:W-:Y:S02]  /*ee50*/  I2FP.F32.S32 R17, R4 ;  /* 0x0000000400117245 */ /* 0x004fe40000201400 */
[----:B------:R-:W-:-:S03]  /*ee60*/  I2FP.F32.S32 R20, R18 ;  /* 0x0000001200147245 */ /* 0x000fc60000201400 */
[----:B------:R-:W-:Y:S01]  /*ee70*/  FADD R16, R16, R17 ;  /* 0x0000001110107221 */ /* 0x000fe20000000000 */
[----:B------:R-:W-:Y:S02]  /*ee80*/  I2FP.F32.S32 R17, R5 ;  /* 0x0000000500117245 */ /* 0x000fe40000201400 */
[----:B------:R-:W2:Y:S01]  /*ee90*/  LDL.64 R4, [R1+0x308] ;  /* 0x0003080001047983 */ /* 0x000ea20000100a00 */
[----:B------:R-:W-:Y:S01]  /*eea0*/  FADD R13, R13, R20 ;  /* 0x000000140d0d7221 */ /* 0x000fe20000000000 */
[----:B------:R-:W-:Y:S01]  /*eeb0*/  I2FP.F32.S32 R20, R19 ;  /* 0x0000001300147245 */ /* 0x000fe20000201400 */
[----:B------:R-:W-:Y:S02]  /*eec0*/  FADD R18, R16, R17 ;  /* 0x0000001110127221 */ /* 0x000fe40000000000 */
[----:B------:R-:W2:Y:S01]  /*eed0*/  LDL.64 R16, [R1+0xd0] ;  /* 0x0000d00001107983 */ /* 0x000ea20000100a00 */
[----:B---3--:R-:W-:-:S05]  /*eee0*/  I2FP.F32.S32 R19, R2 ;  /* 0x0000000200137245 */ /* 0x008fca0000201400 */
[----:B------:R-:W-:Y:S01]  /*eef0*/  FADD R18, R18, R19 ;  /* 0x0000001312127221 */ /* 0x000fe20000000000 */
[----:B------:R-:W-:Y:S02]  /*ef00*/  I2FP.F32.S32 R19, R3 ;  /* 0x0000000300137245 */ /* 0x000fe40000201400 */
[----:B----4-:R-:W-:Y:S01]  /*ef10*/  I2FP.F32.S32 R21, R8 ;  /* 0x0000000800157245 */ /* 0x010fe20000201400 */
[----:B------:R-:W3:Y:S01]  /*ef20*/  LDL.64 R2, [R1+0x1c8] ;  /* 0x0001c80001027983 */ /* 0x000ee20000100a00 */
[----:B------:R-:W-:Y:S01]  /*ef30*/  I2FP.F32.S32 R10, R10 ;  /* 0x0000000a000a7245 */ /* 0x000fe20000201400 */
[----:B------:R-:W-:Y:S02]  /*ef40*/  FADD R13, R13, R20 ;  /* 0x000000140d0d7221 */ /* 0x000fe40000000000 */
[----:B------:R-:W-:Y:S01]  /*ef50*/  FADD R0, R0, R21 ;  /* 0x0000001500007221 */ /* 0x000fe20000000000 */
[----:B------:R-:W-:Y:S01]  /*ef60*/  FADD R8, R18, R19 ;  /* 0x0000001312087221 */ /* 0x000fe20000000000 */
[----:B------:R-:W-:Y:S01]  /*ef70*/  FADD R13, R13, R10 ;  /* 0x0000000a0d0d7221 */ /* 0x000fe20000000000 */
[----:B------:R-:W4:Y:S01]  /*ef80*/  LDL.64 R18, [R1+0x310] ;  /* 0x0003100001127983 */ /* 0x000f220000100a00 */
[----:B------:R-:W-:-:S05]  /*ef90*/  I2FP.F32.S32 R10, R11 ;  /* 0x0000000b000a7245 */ /* 0x000fca0000201400 */
[----:B------:R-:W-:Y:S01]  /*efa0*/  FADD R10, R13, R10 ;  /* 0x0000000a0d0a7221 */ /* 0x000fe20000000000 */
[----:B-----5:R-:W-:-:S05]  /*efb0*/  I2FP.F32.S32 R21, R6 ;  /* 0x0000000600157245 */ /* 0x020fca0000201400 */
[----:B------:R-:W-:Y:S01]  /*efc0*/  FADD R8, R8, R21 ;  /* 0x0000001508087221 */ /* 0x000fe20000000000 */
[----:B------:R-:W-:Y:S02]  /*efd0*/  I2FP.F32.S32 R21, R9 ;  /* 0x0000000900157245 */ /* 0x000fe40000201400 */
[----:B------:R-:W-:Y:S02]  /*efe0*/  I2FP.F32.S32 R9, R7 ;  /* 0x0000000700097245 */ /* 0x000fe40000201400 */
[----:B------:R-:W5:Y:S03]  /*eff0*/  LDL.64 R6, [R1+0x1d0] ;  /* 0x0001d00001067983 */ /* 0x000f660000100a00 */
[----:B------:R-:W-:Y:S02]  /*f000*/  FADD R13, R8, R9 ;  /* 0x00000009080d7221 */ /* 0x000fe40000000000 */
[----:B------:R-:W5:Y:S01]  /*f010*/  LDL.64 R8, [R1+0x318] ;  /* 0x0003180001087983 */ /* 0x000f620000100a00 */
[----:B------:R-:W-:-:S05]  /*f020*/  I2FP.F32.S32 R11, R14 ;  /* 0x0000000e000b7245 */ /* 0x000fca0000201400 */
[----:B------:R-:W-:Y:S02]  /*f030*/  FADD R14, R10, R11 ;  /* 0x0000000b0a0e7221 */ /* 0x000fe40000000000 */
[----:B------:R-:W5:Y:S01]  /*f040*/  LDL.64 R10, [R1+0xd8] ;  /* 0x0000d800010a7983 */ /* 0x000f620000100a00 */
[----:B------:R-:W-:Y:S01]  /*f050*/  FADD R0, R0, R21 ;  /* 0x0000001500007221 */ /* 0x000fe20000000000 */
[----:B------:R-:W-:Y:S02]  /*f060*/  I2FP.F32.S32 R15, R15 ;  /* 0x0000000f000f7245 */ /* 0x000fe40000201400 */
[----:B--2---:R-:W-:-:S05]  /*f070*/  I2FP.F32.S32 R4, R4 ;  /* 0x0000000400047245 */ /* 0x004fca0000201400 */
[----:B------:R-:W-:Y:S01]  /*f080*/  FADD R13, R13, R4 ;  /* 0x000000040d0d7221 */ /* 0x000fe20000000000 */
[----:B------:R-:W-:Y:S02]  /*f090*/  I2FP.F32.S32 R4, R5 ;  /* 0x0000000500047245 */ /* 0x000fe40000201400 */
[----:B------:R-:W-:Y:S01]  /*f0a0*/  I2FP.F32.S32 R21, R16 ;  /* 0x0000001000157245 */ /* 0x000fe20000201400 */
[----:B------:R-:W-:Y:S02]  /*f0b0*/  FADD R16, R14, R15 ;  /* 0x0000000f0e107221 */ /* 0x000fe40000000000 */
[----:B------:R-:W-:Y:S01]  /*f0c0*/  FADD R13, R13, R4 ;  /* 0x000000040d0d7221 */ /* 0x000fe20000000000 */
[----:B------:R-:W2:Y:S01]  /*f0d0*/  LDL.64 R14, [R1+0x320] ;  /* 0x00032000010e7983 */ /* 0x000ea20000100a00 */
[----:B------:R-:W-:-:S03]  /*f0e0*/  FADD R0, R0, R21 ;  /* 0x0000001500007221 */ /* 0x000fc60000000000 */
[----:B------:R-:W2:Y:S01]  /*f0f0*/  LDL.64 R4, [R1+0x1d8] ;  /* 0x0001d80001047983 */ /* 0x000ea20000100a00 */
[----:B------:R-:W-:Y:S02]  /*f100*/  I2FP.F32.S32 R17, R17 ;  /* 0x0000001100117245 */ /* 0x000fe40000201400 */
[----:B---3--:R-:W-:Y:S02]  /*f110*/  I2FP.F32.S32 R21, R2 ;  /* 0x0000000200157245 */ /* 0x008fe40000201400 */
[----:B------:R-:W-:-:S03]  /*f120*/  I2FP.F32.S32 R3, R3 ;  /* 0x0000000300037245 */ /* 0x000fc60000201400 */
[----:B------:R-:W-:Y:S01]  /*f130*/  FADD R16, R16, R21 ;  /* 0x0000001510107221 */ /* 0x000fe20000000000 */
[----:B----4-:R-:W-:-:S03]  /*f140*/  I2FP.F32.S32 R18, R18 ;  /* 0x0000001200127245 */ /* 0x010fc60000201400 */
[----:B------:R-:W-:Y:S01]  /*f150*/  FADD R16, R16, R3 ;  /* 0x0000000310107221 */ /* 0x000fe20000000000 */
[----:B------:R-:W-:Y:S01]  /*f160*/  I2FP.F32.S32 R20, R19 ;  /* 0x0000001300147245 */ /* 0x000fe20000201400 */
[----:B------:R-:W3:Y:S01]  /*f170*/  LDL.64 R2, [R1+0x328] ;  /* 0x0003280001027983 */ /* 0x000ee20000100a00 */
[----:B------:R-:W-:-:S03]  /*f180*/  FADD R13, R13, R18 ;  /* 0x000000120d0d7221 */ /* 0x000fc60000000000 */
[----:B------:R-:W4:Y:S01]  /*f190*/  LDL.64 R18, [R1+0x1e0] ;  /* 0x0001e00001127983 */ /* 0x000f220000100a00 */
[----:B------:R-:W-:Y:S01]  /*f1a0*/  FADD R0, R0, R17 ;  /* 0x0000001100007221 */ /* 0x000fe20000000000 */
[----:B------:R-:W-:Y:S02]  /*f1b0*/  FADD R13, R13, R20 ;  /* 0x000000140d0d7221 */ /* 0x000fe40000000000 */
[----:B------:R-:W4:Y:S01]  /*f1c0*/  LDL.64 R20, [R1+0x330] ;  /* 0x0003300001147983 */ /* 0x000f220000100a00 */
[----:B-----5:R-:W-:Y:S02]  /*f1d0*/  I2FP.F32.S32 R17, R6 ;  /* 0x0000000600117245 */ /* 0x020fe40000201400 */
[----:B------:R-:W-:-:S03]  /*f1e0*/  I2FP.F32.S32 R8, R8 ;  /* 0x0000000800087245 */ /* 0x000fc60000201400 */
[----:B------:R-:W-:Y:S01]  /*f1f0*/  FADD R6, R16, R17 ;  /* 0x0000001110067221 */ /* 0x000fe20000000000 */
[----:B------:R-:W-:Y:S01]  /*f200*/  I2FP.F32.S32 R9, R9 ;  /* 0x0000000900097245 */ /* 0x000fe20000201400 */
[----:B------:R-:W5:Y:S01]  /*f210*/  LDL.64 R16, [R1+0xe0] ;  /* 0x0000e00001107983 */ /* 0x000f620000100a00 */
[----:B------:R-:W-:Y:S01]  /*f220*/  FADD R8, R13, R8 ;  /* 0x000000080d087221 */ /* 0x000fe20000000000 */
[----:B------:R-:W-:-:S03]  /*f230*/  I2FP.F32.S32 R13, R10 ;  /* 0x0000000a000d7245 */ /* 0x000fc60000201400 */
[----:B------:R-:W-:Y:S02]  /*f240*/  FADD R10, R8, R9 ;  /* 0x00000009080a7221 */ /* 0x000fe40000000000 */
[----:B------:R-:W5:Y:S01]  /*f250*/  LDL.64 R8, [R1+0x1e8] ;  /* 0x0001e80001087983 */ /* 0x000f620000100a00 */
[----:B------:R-:W-:Y:S01]  /*f260*/  I2FP.F32.S32 R7, R7 ;  /* 0x0000000700077245 */ /* 0x000fe20000201400 */
[----:B------:R-:W-:-:S04]  /*f270*/  FADD R0, R0, R13 ;  /* 0x0000000d00007221 */ /* 0x000fc80000000000 */
[----:B------:R-:W-:Y:S01]  /*f280*/  FADD R6, R6, R7 ;  /* 0x0000000706067221 */ /* 0x000fe20000000000 */
[----:B------:R-:W-:-:S05]  /*f290*/  I2FP.F32.S32 R11, R11 ;  /* 0x0000000b000b7245 */ /* 0x000fca0000201400 */
[----:B------:R-:W-:Y:S01]  /*f2a0*/  FADD R0, R0, R11 ;  /* 0x0000000b00007221 */ /* 0x000fe20000000000 */
[----:B--2---:R-:W-:Y:S02]  /*f2b0*/  I2FP.F32.S32 R13, R14 ;  /* 0x0000000e000d7245 */ /* 0x004fe40000201400 */
[----:B------:R-:W-:Y:S02]  /*f2c0*/  I2FP.F32.S32 R7, R4 ;  /* 0x0000000400077245 */ /* 0x000fe40000201400 */
[----:B------:R-:W-:Y:S01]  /*f2d0*/  I2FP.F32.S32 R5, R5 ;  /* 0x0000000500057245 */ /* 0x000fe20000201400 */
[----:B------:R-:W-:Y:S01]  /*f2e0*/  FADD R10, R10, R13 ;  /* 0x0000000d0a0a7221 */ /* 0x000fe20000000000 */
[----:B------:R-:W-:Y:S01]  /*f2f0*/  I2FP.F32.S32 R15, R15 ;  /* 0x0000000f000f7245 */ /* 0x000fe20000201400 */
[----:B------:R-:W-:Y:S02]  /*f300*/  FADD R4, R6, R7 ;  /* 0x0000000706047221 */ /* 0x000fe40000000000 */
[----:B------:R-:W2:Y:S02]  /*f310*/  LDL.64 R6, [R1+0x1f0] ;  /* 0x0001f00001067983 */ /* 0x000ea40000100a00 */
[----:B------:R-:W-:Y:S01]  /*f320*/  FADD R11, R4, R5 ;  /* 0x00000005040b7221 */ /* 0x000fe20000000000 */
[----:B------:R-:W-:Y:S01]  /*f330*/  FADD R10, R10, R15 ;  /* 0x0000000f0a0a7221 */ /* 0x000fe20000000000 */
[----:B------:R-:W2:Y:S01]  /*f340*/  LDL.64 R4, [R1+0x338] ;  /* 0x0003380001047983 */ /* 0x000ea20000100a00 */
[----:B---3--:R-:W-:-:S02]  /*f350*/  I2FP.F32.S32 R13, R2 ;  /* 0x00000002000d7245 */ /* 0x008fc40000201400 */
[----:B----4-:R-:W-:-:S03]  /*f360*/  I2FP.F32.S32 R18, R18 ;  /* 0x0000001200127245 */ /* 0x010fc60000201400 */
[----:B------:R-:W-:Y:S01]  /*f370*/  FADD R14, R10, R13 ;  /* 0x0000000d0a0e7221 */ /* 0x000fe20000000000 */
[----:B------:R-:W-:Y:S01]  /*f380*/  I2FP.F32.S32 R13, R19 ;  /* 0x00000013000d7245 */ /* 0x000fe20000201400 */
[----:B------:R-:W-:Y:S01]  /*f390*/  FADD R2, R11, R18 ;  /* 0x000000120b027221 */ /* 0x000fe20000000000 */
[----:B------:R-:W-:Y:S01]  /*f3a0*/  I2FP.F32.S32 R3, R3 ;  /* 0x0000000300037245 */ /* 0x000fe20000201400 */
[----:B------:R-:W3:Y:S02]  /*f3b0*/  LDL.64 R10, [R1+0xe8] ;  /* 0x0000e800010a7983 */ /* 0x000ee40000100a00 */
[----:B------:R-:W-:Y:S01]  /*f3c0*/  FADD R13, R2, R13 ;  /* 0x0000000d020d7221 */ /* 0x000fe20000000000 */
[----:B-----5:R-:W-:Y:S01]  /*f3d0*/  I2FP.F32.S32 R15, R16 ;  /* 0x00000010000f7245 */ /* 0x020fe20000201400 */
[----:B------:R-:W-:Y:S01]  /*f3e0*/  FADD R16, R14, R3 ;  /* 0x000000030e107221 */ /* 0x000fe20000000000 */
[----:B------:R-:W-:Y:S01]  /*f3f0*/  I2FP.F32.S32 R19, R17 ;  /* 0x0000001100137245 */ /* 0x000fe20000201400 */
[----:B------:R-:W4:Y:S01]  /*f400*/  LDL.64 R2, [R1+0x1f8] ;  /* 0x0001f80001027983 */ /* 0x000f220000100a00 */
[----:B------:R-:W-:Y:S01]  /*f410*/  I2FP.F32.S32 R17, R20 ;  /* 0x0000001400117245 */ /* 0x000fe20000201400 */
[----:B------:R-:W-:-:S02]  /*f420*/  FADD R0, R0, R15 ;  /* 0x0000000f00007221 */ /* 0x000fc40000000000 */
[----:B------:R-:W5:Y:S01]  /*f430*/  LDL.64 R14, [R1+0x340] ;  /* 0x00034000010e7983 */ /* 0x000f620000100a00 */
[----:B------:R-:W-:Y:S01]  /*f440*/  I2FP.F32.S32 R8, R8 ;  /* 0x0000000800087245 */ /* 0x000fe20000201400 */
[----:B------:R-:W-:Y:S01]  /*f450*/  FADD R18, R16, R17 ;  /* 0x0000001110127221 */ /* 0x000fe20000000000 */
[----:B------:R-:W-:Y:S01]  /*f460*/  I2FP.F32.S32 R9, R9 ;  /* 0x0000000900097245 */ /* 0x000fe20000201400 */
[----:B------:R-:W5:Y:S02]  /*f470*/  LDL.64 R16, [R1+0xf0] ;  /* 0x0000f00001107983 */ /* 0x000f640000100a00 */
[----:B------:R-:W-:-:S04]  /*f480*/  FADD R8, R13, R8 ;  /* 0x000000080d087221 */ /* 0x000fc80000000000 */
        /* <DEDUP_REMOVED lines=8> */
[----:B------:R-:W-:Y:S01]  /*f510*/  FADD R6, R13, R6 ;  /* 0x000000060d067221 */ /* 0x000fe20000000000 */
[----:B------:R-:W-:Y:S01]  /*f520*/  I2FP.F32.S32 R7, R7 ;  /* 0x0000000700077245 */ /* 0x000fe20000201400 */
[----:B------:R-:W-:Y:S01]  /*f530*/  FADD R13, R21, R4 ;  /* 0x00000004150d7221 */ /* 0x000fe20000000000 */
[----:B------:R-:W-:-:S05]  /*f540*/  I2FP.F32.S32 R4, R5 ;  /* 0x0000000500047245 */ /* 0x000fca0000201400 */
[----:B------:R-:W-:Y:S02]  /*f550*/  FADD R13, R13, R4 ;  /* 0x000000040d0d7221 */ /* 0x000fe40000000000 */
[----:B------:R-:W2:Y:S01]  /*f560*/  LDL.64 R4, [R1+0x208] ;  /* 0x0002080001047983 */ /* 0x000ea20000100a00 */
[----:B---3--:R-:W-:Y:S01]  /*f570*/  I2FP.F32.S32 R21, R10 ;  /* 0x0000000a00157245 */ /* 0x008fe20000201400 */
[----:B------:R-:W-:Y:S02]  /*f580*/  FADD R10, R6, R7 ;  /* 0x00000007060a7221 */ /* 0x000fe40000000000 */
[----:B------:R-:W3:Y:S02]  /*f590*/  LDL.64 R6, [R1+0x350] ;  /* 0x0003500001067983 */ /* 0x000ee40000100a00 */
[----:B------:R-:W-:Y:S01]  /*f5a0*/  FADD R0, R0, R21 ;  /* 0x0000001500007221 */ /* 0x000fe20000000000 */
[----:B------:R-:W-:-:S05]  /*f5b0*/  I2FP.F32.S32 R21, R11 ;  /* 0x0000000b00157245 */ /* 0x000fca0000201400 */
[----:B------:R-:W-:Y:S01]  /*f5c0*/  FADD R0, R0, R21 ;  /* 0x0000001500007221 */ /* 0x000fe20000000000 */
[----:B----4-:R-:W-:Y:S02]  /*f5d0*/  I2FP.F32.S32 R11, R2 ;  /* 0x00000002000b7245 */ /* 0x010fe40000201400 */
[----:B-----5:R-:W-:-:S03]  /*f5e0*/  I2FP.F32.S32 R14, R14 ;  /* 0x0000000e000e7245 */ /* 0x020fc60000201400 */
[----:B------:R-:W-:Y:S01]  /*f5f0*/  FADD R2, R10, R11 ;  /* 0x0000000b0a027221 */ /* 0x000fe20000000000 */
[----:B------:R-:W-:Y:S01]  /*f600*/  I2FP.F32.S32 R3, R3 ;  /* 0x0000000300037245 */ /* 0x000fe20000201400 */
[----:B------:R-:W4:Y:S01]  /*f610*/  LDL.64 R10, [R1+0xf8] ;  /* 0x0000f800010a7983 */ /* 0x000f220000100a00 */
[----:B------:R-:W-:Y:S01]  /*f620*/  I2FP.F32.S32 R21, R16 ;  /* 0x0000001000157245 */ /* 0x000fe20000201400 */
[----:B------:R-:W-:Y:S01]  /*f630*/  FADD R13, R13, R14 ;  /* 0x0000000e0d0d7221 */ /* 0x000fe20000000000 */
[----:B------:R-:W-:Y:S01]  /*f640*/  I2FP.F32.S32 R14, R15 ;  /* 0x0000000f000e7245 */ /* 0x000fe20000201400 */
[----:B------:R-:W-:Y:S02]  /*f650*/  FADD R2, R2, R3 ;  /* 0x0000000302027221 */ /* 0x000fe40000000000 */
[----:B------:R-:W-:Y:S02]  /*f660*/  FADD R0, R0, R21 ;  /* 0x0000001500007221 */ /* 0x000fe40000000000 */
[----:B------:R-:W5:Y:S01]  /*f670*/  LDL.64 R20, [R1+0x358] ;  /* 0x0003580001147983 */ /* 0x000f620000100a00 */
[----:B------:R-:W-:Y:S01]  /*f680*/  I2FP.F32.S32 R3, R8 ;  /* 0x0000000800037245 */ /* 0x000fe20000201400 */
[----:B------:R-:W-:-:S02]  /*f690*/  FADD R13, R13, R14 ;  /* 0x0000000e0d0d7221 */ /* 0x000fc40000000000 */
[----:B------:R-:W5:Y:S02]  /*f6a0*/  LDL.64 R14, [R1+0x210] ;  /* 0x00021000010e7983 */ /* 0x000f640000100a00 */
[----:B------:R-:W-:Y:S02]  /*f6b0*/  FADD R8, R2, R3 ;  /* 0x0000000302087221 */ /* 0x000fe40000000000 */
[----:B------:R-:W5:Y:S01]  /*f6c0*/  LDL.64 R2, [R1+0x100] ;  /* 0x0001000001027983 */ /* 0x000f620000100a00 */
[----:B------:R-:W-:Y:S02]  /*f6d0*/  I2FP.F32.S32 R18, R18 ;  /* 0x0000001200127245 */ /* 0x000fe40000201400 */
[----:B------:R-:W-:-:S03]  /*f6e0*/  I2FP.F32.S32 R17, R17 ;  /* 0x0000001100117245 */ /* 0x000fc60000201400 */
[----:B------:R-:W-:Y:S01]  /*f6f0*/  FADD R13, R13, R18 ;  /* 0x000000120d0d7221 */ /* 0x000fe20000000000 */
[----:B------:R-:W-:Y:S02]  /*f700*/  I2FP.F32.S32 R18, R19 ;  /* 0x0000001300127245 */ /* 0x000fe40000201400 */
[----:B------:R-:W-:Y:S01]  /*f710*/  I2FP.F32.S32 R9, R9 ;  /* 0x0000000900097245 */ /* 0x000fe20000201400 */
[----:B------:R-:W-:Y:S02]  /*f720*/  FADD R0, R0, R17 ;  /* 0x0000001100007221 */ /* 0x000fe40000000000 */
[----:B------:R-:W-:Y:S02]  /*f730*/  FADD R18, R13, R18 ;  /* 0x000000120d127221 */ /* 0x000fe40000000000 */
[----:B------:R-:W-:Y:S02]  /*f740*/  FADD R16, R8, R9 ;  /* 0x0000000908107221 */ /* 0x000fe40000000000 */
[----:B------:R-:W5:Y:S01]  /*f750*/  LDL.64 R8, [R1+0x218] ;  /* 0x0002180001087983 */ /* 0x000f620000100a00 */
[----:B--2---:R-:W-:-:S02]  /*f760*/  I2FP.F32.S32 R13, R4 ;  /* 0x00000004000d7245 */ /* 0x004fc40000201400 */
[----:B---3--:R-:W-:-:S03]  /*f770*/  I2FP.F32.S32 R17, R6 ;  /* 0x0000000600117245 */ /* 0x008fc60000201400 */
[----:B------:R-:W-:Y:S01]  /*f780*/  FADD R6, R16, R13 ;  /* 0x0000000d10067221 */ /* 0x000fe20000000000 */
[----:B------:R-:W-:Y:S02]  /*f790*/  I2FP.F32.S32 R13, R5 ;  /* 0x00000005000d7245 */ /* 0x000fe40000201400 */
[----:B------:R-:W2:Y:S01]  /*f7a0*/  LDL.64 R4, [R1+0x360] ;  /* 0x0003600001047983 */ /* 0x000ea20000100a00 */
[----:B------:R-:W-:Y:S01]  /*f7b0*/  FADD R16, R18, R17 ;  /* 0x0000001112107221 */ /* 0x000fe20000000000 */
[----:B------:R-:W-:Y:S01]  /*f7c0*/  I2FP.F32.S32 R7, R7 ;  /* 0x0000000700077245 */ /* 0x000fe20000201400 */
[----:B------:R-:W-:-:S04]  /*f7d0*/  FADD R13, R6, R13 ;  /* 0x0000000d060d7221 */ /* 0x000fc80000000000 */
[----:B------:R-:W-:Y:S02]  /*f7e0*/  FADD R16, R16, R7 ;  /* 0x0000000710107221 */ /* 0x000fe40000000000 */
[----:B------:R-:W3:Y:S01]  /*f7f0*/  LDL.64 R6, [R1+0x108] ;  /* 0x0001080001067983 */ /* 0x000ee20000100a00 */
[----:B----4-:R-:W-:Y:S02]  /*f800*/  I2FP.F32.S32 R17, R10 ;  /* 0x0000000a00117245 */ /* 0x010fe40000201400 */
[----:B------:R-:W-:Y:S02]  /*f810*/  I2FP.F32.S32 R19, R11 ;  /* 0x0000000b00137245 */ /* 0x000fe40000201400 */
[----:B------:R-:W4:Y:S01]  /*f820*/  LDL.64 R10, [R1+0x220] ;  /* 0x00022000010a7983 */ /* 0x000f220000100a00 */
[----:B------:R-:W-:Y:S01]  /*f830*/  FADD R0, R0, R17 ;  /* 0x0000001100007221 */ /* 0x000fe20000000000 */
[----:B-----5:R-:W-:Y:S02]  /*f840*/  I2FP.F32.S32 R17, R20 ;  /* 0x0000001400117245 */ /* 0x020fe40000201400 */
[----:B------:R-:W-:-:S03]  /*f850*/  I2FP.F32.S32 R14, R14 ;  /* 0x0000000e000e7245 */ /* 0x000fc60000201400 */
[----:B------:R-:W-:Y:S01]  /*f860*/  FADD R16, R16, R17 ;  /* 0x0000001110107221 */ /* 0x000fe20000000000 */
[----:B------:R-:W-:Y:S01]  /*f870*/  I2FP.F32.S32 R21, R21 ;  /* 0x0000001500157245 */ /* 0x000fe20000201400 */
[----:B------:R-:W-:Y:S01]  /*f880*/  FADD R0, R0, R19 ;  /* 0x0000001300007221 */ /* 0x000fe20000000000 */
[----:B------:R-:W-:Y:S01]  /*f890*/  I2FP.F32.S32 R17, R2 ;  /* 0x0000000200117245 */ /* 0x000fe20000201400 */
[----:B------:R-:W-:Y:S01]  /*f8a0*/  FADD R13, R13, R14 ;  /* 0x0000000e0d0d7221 */ /* 0x000fe20000000000 */
[----:B------:R-:W-:Y:S02]  /*f8b0*/  I2FP.F32.S32 R18, R15 ;  /* 0x0000000f00127245 */ /* 0x000fe40000201400 */
[----:B------:R-:W5:Y:S01]  /*f8c0*/  LDL.64 R14, [R1+0x368] ;  /* 0x00036800010e7983 */ /* 0x000f620000100a00 */
[----:B------:R-:W-:Y:S01]  /*f8d0*/  FADD R0, R0, R17 ;  /* 0x0000001100007221 */ /* 0x000fe20000000000 */
[----:B------:R-:W-:Y:S02]  /*f8e0*/  FADD R2, R16, R21 ;  /* 0x0000001510027221 */ /* 0x000fe40000000000 */
[----:B------:R-:W5:Y:S01]  /*f8f0*/  LDL.64 R16, [R1+0x228] ;  /* 0x0002280001107983 */ /* 0x000f620000100a00 */
[----:B------:R-:W-:-:S03]  /*f900*/  FADD R13, R13, R18 ;  /* 0x000000120d0d7221 */ /* 0x000fc60000000000 */
[----:B------:R-:W5:Y:S01]  /*f910*/  LDL.64 R18, [R1+0x110] ;  /* 0x0001100001127983 */ /* 0x000f620000100a00 */
[----:B------:R-:W-:Y:S02]  /*f920*/  I2FP.F32.S32 R8, R8 ;  /* 0x0000000800087245 */ /* 0x000fe40000201400 */
[----:B------:R-:W-:-:S03]  /*f930*/  I2FP.F32.S32 R3, R3 ;  /* 0x0000000300037245 */ /* 0x000fc60000201400 */
[----:B------:R-:W-:Y:S01]  /*f940*/  FADD R8, R13, R8 ;  /* 0x000000080d087221 */ /* 0x000fe20000000000 */
[----:B------:R-:W-:Y:S01]  /*f950*/  I2FP.F32.S32 R9, R9 ;  /* 0x0000000900097245 */ /* 0x000fe20000201400 */
[----:B------:R-:W-:Y:S01]  /*f960*/  FADD R0, R0, R3 ;  /* 0x0000000300007221 */ /* 0x000fe20000000000 */
[----:B--2---:R-:W-:-:S03]  /*f970*/  I2FP.F32.S32 R13, R4 ;  /* 0x00000004000d7245 */ /* 0x004fc60000201400 */
[----:B------:R-:W-:Y:S01]  /*f980*/  FADD R4, R8, R9 ;  /* 0x0000000908047221 */ /* 0x000fe20000000000 */
[----:B------:R-:W-:Y:S01]  /*f990*/  I2FP.F32.S32 R20, R5 ;  /* 0x0000000500147245 */ /* 0x000fe20000201400 */
[----:B------:R-:W2:Y:S01]  /*f9a0*/  LDL.64 R8, [R1+0x230] ;  /* 0x0002300001087983 */ /* 0x000ea20000100a00 */
[----:B------:R-:W-:-:S03]  /*f9b0*/  FADD R13, R2, R13 ;  /* 0x0000000d020d7221 */ /* 0x000fc60000000000 */
[----:B------:R-:W2:Y:S01]  /*f9c0*/  LDL.64 R2, [R1+0x370] ;  /* 0x0003700001027983 */ /* 0x000ea20000100a00 */
[----:B---3--:R-:W-:-:S05]  /*f9d0*/  I2FP.F32.S32 R21, R6 ;  /* 0x0000000600157245 */ /* 0x008fca0000201400 */
[----:B------:R-:W-:Y:S01]  /*f9e0*/  FADD R6, R0, R21 ;  /* 0x0000001500067221 */ /* 0x000fe20000000000 */
[----:B------:R-:W-:Y:S01]  /*f9f0*/  FADD R0, R13, R20 ;  /* 0x000000140d007221 */ /* 0x000fe20000000000 */
[----:B------:R-:W-:Y:S02]  /*fa00*/  I2FP.F32.S32 R21, R7 ;  /* 0x0000000700157245 */ /* 0x000fe40000201400 */
[----:B----4-:R-:W-:Y:S02]  /*fa10*/  I2FP.F32.S32 R5, R10 ;  /* 0x0000000a00057245 */ /* 0x010fe40000201400 */
[----:B------:R-:W-:-:S03]  /*fa20*/  I2FP.F32.S32 R20, R11 ;  /* 0x0000000b00147245 */ /* 0x000fc60000201400 */
[----:B------:R-:W-:Y:S02]  /*fa30*/  FADD R13, R4, R5 ;  /* 0x00000005040d7221 */ /* 0x000fe40000000000 */
[----:B------:R-:W3:Y:S01]  /*fa40*/  LDL.64 R4, [R1+0x378] ;  /* 0x0003780001047983 */ /* 0x000ee20000100a00 */
[----:B------:R-:W-:Y:S01]  /*fa50*/  FADD R10, R6, R21 ;  /* 0x00000015060a7221 */ /* 0x000fe20000000000 */
[----:B------:R-:W-:Y:S01]  /*fa60*/  FADD R11, R13, R20 ;  /* 0x000000140d0b7221 */ /* 0x000fe20000000000 */
[----:B-----5:R-:W-:Y:S02]  /*fa70*/  I2FP.F32.S32 R7, R14 ;  /* 0x0000000e00077245 */ /* 0x020fe40000201400 */
[----:B------:R-:W-:-:S03]  /*fa80*/  I2FP.F32.S32 R16, R16 ;  /* 0x0000001000107245 */ /* 0x000fc60000201400 */
[----:B------:R-:W-:Y:S02]  /*fa90*/  FADD R13, R0, R7 ;  /* 0x00000007000d7221 */ /* 0x000fe40000000000 */
[----:B------:R-:W4:Y:S01]  /*faa0*/  LDL.64 R6, [R1+0x238] ;  /* 0x0002380001067983 */ /* 0x000f220000100a00 */
[----:B------:R-:W-:Y:S01]  /*fab0*/  I2FP.F32.S32 R21, R18 ;  /* 0x0000001200157245 */ /* 0x000fe20000201400 */
[----:B------:R-:W-:Y:S01]  /*fac0*/  FADD R11, R11, R16 ;  /* 0x000000100b0b7221 */ /* 0x000fe20000000000 */
[----:B------:R-:W-:Y:S02]  /*fad0*/  I2FP.F32.S32 R18, R17 ;  /* 0x0000001100127245 */ /* 0x000fe40000201400 */
[----:B------:R-:W-:Y:S01]  /*fae0*/  I2FP.F32.S32 R14, R15 ;  /* 0x0000000f000e7245 */ /* 0x000fe20000201400 */
[----:B------:R-:W-:Y:S01]  /*faf0*/  FADD R0, R10, R21 ;  /* 0x000000150a007221 */ /* 0x000fe20000000000 */
[----:B------:R-:W5:Y:S01]  /*fb00*/  LDL.64 R16, [R1+0x380] ;  /* 0x0003800001107983 */ /* 0x000f620000100a00 */
[----:B------:R-:W-:-:S02]  /*fb10*/  FADD R18, R11, R18 ;  /* 0x000000120b127221 */ /* 0x000fc40000000000 */
[----:B------:R-:W-:Y:S01]  /*fb20*/  FADD R13, R13, R14 ;  /* 0x0000000e0d0d7221 */ /* 0x000fe20000000000 */
[----:B------:R-:W5:Y:S04]  /*fb30*/  LDL.64 R10, [R1+0x118] ;  /* 0x00011800010a7983 */ /* 0x000f680000100a00 */
[----:B------:R-:W5:Y:S01]  /*fb40*/  LDL.64 R14, [R1+0x240] ;  /* 0x00024000010e7983 */ /* 0x000f620000100a00 */
[----:B------:R-:W-:-:S05]  /*fb50*/  I2FP.F32.S32 R19, R19 ;  /* 0x0000001300137245 */ /* 0x000fca0000201400 */
[----:B------:R-:W-:Y:S01]  /*fb60*/  FADD R0, R0, R19 ;  /* 0x0000001300007221 */ /* 0x000fe20000000000 */
[----:B--2---:R-:W-:Y:S02]  /*fb70*/  I2FP.F32.S32 R21, R8 ;  /* 0x0000000800157245 */ /* 0x004fe40000201400 */
[----:B------:R-:W-:Y:S02]  /*fb80*/  I2FP.F32.S32 R2, R2 ;  /* 0x0000000200027245 */ /* 0x000fe40000201400 */
[----:B------:R-:W-:-:S03]  /*fb90*/  I2FP.F32.S32 R8, R3 ;  /* 0x0000000300087245 */ /* 0x000fc60000201400 */
[----:B------:R-:W-:Y:S01]  /*fba0*/  FADD R13, R13, R2 ;  /* 0x000000020d0d7221 */ /* 0x000fe20000000000 */
[----:B------:R-:W-:Y:S01]  /*fbb0*/  FADD R2, R18, R21 ;  /* 0x0000001512027221 */ /* 0x000fe20000000000 */
[----:B------:R-:W-:Y:S01]  /*fbc0*/  I2FP.F32.S32 R9, R9 ;  /* 0x0000000900097245 */ /* 0x000fe20000201400 */
[----:B------:R-:W2:Y:S01]  /*fbd0*/  LDL.64 R18, [R1+0x120] ;  /* 0x0001200001127983 */ /* 0x000ea20000100a00 */
[----:B------:R-:W-:-:S03]  /*fbe0*/  FADD R8, R13, R8 ;  /* 0x000000080d087221 */ /* 0x000fc60000000000 */
[----:B------:R-:W-:Y:S01]  /*fbf0*/  FADD R9, R2, R9 ;  /* 0x0000000902097221 */ /* 0x000fe20000000000 */
[----:B---3--:R-:W-:Y:S02]  /*fc00*/  I2FP.F32.S32 R3, R4 ;  /* 0x0000000400037245 */ /* 0x008fe40000201400 */
[----:B------:R-:W-:Y:S02]  /*fc10*/  I2FP.F32.S32 R20, R5 ;  /* 0x0000000500147245 */ /* 0x000fe40000201400 */
[----:B------:R-:W3:Y:S01]  /*fc20*/  LDL.64 R4, [R1+0x248] ;  /* 0x0002480001047983 */ /* 0x000ee20000100a00 */
[----:B------:R-:W-:-:S03]  /*fc30*/  FADD R13, R8, R3 ;  /* 0x00000003080d7221 */ /* 0x000fc60000000000 */
[----:B------:R-:W3:Y:S01]  /*fc40*/  LDL.64 R2, [R1+0x388] ;  /* 0x0003880001027983 */ /* 0x000ee20000100a00 */
[----:B----4-:R-:W-:Y:S02]  /*fc50*/  I2FP.F32.S32 R8, R6 ;  /* 0x0000000600087245 */ /* 0x010fe40000201400 */
[----:B------:R-:W-:Y:S01]  /*fc60*/  I2FP.F32.S32 R7, R7 ;  /* 0x0000000700077245 */ /* 0x000fe20000201400 */
[----:B------:R-:W-:Y:S02]  /*fc70*/  FADD R6, R13, R20 ;  /* 0x000000140d067221 */ /* 0x000fe40000000000 */
[----:B------:R-:W-:Y:S01]  /*fc80*/  FADD R8, R9, R8 ;  /* 0x0000000809087221 */ /* 0x000fe20000000000 */
[----:B------:R-:W4:Y:S01]  /*fc90*/  LDL.64 R20, [R1+0x128] ;  /* 0x0001280001147983 */ /* 0x000f220000100a00 */
[----:B-----5:R-:W-:Y:S02]  /*fca0*/  I2FP.F32.S32 R9, R16 ;  /* 0x0000001000097245 */ /* 0x020fe40000201400 */
[----:B------:R-:W-:Y:S01]  /*fcb0*/  FADD R7, R8, R7 ;  /* 0x0000000708077221 */ /* 0x000fe20000000000 */
[----:B------:R-:W-:-:S02]  /*fcc0*/  I2FP.F32.S32 R13, R10 ;  /* 0x0000000a000d7245 */ /* 0x000fc40000201400 */
[----:B------:R-:W-:-:S03]  /*fcd0*/  I2FP.F32.S32 R14, R14 ;  /* 0x0000000e000e7245 */ /* 0x000fc60000201400 */
[----:B------:R-:W-:Y:S01]  /*fce0*/  FADD R0, R0, R13 ;  /* 0x0000000d00007221 */ /* 0x000fe20000000000 */
[----:B------:R-:W-:Y:S02]  /*fcf0*/  FADD R10, R6, R9 ;  /* 0x00000009060a7221 */ /* 0x000fe40000000000 */
[----:B------:R-:W5:Y:S01]  /*fd00*/  LDL.64 R8, [R1+0x250] ;  /* 0x0002500001087983 */ /* 0x000f620000100a00 */
[----:B------:R-:W-:-:S03]  /*fd10*/  FADD R13, R7, R14 ;  /* 0x0000000e070d7221 */ /* 0x000fc60000000000 */
[----:B------:R-:W5:Y:S01]  /*fd20*/  LDL.64 R6, [R1+0x390] ;  /* 0x0003900001067983 */ /* 0x000f620000100a00 */
[----:B------:R-:W-:Y:S02]  /*fd30*/  I2FP.F32.S32 R16, R15 ;  /* 0x0000000f00107245 */ /* 0x000fe40000201400 */
[----:B------:R-:W-:Y:S02]  /*fd40*/  I2FP.F32.S32 R17, R17 ;  /* 0x0000001100117245 */ /* 0x000fe40000201400 */
[----:B------:R-:W-:Y:S01]  /*fd50*/  I2FP.F32.S32 R11, R11 ;  /* 0x0000000b000b7245 */ /* 0x000fe20000201400 */
[----:B------:R-:W-:Y:S02]  /*fd60*/  FADD R13, R13, R16 ;  /* 0x000000100d0d7221 */ /* 0x000fe40000000000 */
[----:B------:R-:W-:Y:S02]  /*fd70*/  FADD R14, R10, R17 ;  /* 0x000000110a0e7221 */ /* 0x000fe40000000000 */
[----:B------:R-:W-:-:S02]  /*fd80*/  FADD R0, R0, R11 ;  /* 0x0000000b00007221 */ /* 0x000fc40000000000 */
[----:B------:R-:W5:Y:S01]  /*fd90*/  LDL.64 R10, [R1+0x398] ;  /* 0x00039800010a7983 */ /* 0x000f620000100a00 */
[----:B--2---:R-:W-:Y:S02]  /*fda0*/  I2FP.F32.S32 R17, R18 ;  /* 0x0000001200117245 */ /* 0x004fe40000201400 */
[----:B------:R-:W-:-:S03]  /*fdb0*/  I2FP.F32.S32 R19, R19 ;  /* 0x0000001300137245 */ /* 0x000fc60000201400 */
[----:B------:R-:W-:-:S04]  /*fdc0*/  FADD R0, R0, R17 ;  /* 0x0000001100007221 */ /* 0x000fc80000000000 */
[----:B------:R-:W-:Y:S02]  /*fdd0*/  FADD R0, R0, R19 ;  /* 0x0000001300007221 */ /* 0x000fe40000000000 */
[----:B------:R-:W2:Y:S01]  /*fde0*/  LDL.64 R18, [R1+0x3a0] ;  /* 0x0003a00001127983 */ /* 0x000ea20000100a00 */
[----:B---3--:R-:W-:Y:S02]  /*fdf0*/  I2FP.F32.S32 R4, R4 ;  /* 0x0000000400047245 */ /* 0x008fe40000201400 */
[----:B------:R-:W-:-:S03]  /*fe00*/  I2FP.F32.S32 R15, R2 ;  /* 0x00000002000f7245 */ /* 0x000fc60000201400 */
[----:B------:R-:W-:Y:S01]  /*fe10*/  FADD R4, R13, R4 ;  /* 0x000000040d047221 */ /* 0x000fe20000000000 */
[----:B------:R-:W-:Y:S02]  /*fe20*/  I2FP.F32.S32 R13, R3 ;  /* 0x00000003000d7245 */ /* 0x000fe40000201400 */
[----:B------:R-:W3:Y:S01]  /*fe30*/  LDL.64 R2, [R1+0x258] ;  /* 0x0002580001027983 */ /* 0x000ee20000100a00 */
[----:B------:R-:W-:Y:S01]  /*fe40*/  FADD R14, R14, R15 ;  /* 0x0000000f0e0e7221 */ /* 0x000fe20000000000 */
[----:B------:R-:W-:-:S03]  /*fe50*/  I2FP.F32.S32 R5, R5 ;  /* 0x0000000500057245 */ /* 0x000fc60000201400 */
[----:B------:R-:W-:Y:S02]  /*fe60*/  FADD R13, R14, R13 ;  /* 0x0000000d0e0d7221 */ /* 0x000fe40000000000 */
[----:B------:R-:W-:Y:S02]  /*fe70*/  FADD R14, R4, R5 ;  /* 0x00000005040e7221 */ /* 0x000fe40000000000 */
[----:B------:R-:W2:Y:S01]  /*fe80*/  LDL.64 R4, [R1+0x260] ;  /* 0x0002600001047983 */ /* 0x000ea20000100a00 */
[----:B----4-:R-:W-:-:S05]  /*fe90*/  I2FP.F32.S32 R17, R20 ;  /* 0x0000001400117245 */ /* 0x010fca0000201400 */
[----:B------:R-:W-:Y:S02]  /*fea0*/  FADD R0, R0, R17 ;  /* 0x0000001100007221 */ /* 0x000fe40000000000 */
[----:B------:R-:W4:Y:S01]  /*feb0*/  LDL.64 R16, [R1+0x3a8] ;  /* 0x0003a80001107983 */ /* 0x000f220000100a00 */
[----:B-----5:R-:W-:Y:S02]  /*fec0*/  I2FP.F32.S32 R15, R8 ;  /* 0x00000008000f7245 */ /* 0x020fe40000201400 */
[----:B------:R-:W-:-:S03]  /*fed0*/  I2FP.F32.S32 R6, R6 ;  /* 0x0000000600067245 */ /* 0x000fc60000201400 */
[----:B------:R-:W-:Y:S02]  /*fee0*/  FADD R8, R14, R15 ;  /* 0x0000000f0e087221 */ /* 0x000fe40000000000 */
[----:B------:R-:W5:Y:S01]  /*fef0*/  LDL.64 R14, [R1+0x130] ;  /* 0x00013000010e7983 */ /* 0x000f620000100a00 */
[----:B------:R-:W-:Y:S01]  /*ff00*/  FADD R13, R13, R6 ;  /* 0x000000060d0d7221 */ /* 0x000fe20000000000 */
[----:B------:R-:W-:-:S05]  /*ff10*/  I2FP.F32.S32 R6, R7 ;  /* 0x0000000700067245 */ /* 0x000fca0000201400 */
[----:B------:R-:W-:Y:S02]  /*ff20*/  FADD R13, R13, R6 ;  /* 0x000000060d0d7221 */ /* 0x000fe40000000000 */
[----:B------:R-:W5:Y:S01]  /*ff30*/  LDL.64 R6, [R1+0x268] ;  /* 0x0002680001067983 */ /* 0x000f620000100a00 */
[----:B------:R-:W-:Y:S02]  /*ff40*/  I2FP.F32.S32 R9, R9 ;  /* 0x0000000900097245 */ /* 0x000fe40000201400 */
[----:B------:R-:W-:-:S03]  /*ff50*/  I2FP.F32.S32 R10, R10 ;  /* 0x0000000a000a7245 */ /* 0x000fc60000201400 */
[----:B------:R-:W-:Y:S01]  /*ff60*/  FADD R8, R8, R9 ;  /* 0x0000000908087221 */ /* 0x000fe20000000000 */
[----:B------:R-:W-:Y:S01]  /*ff70*/  I2FP.F32.S32 R11, R11 ;  /* 0x0000000b000b7245 */ /* 0x000fe20000201400 */
[----:B------:R-:W-:Y:S01]  /*ff80*/  FADD R10, R13, R10 ;  /* 0x0000000a0d0a7221 */ /* 0x000fe20000000000 */
[----:B------:R-:W-:-:S05]  /*ff90*/  I2FP.F32.S32 R21, R21 ;  /* 0x0000001500157245 */ /* 0x000fca0000201400 */
[----:B------:R-:W-:Y:S01]  /*ffa0*/  FADD R21, R0, R21 ;  /* 0x0000001500157221 */ /* 0x000fe20000000000 */
[----:B---3--:R-:W-:Y:S02]  /*ffb0*/  I2FP.F32.S32 R9, R2 ;  /* 0x0000000200097245 */ /* 0x008fe40000201400 */
[----:B------:R-:W-:Y:S01]  /*ffc0*/  I2FP.F32.S32 R3, R3 ;  /* 0x0000000300037245 */ /* 0x000fe20000201400 */
[----:B------:R-:W-:Y:S02]  /*ffd0*/  FADD R2, R10, R11 ;  /* 0x0000000b0a027221 */ /* 0x000fe40000000000 */
[----:B------:R-:W-:Y:S01]  /*ffe0*/  FADD R8, R8, R9 ;  /* 0x0000000908087221 */ /* 0x000fe20000000000 */
[----:B--2---:R-:W-:Y:S02]  /*fff0*/  I2FP.F32.S32 R9, R18 ;  /* 0x0000001200097245 */ /* 0x004fe40000201400 */
[----:B------:R-:W-:Y:S01]  /*10000*/  I2FP.F32.S32 R11, R19 ;  /* 0x00000013000b7245 */ /* 0x000fe20000201400 */
[----:B------:R-:W-:Y:S01]  /*10010*/  FADD R3, R8, R3 ;  /* 0x0000000308037221 */ /* 0x000fe20000000000 */
[----:B------:R-:W-:Y:S01]  /*10020*/  I2FP.F32.S32 R4, R4 ;  /* 0x0000000400047245 */ /* 0x000fe20000201400 */
[----:B------:R-:W-:Y:S01]  /*10030*/  FADD R8, R2, R9 ;  /* 0x0000000902087221 */ /* 0x000fe20000000000 */
[----:B------:R-:W2:Y:S03]  /*10040*/  LDL.64 R18, [R1+0x3b0] ;  /* 0x0003b00001127983 */ /* 0x000ea60000100a00 */
[----:B------:R-:W-:Y:S01]  /*10050*/  FADD R10, R3, R4 ;  /* 0x00000004030a7221 */ /* 0x000fe20000000000 */
[----:B------:R-:W-:Y:S01]  /*10060*/  FADD R4, R8, R11 ;  /* 0x0000000b08047221 */ /* 0x000fe20000000000 */
[----:B------:R-:W3:Y:S01]  /*10070*/  LDL.64 R2, [R1+0x270] ;  /* 0x0002700001027983 */ /* 0x000ee20000100a00 */
[----:B----4-:R-:W-:-:S02]  /*10080*/  I2FP.F32.S32 R9, R16 ;  /* 0x0000001000097245 */ /* 0x010fc40000201400 */
[----:B------:R-:W-:-:S03]  /*10090*/  I2FP.F32.S32 R5, R5 ;  /* 0x0000000500057245 */ /* 0x000fc60000201400 */
[----:B------:R-:W-:Y:S02]  /*100a0*/  FADD R16, R4, R9 ;  /* 0x0000000904107221 */ /* 0x000fe40000000000 */
[----:B------:R-:W4:Y:S01]  /*100b0*/  LDL.64 R8, [R1+0x3b8] ;  /* 0x0003b80001087983 */ /* 0x000f220000100a00 */
[----:B------:R-:W-:-:S03]  /*100c0*/  FADD R13, R10, R5 ;  /* 0x000000050a0d7221 */ /* 0x000fc60000000000 */
[----:B------:R-:W4:Y:S01]  /*100d0*/  LDL.64 R10, [R1+0x278] ;  /* 0x00027800010a7983 */ /* 0x000f220000100a00 */
[----:B-----5:R-:W-:Y:S02]  /*100e0*/  I2FP.F32.S32 R0, R14 ;  /* 0x0000000e00007245 */ /* 0x020fe40000201400 */
[----:B------:R-:W-:Y:S01]  /*100f0*/  I2FP.F32.S32 R15, R15 ;  /* 0x0000000f000f7245 */ /* 0x000fe20000201400 */
[----:B------:R-:W5:Y:S02]  /*10100*/  LDL.64 R4, [R1+0x138] ;  /* 0x0001380001047983 */ /* 0x000f640000100a00 */
[----:B------:R-:W-:Y:S01]  /*10110*/  FADD R0, R21, R0 ;  /* 0x0000000015007221 */ /* 0x000fe20000000000 */
[----:B------:R-:W-:-:S03]  /*10120*/  I2FP.F32.S32 R6, R6 ;  /* 0x0000000600067245 */ /* 0x000fc60000201400 */
[----:B------:R-:W-:Y:S02]  /*10130*/  FADD R0, R0, R15 ;  /* 0x0000000f00007221 */ /* 0x000fe40000000000 */
[----:B------:R-:W5:Y:S01]  /*10140*/  LDL.64 R14, [R1+0x3c0] ;  /* 0x0003c000010e7983 */ /* 0x000f620000100a00 */
[----:B------:R-:W-:Y:S01]  /*10150*/  I2FP.F32.S32 R20, R7 ;  /* 0x0000000700147245 */ /* 0x000fe20000201400 */
[----:B------:R-:W-:Y:S02]  /*10160*/  FADD R13, R13, R6 ;  /* 0x000000060d0d7221 */ /* 0x000fe40000000000 */
[----:B------:R-:W5:Y:S02]  /*10170*/  LDL.64 R6, [R1+0x280] ;  /* 0x0002800001067983 */ /* 0x000f640000100a00 */
[----:B------:R-:W-:Y:S02]  /*10180*/  FADD R20, R13, R20 ;  /* 0x000000140d147221 */ /* 0x000fe40000000000 */
[----:B------:R-:W5:Y:S01]  /*10190*/  LDL R13, [R1+0x3c8] ;  /* 0x0003c800010d7983 */ /* 0x000f620000100800 */
[----:B------:R-:W-:-:S05]  /*101a0*/  I2FP.F32.S32 R17, R17 ;  /* 0x0000001100117245 */ /* 0x000fca0000201400 */
[----:B------:R-:W-:Y:S01]  /*101b0*/  FADD R16, R16, R17 ;  /* 0x0000001110107221 */ /* 0x000fe20000000000 */
[----:B--2---:R-:W-:Y:S02]  /*101c0*/  I2FP.F32.S32 R17, R18 ;  /* 0x0000001200117245 */ /* 0x004fe40000201400 */
[----:B------:R-:W-:Y:S02]  /*101d0*/  I2FP.F32.S32 R19, R19 ;  /* 0x0000001300137245 */ /* 0x000fe40000201400 */
[----:B---3--:R-:W-:Y:S01]  /*101e0*/  I2FP.F32.S32 R21, R2 ;  /* 0x0000000200157245 */ /* 0x008fe20000201400 */
[----:B------:R-:W-:Y:S01]  /*101f0*/  FADD R16, R16, R17 ;  /* 0x0000001110107221 */ /* 0x000fe20000000000 */
[----:B------:R-:W-:-:S03]  /*10200*/  I2FP.F32.S32 R3, R3 ;  /* 0x0000000300037245 */ /* 0x000fc60000201400 */
[----:B------:R-:W-:Y:S01]  /*10210*/  FADD R2, R20, R21 ;  /* 0x0000001514027221 */ /* 0x000fe20000000000 */
[----:B------:R-:W-:Y:S01]  /*10220*/  FADD R16, R16, R19 ;  /* 0x0000001310107221 */ /* 0x000fe20000000000 */
[----:B----4-:R-:W-:Y:S02]  /*10230*/  I2FP.F32.S32 R17, R8 ;  /* 0x0000000800117245 */ /* 0x010fe40000201400 */
[----:B------:R-:W-:Y:S01]  /*10240*/  FADD R3, R2, R3 ;  /* 0x0000000302037221 */ /* 0x000fe20000000000 */
[----:B------:R-:W-:Y:S02]  /*10250*/  I2FP.F32.S32 R9, R9 ;  /* 0x0000000900097245 */ /* 0x000fe40000201400 */
[----:B------:R-:W-:Y:S01]  /*10260*/  I2FP.F32.S32 R10, R10 ;  /* 0x0000000a000a7245 */ /* 0x000fe20000201400 */
[----:B------:R-:W-:Y:S01]  /*10270*/  FADD R16, R16, R17 ;  /* 0x0000001110107221 */ /* 0x000fe20000000000 */
[----:B------:R-:W-:Y:S02]  /*10280*/  I2FP.F32.S32 R2, R11 ;  /* 0x0000000b00027245 */ /* 0x000fe40000201400 */
[----:B-----5:R-:W-:Y:S01]  /*10290*/  I2FP.F32.S32 R21, R4 ;  /* 0x0000000400157245 */ /* 0x020fe20000201400 */
[----:B------:R-:W-:Y:S01]  /*102a0*/  FADD R3, R3, R10 ;  /* 0x0000000a03037221 */ /* 0x000fe20000000000 */
[----:B------:R-:W-:Y:S01]  /*102b0*/  FADD R9, R16, R9 ;  /* 0x0000000910097221 */ /* 0x000fe20000000000 */
[----:B------:R-:W-:-:S02]  /*102c0*/  I2FP.F32.S32 R5, R5 ;  /* 0x0000000500057245 */ /* 0x000fc40000201400 */
[----:B------:R-:W-:Y:S01]  /*102d0*/  FADD R0, R0, R21 ;  /* 0x0000001500007221 */ /* 0x000fe20000000000 */
[----:B------:R-:W-:Y:S01]  /*102e0*/  I2FP.F32.S32 R14, R14 ;  /* 0x0000000e000e7245 */ /* 0x000fe20000201400 */
[----:B------:R-:W-:Y:S01]  /*102f0*/  FADD R2, R3, R2 ;  /* 0x0000000203027221 */ /* 0x000fe20000000000 */
[----:B------:R-:W-:Y:S02]  /*10300*/  I2FP.F32.S32 R4, R15 ;  /* 0x0000000f00047245 */ /* 0x000fe40000201400 */
[----:B------:R-:W-:Y:S01]  /*10310*/  I2FP.F32.S32 R11, R6 ;  /* 0x00000006000b7245 */ /* 0x000fe20000201400 */
[----:B------:R-:W-:Y:S01]  /*10320*/  FADD R9, R9, R14 ;  /* 0x0000000e09097221 */ /* 0x000fe20000000000 */
[----:B------:R-:W-:Y:S01]  /*10330*/  I2FP.F32.S32 R21, R12 ;  /* 0x0000000c00157245 */ /* 0x000fe20000201400 */
[----:B------:R-:W-:Y:S01]  /*10340*/  FADD R0, R0, R5 ;  /* 0x0000000500007221 */ /* 0x000fe20000000000 */
[----:B------:R-:W-:Y:S01]  /*10350*/  I2FP.F32.S32 R7, R7 ;  /* 0x0000000700077245 */ /* 0x000fe20000201400 */
[----:B------:R-:W-:Y:S01]  /*10360*/  FADD R2, R2, R11 ;  /* 0x0000000b02027221 */ /* 0x000fe20000000000 */
[----:B------:R-:W-:Y:S01]  /*10370*/  I2FP.F32.S32 R13, R13 ;  /* 0x0000000d000d7245 */ /* 0x000fe20000201400 */
[----:B------:R-:W-:Y:S01]  /*10380*/  FADD R4, R9, R4 ;  /* 0x0000000409047221 */ /* 0x000fe20000000000 */
[----:B------:R-:W-:Y:S01]  /*10390*/  FADD R21, R0, R21 ;  /* 0x0000001500157221 */ /* 0x000fe20000000000 */
[----:B------:R-:W-:-:S02]  /*103a0*/  FADD R20, R2, R7 ;  /* 0x0000000702147221 */ /* 0x000fc40000000000 */
[----:B------:R-:W-:-:S07]  /*103b0*/  FADD R0, R4, R13 ;  /* 0x0000000d04007221 */ /* 0x000fce0000000000 */
.L_x_439:
[----:B------:R-:W-:Y:S05]  /*103c0*/  @!P0 BRA P1, `(.L_x_440) ;  /* 0x0000000000348947 */ /* 0x000fea0000800000 */
[----:B------:R-:W-:Y:S02]  /*103d0*/  UIMAD UR7, UR4, 0x3afb7e91, URZ ;  /* 0x3afb7e91040778a4 */ /* 0x000fe4000f8e02ff */
[----:B------:R-:W-:Y:S02]  /*103e0*/  UIMAD UR6, UR4, 0x26e978d5, URZ ;  /* 0x26e978d5040678a4 */ /* 0x000fe4000f8e02ff */
[----:B------:R-:W-:Y:S02]  /*103f0*/  UIADD3 UR8, UPT, UPT, UR4, -0x203b, URZ ;  /* 0xffffdfc504087890 */ /* 0x000fe4000fffe0ff */
[----:B------:R-:W-:Y:S02]  /*10400*/  USHF.L.W.U32.HI UR7, UR7, 0x1d, UR7 ;  /* 0x0000001d07077899 */ /* 0x000fe40008010e07 */
[----:B------:R-:W-:Y:S02]  /*10410*/  USHF.L.W.U32.HI UR6, UR6, 0x1f, UR6 ;  /* 0x0000001f06067899 */ /* 0x000fe40008010e06 */
[----:B------:R-:W-:-:S02]  /*10420*/  UISETP.GE.U32.AND UP1, UPT, UR8, 0x109a, UPT ;  /* 0x0000109a0800788c */ /* 0x000fc4000bf26070 */
[----:B------:R-:W-:Y:S02]  /*10430*/  UISETP.GT.U32.AND UP0, UPT, UR7, 0xd1b71, UPT ;  /* 0x000d1b710700788c */ /* 0x000fe4000bf04070 */
[----:B------:R-:W-:Y:S02]  /*10440*/  IMAD.U32 R2, RZ, RZ, UR6 ;  /* 0x00000006ff027e24 */ /* 0x000fe4000f8e00ff */
[----:B------:R-:W-:Y:S01]  /*10450*/  UISETP.LT.U32.OR UP0, UPT, UR4, 0x30d5, UP0 ;  /* 0x000030d50400788c */ /* 0x000fe20008701470 */
[----:B------:R-:W-:-:S04]  /*10460*/  PLOP3.LUT P0, PT, PT, PT, UP1, 0x80, 0x8 ;  /* 0x000000000008781c */ /* 0x000fc80003f0f018 */
[----:B------:R-:W-:Y:S02]  /*10470*/  ISETP.LT.U32.AND P0, PT, R2, 0x10624de, !P0 ;  /* 0x010624de0200780c */ /* 0x000fe40004701070 */
[----:B------:R-:W-:-:S13]  /*10480*/  PLOP3.LUT P1, PT, PT, PT, UP0, 0x80, 0x8 ;  /* 0x000000000008781c */ /* 0x000fda0003f2f008 */
[----:B------:R-:W-:Y:S05]  /*10490*/  @P1 BRA !P0, `(.L_x_441) ;  /* 0x0000004000001947 */ /* 0x000fea0004000000 */
.L_x_440:
[----:B01234-:R-:W2:Y:S04]  /*104a0*/  LDL.64 R6, [R1+0x148] ;  /* 0x0001480001067983 */ /* 0x01fea80000100a00 */
[----:B------:R-:W3:Y:S04]  /*104b0*/  LDL.64 R4, [R1] ;  /* 0x0000000001047983 */ /* 0x000ee80000100a00 */
[----:B------:R-:W4:Y:S04]  /*104c0*/  LDL.64 R8, [R1+0x140] ;  /* 0x0001400001087983 */ /* 0x000f280000100a00 */
[----:B------:R-:W5:Y:S04]  /*104d0*/  LDL.64 R14, [R1+0x8] ;  /* 0x00000800010e7983 */ /* 0x000f680000100a00 */
[----:B------:R-:W5:Y:S04]  /*104e0*/  LDL.64 R2, [R1+0x150] ;  /* 0x0001500001027983 */ /* 0x000f680000100a00 */
[----:B------:R-:W5:Y:S04]  /*104f0*/  LDL.64 R16, [R1+0x10] ;  /* 0x0000100001107983 */ /* 0x000f680000100a00 */
[----:B------:R-:W5:Y:S01]  /*10500*/  LDL.64 R10, [R1+0x158] ;  /* 0x00015800010a7983 */ /* 0x000f620000100a00 */
[----:B--2---:R-:W-:-:S02]  /*10510*/  I2FP.F32.S32 R12, R6 ;  /* 0x00000006000c7245 */ /* 0x004fc40000201400 */
[----:B------:R-:W-:Y:S02]  /*10520*/  I2FP.F32.S32 R18, R7 ;  /* 0x0000000700127245 */ /* 0x000fe40000201400 */
[----:B---3--:R-:W-:Y:S02]  /*10530*/  I2FP.F32.S32 R13, R5 ;  /* 0x00000005000d7245 */ /* 0x008fe40000201400 */
[----:B------:R-:W-:Y:S02]  /*10540*/  I2FP.F32.S32 R6, R4 ;  /* 0x0000000400067245 */ /* 0x000fe40000201400 */
[----:B----4-:R-:W-:-:S03]  /*10550*/  I2FP.F32.S32 R5, R9 ;  /* 0x0000000900057245 */ /* 0x010fc60000201400 */
[----:B------:R-:W-:Y:S01]  /*10560*/  FADD R6, R6, R13 ;  /* 0x0000000d06067221 */ /* 0x000fe20000000000 */
[----:B-----5:R-:W-:Y:S01]  /*10570*/  I2FP.F32.S32 R7, R14 ;  /* 0x0000000e00077245 */ /* 0x020fe20000201400 */
[----:B------:R-:W-:Y:S02]  /*10580*/  FADD R5, R5, R12 ;  /* 0x0000000c05057221 */ /* 0x000fe40000000000 */
[----:B------:R-:W2:Y:S02]  /*10590*/  LDL.64 R12, [R1+0x18] ;  /* 0x00001800010c7983 */ /* 0x000ea40000100a00 */
[----:B------:R-:W-:Y:S01]  /*105a0*/  FADD R14, R7, R6 ;  /* 0x00000006070e7221 */ /* 0x000fe20000000000 */
[----:B------:R-:W-:Y:S01]  /*105b0*/  FADD R5, R18, R5 ;  /* 0x0000000512057221 */ /* 0x000fe20000000000 */
[----:B------:R-:W3:Y:S01]  /*105c0*/  LDL.64 R6, [R1+0x160] ;  /* 0x0001600001067983 */ /* 0x000ee20000100a00 */
[----:B------:R-:W-:Y:S02]  /*105d0*/  I2FP.F32.S32 R15, R15 ;  /* 0x0000000f000f7245 */ /* 0x000fe40000201400 */
[----:B------:R-:W-:-:S03]  /*105e0*/  I2FP.F32.S32 R18, R2 ;  /* 0x0000000200127245 */ /* 0x000fc60000201400 */
[----:B------:R-:W-:Y:S02]  /*105f0*/  FADD R2, R15, R14 ;  /* 0x0000000e0f027221 */ /* 0x000fe40000000000 */
[----:B------:R-:W-:Y:S01]  /*10600*/  FADD R5, R18, R5 ;  /* 0x0000000512057221 */ /* 0x000fe20000000000 */
[----:B------:R-:W4:Y:S01]  /*10610*/  LDL.64 R14, [R1+0x20] ;  /* 0x00002000010e7983 */ /* 0x000f220000100a00 */
[----:B------:R-:W-:Y:S02]  /*10620*/  I2FP.F32.S32 R18, R3 ;  /* 0x0000000300127245 */ /* 0x000fe40000201400 */
[----:B------:R-:W-:Y:S02]  /*10630*/  I2FP.F32.S32 R19, R16 ;  /* 0x0000001000137245 */ /* 0x000fe40000201400 */
[----:B------:R-:W-:Y:S01]  /*10640*/  I2FP.F32.S32 R10, R10 ;  /* 0x0000000a000a7245 */ /* 0x000fe20000201400 */
[----:B------:R-:W-:Y:S01]  /*10650*/  FADD R3, R18, R5 ;  /* 0x0000000512037221 */ /* 0x000fe20000000000 */
[----:B------:R-:W-:Y:S01]  /*10660*/  I2FP.F32.S32 R5, R17 ;  /* 0x0000001100057245 */ /* 0x000fe20000201400 */
[----:B------:R-:W-:Y:S01]  /*10670*/  FADD R2, R19, R2 ;  /* 0x0000000213027221 */ /* 0x000fe20000000000 */
[----:B------:R-:W5:Y:S01]  /*10680*/  LDL.64 R16, [R1+0x168] ;  /* 0x0001680001107983 */ /* 0x000f620000100a00 */
[----:B------:R-:W-:-:S02]  /*10690*/  FADD R10, R10, R3 ;  /* 0x000000030a0a7221 */ /* 0x000fc40000000000 */
[----:B------:R-:W-:Y:S02]  /*106a0*/  FADD R5, R5, R2 ;  /* 0x0000000205057221 */ /* 0x000fe40000000000 */
[----:B------:R-:W5:Y:S01]  /*106b0*/  LDL.64 R2, [R1+0x28] ;  /* 0x0000280001027983 */ /* 0x000f620000100a00 */
[----:B------:R-:W-:-:S05]  /*106c0*/  I2FP.F32.S32 R11, R11 ;  /* 0x0000000b000b7245 */ /* 0x000fca0000201400 */
[----:B------:R-:W-:Y:S01]  /*106d0*/  FADD R10, R11, R10 ;  /* 0x0000000a0b0a7221 */ /* 0x000fe20000000000 */
[----:B--2---:R-:W-:Y:S02]  /*106e0*/  I2FP.F32.S32 R12, R12 ;  /* 0x0000000c000c7245 */ /* 0x004fe40000201400 */
[----:B------:R-:W-:Y:S02]  /*106f0*/  I2FP.F32.S32 R18, R13 ;  /* 0x0000000d00127245 */ /* 0x000fe40000201400 */
[----:B---3--:R-:W-:Y:S01]  /*10700*/  I2FP.F32.S32 R11, R6 ;  /* 0x00000006000b7245 */ /* 0x008fe20000201400 */
[----:B------:R-:W-:Y:S02]  /*10710*/  FADD R5, R12, R5 ;  /* 0x000000050c057221 */ /* 0x000fe40000000000 */
[----:B------:R-:W2:Y:S02]  /*10720*/  LDL.64 R12, [R1+0x170] ;  /* 0x00017000010c7983 */ /* 0x000ea40000100a00 */
[----:B------:R-:W-:Y:S01]  /*10730*/  FADD R10, R11, R10 ;  /* 0x0000000a0b0a7221 */ /* 0x000fe20000000000 */
[----:B------:R-:W-:Y:S01]  /*10740*/  I2FP.F32.S32 R11, R7 ;  /* 0x00000007000b7245 */ /* 0x000fe20000201400 */
[----:B------:R-:W-:Y:S01]  /*10750*/  FADD R5, R18, R5 ;  /* 0x0000000512057221 */ /* 0x000fe20000000000 */
[----:B------:R-:W3:Y:S01]  /*10760*/  LDL.64 R6, [R1+0x30] ;  /* 0x0000300001067983 */ /* 0x000ee20000100a00 */
[----:B----4-:R-:W-:-:S02]  /*10770*/  I2FP.F32.S32 R18, R14 ;  /* 0x0000000e00127245 */ /* 0x010fc40000201400 */
[----:B------:R-:W-:Y:S02]  /*10780*/  FADD R14, R11, R10 ;  /* 0x0000000a0b0e7221 */ /* 0x000fe40000000000 */
[----:B------:R-:W4:Y:S01]  /*10790*/  LDL.64 R10, [R1+0x178] ;  /* 0x00017800010a7983 */ /* 0x000f220000100a00 */
[----:B------:R-:W-:Y:S01]  /*107a0*/  FADD R5, R18, R5 ;  /* 0x0000000512057221 */ /* 0x000fe20000000000 */
[----:B------:R-:W-:Y:S02]  /*107b0*/  I2FP.F32.S32 R18, R15 ;  /* 0x0000000f00127245 */ /* 0x000fe40000201400 */
[----:B-----5:R-:W-:-:S05]  /*107c0*/  I2FP.F32.S32 R15, R16 ;  /* 0x00000010000f7245 */ /* 0x020fca0000201400 */
[----:B------:R-:W-:Y:S02]  /*107d0*/  FADD R16, R15, R14 ;  /* 0x0000000e0f107221 */ /* 0x000fe40000000000 */
[----:B------:R-:W5:Y:S01]  /*107e0*/  LDL.64 R14, [R1+0x38] ;  /* 0x00003800010e7983 */ /* 0x000f620000100a00 */
[----:B------:R-:W-:Y:S01]  /*107f0*/  I2FP.F32.S32 R17, R17 ;  /* 0x0000001100117245 */ /* 0x000fe20000201400 */
[----:B------:R-:W-:Y:S01]  /*10800*/  FADD R5, R18, R5 ;  /* 0x0000000512057221 */ /* 0x000fe20000000000 */
[----:B------:R-:W-:-:S03]  /*10810*/  I2FP.F32.S32 R18, R2 ;  /* 0x0000000200127245 */ /* 0x000fc60000201400 */
[----:B------:R-:W-:Y:S02]  /*10820*/  FADD R2, R17, R16 ;  /* 0x0000001011027221 */ /* 0x000fe40000000000 */
[----:B------:R-:W5:Y:S01]  /*10830*/  LDL.64 R16, [R1+0x180] ;  /* 0x0001800001107983 */ /* 0x000f620000100a00 */
[----:B------:R-:W-:Y:S01]  /*10840*/  FADD R5, R18, R5 ;  /* 0x0000000512057221 */ /* 0x000fe20000000000 */
[----:B------:R-:W-:-:S05]  /*10850*/  I2FP.F32.S32 R18, R3 ;  /* 0x0000000300127245 */ /* 0x000fca0000201400 */
[----:B------:R-:W-:Y:S01]  /*10860*/  FADD R5, R18, R5 ;  /* 0x0000000512057221 */ /* 0x000fe20000000000 */
[----:B--2---:R-:W-:-:S05]  /*10870*/  I2FP.F32.S32 R3, R12 ;  /* 0x0000000c00037245 */ /* 0x004fca0000201400 */
[----:B------:R-:W-:Y:S02]  /*10880*/  FADD R12, R3, R2 ;  /* 0x00000002030c7221 */ /* 0x000fe40000000000 */
[----:B------:R-:W2:Y:S01]  /*10890*/  LDL.64 R2, [R1+0x40] ;  /* 0x0000400001027983 */ /* 0x000ea20000100a00 */
[----:B---3--:R-:W-:Y:S02]  /*108a0*/  I2FP.F32.S32 R6, R6 ;  /* 0x0000000600067245 */ /* 0x008fe40000201400 */
[----:B------:R-:W-:Y:S02]  /*108b0*/  I2FP.F32.S32 R13, R13 ;  /* 0x0000000d000d7245 */ /* 0x000fe40000201400 */
[----:B------:R-:W-:Y:S01]  /*108c0*/  I2FP.F32.S32 R18, R7 ;  /* 0x0000000700127245 */ /* 0x000fe20000201400 */
[----:B------:R-:W-:Y:S02]  /*108d0*/  FADD R5, R6, R5 ;  /* 0x0000000506057221 */ /* 0x000fe40000000000 */
[----:B------:R-:W3:Y:S01]  /*108e0*/  LDL.64 R6, [R1+0x188] ;  /* 0x0001880001067983 */ /* 0x000ee20000100a00 */
[----:B------:R-:W-:Y:S01]  /*108f0*/  FADD R12, R13, R12 ;  /* 0x0000000c0d0c7221 */ /* 0x000fe20000000000 */
[----:B----4-:R-:W-:-:S05]  /*10900*/  I2FP.F32.S32 R13, R10 ;  /* 0x0000000a000d7245 */ /* 0x010fca0000201400 */
[----:B------:R-:W-:Y:S02]  /*10910*/  FADD R10, R13, R12 ;  /* 0x0000000c0d0a7221 */ /* 0x000fe40000000000 */
[----:B------:R-:W4:Y:S01]  /*10920*/  LDL.64 R12, [R1+0x48] ;  /* 0x00004800010c7983 */ /* 0x000f220000100a00 */
[----:B-----5:R-:W-:Y:S01]  /*10930*/  I2FP.F32.S32 R14, R14 ;  /* 0x0000000e000e7245 */ /* 0x020fe20000201400 */
[----:B------:R-:W-:Y:S01]  /*10940*/  FADD R5, R18, R5 ;  /* 0x0000000512057221 */ /* 0x000fe20000000000 */
[----:B------:R-:W-:Y:S02]  /*10950*/  I2FP.F32.S32 R11, R11 ;  /* 0x0000000b000b7245 */ /* 0x000fe40000201400 */
[----:B------:R-:W-:Y:S01]  /*10960*/  I2FP.F32.S32 R18, R15 ;  /* 0x0000000f00127245 */ /* 0x000fe20000201400 */
[----:B------:R-:W-:Y:S02]  /*10970*/  FADD R5, R14, R5 ;  /* 0x000000050e057221 */ /* 0x000fe40000000000 */
[----:B------:R-:W5:Y:S01]  /*10980*/  LDL.64 R14, [R1+0x190] ;  /* 0x00019000010e7983 */ /* 0x000f620000100a00 */
[----:B------:R-:W-:Y:S01]  /*10990*/  FADD R10, R11, R10 ;  /* 0x0000000a0b0a7221 */ /* 0x000fe20000000000 */
[----:B------:R-:W-:-:S05]  /*109a0*/  I2FP.F32.S32 R11, R16 ;  /* 0x00000010000b7245 */ /* 0x000fca0000201400 */
[----:B------:R-:W-:Y:S02]  /*109b0*/  FADD R16, R11, R10 ;  /* 0x0000000a0b107221 */ /* 0x000fe40000000000 */
[----:B------:R-:W5:Y:S01]  /*109c0*/  LDL.64 R10, [R1+0x50] ;  /* 0x00005000010a7983 */ /* 0x000f620000100a00 */
[----:B------:R-:W-:Y:S01]  /*109d0*/  I2FP.F32.S32 R17, R17 ;  /* 0x0000001100117245 */ /* 0x000fe20000201400 */
[----:B------:R-:W-:Y:S01]  /*109e0*/  FADD R5, R18, R5 ;  /* 0x0000000512057221 */ /* 0x000fe20000000000 */
[----:B--2---:R-:W-:-:S03]  /*109f0*/  I2FP.F32.S32 R18, R2 ;  /* 0x0000000200127245 */ /* 0x004fc60000201400 */
[----:B------:R-:W-:Y:S02]  /*10a00*/  FADD R2, R17, R16 ;  /* 0x0000001011027221 */ /* 0x000fe40000000000 */
[----:B------:R-:W2:Y:S01]  /*10a10*/  LDL.64 R16, [R1+0x198] ;  /* 0x0001980001107983 */ /* 0x000ea20000100a00 */
[----:B------:R-:W-:Y:S01]  /*10a20*/  FADD R5, R18, R5 ;  /* 0x0000000512057221 */ /* 0x000fe20000000000 */
[----:B------:R-:W-:Y:S02]  /*10a30*/  I2FP.F32.S32 R18, R3 ;  /* 0x0000000300127245 */ /* 0x000fe40000201400 */
[----:B---3--:R-:W-:-:S03]  /*10a40*/  I2FP.F32.S32 R19, R6 ;  /* 0x0000000600137245 */ /* 0x008fc60000201400 */
[----:B------:R-:W-:Y:S01]  /*10a50*/  FADD R3, R18, R5 ;  /* 0x0000000512037221 */ /* 0x000fe20000000000 */
[----:B------:R-:W-:Y:S02]  /*10a60*/  I2FP.F32.S32 R5, R7 ;  /* 0x0000000700057245 */ /* 0x000fe40000201400 */
[----:B------:R-:W3:Y:S01]  /*10a70*/  LDL.64 R6, [R1+0x58] ;  /* 0x0000580001067983 */ /* 0x000ee20000100a00 */
[----:B------:R-:W-:Y:S01]  /*10a80*/  FADD R2, R19, R2 ;  /* 0x0000000213027221 */ /* 0x000fe20000000000 */
[----:B----4-:R-:W-:-:S03]  /*10a90*/  I2FP.F32.S32 R12, R12 ;  /* 0x0000000c000c7245 */ /* 0x010fc60000201400 */
[----:B------:R-:W-:Y:S01]  /*10aa0*/  FADD R5, R5, R2 ;  /* 0x0000000205057221 */ /* 0x000fe20000000000 */
[----:B------:R-:W-:Y:S01]  /*10ab0*/  I2FP.F32.S32 R13, R13 ;  /* 0x0000000d000d7245 */ /* 0x000fe20000201400 */
[----:B------:R-:W-:Y:S02]  /*10ac0*/  FADD R12, R12, R3 ;  /* 0x000000030c0c7221 */ /* 0x000fe40000000000 */
[----:B------:R-:W4:Y:S01]  /*10ad0*/  LDL.64 R2, [R1+0x1a0] ;  /* 0x0001a00001027983 */ /* 0x000f220000100a00 */
        /* <DEDUP_REMOVED lines=9> */
[----:B--2---:R-:W-:Y:S02]  /*10b70*/  I2FP.F32.S32 R19, R16 ;  /* 0x0000001000137245 */ /* 0x004fe40000201400 */
[----:B------:R-:W-:-:S03]  /*10b80*/  I2FP.F32.S32 R17, R17 ;  /* 0x0000001100117245 */ /* 0x000fc60000201400 */
[----:B------:R-:W-:Y:S01]  /*10b90*/  FADD R16, R19, R10 ;  /* 0x0000000a13107221 */ /* 0x000fe20000000000 */
[----:B------:R-:W-:-:S05]  /*10ba0*/  I2FP.F32.S32 R10, R11 ;  /* 0x0000000b000a7245 */ /* 0x000fca0000201400 */
[----:B------:R-:W-:Y:S01]  /*10bb0*/  FADD R10, R10, R5 ;  /* 0x000000050a0a7221 */ /* 0x000fe20000000000 */
[----:B------:R-:W-:Y:S02]  /*10bc0*/  FADD R5, R17, R16 ;  /* 0x0000001011057221 */ /* 0x000fe40000000000 */
[----:B------:R-:W2:Y:S01]  /*10bd0*/  LDL.64 R16, [R1+0x68] ;  /* 0x0000680001107983 */ /* 0x000ea20000100a00 */
[----:B---3--:R-:W-:-:S05]  /*10be0*/  I2FP.F32.S32 R11, R6 ;  /* 0x00000006000b7245 */ /* 0x008fca0000201400 */
[----:B------:R-:W-:Y:S01]  /*10bf0*/  FADD R10, R11, R10 ;  /* 0x0000000a0b0a7221 */ /* 0x000fe20000000000 */
[----:B------:R-:W-:Y:S02]  /*10c00*/  I2FP.F32.S32 R11, R7 ;  /* 0x00000007000b7245 */ /* 0x000fe40000201400 */
[----:B------:R-:W3:Y:S01]  /*10c10*/  LDL.64 R6, [R1+0x1b0] ;  /* 0x0001b00001067983 */ /* 0x000ee20000100a00 */
[----:B----4-:R-:W-:Y:S02]  /*10c20*/  I2FP.F32.S32 R18, R2 ;  /* 0x0000000200127245 */ /* 0x010fe40000201400 */
[----:B------:R-:W-:Y:S02]  /*10c30*/  FADD R2, R11, R10 ;  /* 0x0000000a0b027221 */ /* 0x000fe40000000000 */
[----:B------:R-:W4:Y:S01]  /*10c40*/  LDL.64 R10, [R1+0x70] ;  /* 0x00007000010a7983 */ /* 0x000f220000100a00 */
[----:B------:R-:W-:Y:S01]  /*10c50*/  FADD R5, R18, R5 ;  /* 0x0000000512057221 */ /* 0x000fe20000000000 */
[----:B------:R-:W-:-:S02]  /*10c60*/  I2FP.F32.S32 R18, R3 ;  /* 0x0000000300127245 */ /* 0x000fc40000201400 */
        /* <DEDUP_REMOVED lines=11> */
[----:B--2---:R-:W-:Y:S02]  /*10d20*/  I2FP.F32.S32 R15, R16 ;  /* 0x00000010000f7245 */ /* 0x004fe40000201400 */
[----:B------:R-:W-:-:S03]  /*10d30*/  I2FP.F32.S32 R17, R17 ;  /* 0x0000001100117245 */ /* 0x000fc60000201400 */
[----:B------:R-:W-:Y:S01]  /*10d40*/  FADD R14, R15, R14 ;  /* 0x0000000e0f0e7221 */ /* 0x000fe20000000000 */
[----:B---3--:R-:W-:-:S03]  /*10d50*/  I2FP.F32.S32 R16, R6 ;  /* 0x0000000600107245 */ /* 0x008fc60000201400 */
[----:B------:R-:W-:Y:S02]  /*10d60*/  FADD R6, R17, R14 ;  /* 0x0000000e11067221 */ /* 0x000fe40000000000 */
[----:B------:R-:W2:Y:S01]  /*10d70*/  LDL.64 R14, [R1+0x1c0] ;  /* 0x0001c000010e7983 */ /* 0x000ea20000100a00 */
[----:B------:R-:W-:Y:S01]  /*10d80*/  FADD R5, R16, R5 ;  /* 0x0000000510057221 */ /* 0x000fe20000000000 */
[----:B----4-:R-:W-:Y:S02]  /*10d90*/  I2FP.F32.S32 R19, R10 ;  /* 0x0000000a00137245 */ /* 0x010fe40000201400 */
[----:B------:R-:W3:Y:S01]  /*10da0*/  LDL.64 R16, [R1+0x80] ;  /* 0x0000800001107983 */ /* 0x000ee20000100a00 */
[----:B------:R-:W-:Y:S02]  /*10db0*/  I2FP.F32.S32 R10, R7 ;  /* 0x00000007000a7245 */ /* 0x000fe40000201400 */
[----:B------:R-:W-:Y:S01]  /*10dc0*/  I2FP.F32.S32 R11, R11 ;  /* 0x0000000b000b7245 */ /* 0x000fe20000201400 */
[----:B------:R-:W-:-:S02]  /*10dd0*/  FADD R6, R19, R6 ;  /* 0x0000000613067221 */ /* 0x000fc40000000000 */
[----:B------:R-:W-:Y:S01]  /*10de0*/  FADD R7, R10, R5 ;  /* 0x000000050a077221 */ /* 0x000fe20000000000 */
[----:B-----5:R-:W-:Y:S01]  /*10df0*/  I2FP.F32.S32 R2, R2 ;  /* 0x0000000200027245 */ /* 0x020fe20000201400 */
[----:B------:R-:W-:Y:S02]  /*10e00*/  FADD R5, R11, R6 ;  /* 0x000000060b057221 */ /* 0x000fe40000000000 */
[----:B------:R-:W4:Y:S02]  /*10e10*/  LDL.64 R10, [R1+0x1c8] ;  /* 0x0001c800010a7983 */ /* 0x000f240000100a00 */
[----:B------:R-:W-:Y:S01]  /*10e20*/  FADD R2, R2, R7 ;  /* 0x0000000702027221 */ /* 0x000fe20000000000 */
[----:B------:R-:W-:Y:S01]  /*10e30*/  I2FP.F32.S32 R3, R3 ;  /* 0x0000000300037245 */ /* 0x000fe20000201400 */
[----:B------:R-:W5:Y:S01]  /*10e40*/  LDL.64 R6, [R1+0x88] ;  /* 0x0000880001067983 */ /* 0x000f620000100a00 */
        /* <DEDUP_REMOVED lines=10> */
[----:B------:R-:W-:-:S03]  /*10ef0*/  I2FP.F32.S32 R15, R15 ;  /* 0x0000000f000f7245 */ /* 0x000fc60000201400 */
[----:B------:R-:W-:Y:S02]  /*10f00*/  FADD R5, R16, R5 ;  /* 0x0000000510057221 */ /* 0x000fe40000000000 */
[----:B------:R-:W-:Y:S02]  /*10f10*/  FADD R16, R15, R14 ;  /* 0x0000000e0f107221 */ /* 0x000fe40000000000 */
[----:B------:R-:W3:Y:S01]  /*10f20*/  LDL.64 R14, [R1+0x1d8] ;  /* 0x0001d800010e7983 */ /* 0x000ee20000100a00 */
[----:B------:R-:W-:Y:S02]  /*10f30*/  I2FP.F32.S32 R18, R17 ;  /* 0x0000001100127245 */ /* 0x000fe40000201400 */
[----:B----4-:R-:W-:Y:S02]  /*10f40*/  I2FP.F32.S32 R17, R10 ;  /* 0x0000000a00117245 */ /* 0x010fe40000201400 */
[----:B-----5:R-:W-:Y:S01]  /*10f50*/  I2FP.F32.S32 R6, R6 ;  /* 0x0000000600067245 */ /* 0x020fe20000201400 */
[----:B------:R-:W-:Y:S01]  /*10f60*/  FADD R5, R18, R5 ;  /* 0x0000000512057221 */ /* 0x000fe20000000000 */
[----:B------:R-:W-:Y:S01]  /*10f70*/  I2FP.F32.S32 R11, R11 ;  /* 0x0000000b000b7245 */ /* 0x000fe20000201400 */
[----:B------:R-:W-:-:S02]  /*10f80*/  FADD R10, R17, R16 ;  /* 0x00000010110a7221 */ /* 0x000fc40000000000 */
[----:B------:R-:W4:Y:S01]  /*10f90*/  LDL.64 R16, [R1+0x98] ;  /* 0x0000980001107983 */ /* 0x000f220000100a00 */
[----:B------:R-:W-:Y:S01]  /*10fa0*/  FADD R5, R6, R5 ;  /* 0x0000000506057221 */ /* 0x000fe20000000000 */
[----:B------:R-:W-:Y:S01]  /*10fb0*/  I2FP.F32.S32 R6, R7 ;  /* 0x0000000700067245 */ /* 0x000fe20000201400 */
[----:B------:R-:W-:Y:S01]  /*10fc0*/  FADD R10, R11, R10 ;  /* 0x0000000a0b0a7221 */ /* 0x000fe20000000000 */
[----:B------:R-:W-:-:S03]  /*10fd0*/  I2FP.F32.S32 R7, R2 ;  /* 0x0000000200077245 */ /* 0x000fc60000201400 */
[----:B------:R-:W-:Y:S02]  /*10fe0*/  FADD R2, R6, R5 ;  /* 0x0000000506027221 */ /* 0x000fe40000000000 */
[----:B------:R-:W-:Y:S02]  /*10ff0*/  FADD R5, R7, R10 ;  /* 0x0000000a07057221 */ /* 0x000fe40000000000 */
[----:B------:R-:W5:Y:S01]  /*11000*/  LDL.64 R10, [R1+0x1e0] ;  /* 0x0001e000010a7983 */ /* 0x000f620000100a00 */
[----:B------:R-:W-:-:S03]  /*11010*/  I2FP.F32.S32 R18, R3 ;  /* 0x0000000300127245 */ /* 0x000fc60000201400 */
[----:B------:R-:W5:Y:S02]  /*11020*/  LDL.64 R6, [R1+0x288] ;  /* 0x0002880001067983 */ /* 0x000f640000100a00 */
[----:B------:R-:W-:Y:S01]  /*11030*/  FADD R5, R18, R5 ;  /* 0x0000000512057221 */ /* 0x000fe20000000000 */
[----:B--2---:R-:W-:-:S05]  /*11040*/  I2FP.F32.S32 R3, R12 ;  /* 0x0000000c00037245 */ /* 0x004fca0000201400 */
[----:B------:R-:W-:Y:S02]  /*11050*/  FADD R12, R3, R2 ;  /* 0x00000002030c7221 */ /* 0x000fe40000000000 */
[----:B------:R-:W2:Y:S01]  /*11060*/  LDL.64 R2, [R1+0x290] ;  /* 0x0002900001027983 */ /* 0x000ea20000100a00 */
[----:B------:R-:W-:Y:S02]  /*11070*/  I2FP.F32.S32 R13, R13 ;  /* 0x0000000d000d7245 */ /* 0x000fe40000201400 */
[----:B---3--:R-:W-:-:S03]  /*11080*/  I2FP.F32.S32 R18, R14 ;  /* 0x0000000e00127245 */ /* 0x008fc60000201400 */
[----:B------:R-:W-:Y:S02]  /*11090*/  FADD R14, R13, R12 ;  /* 0x0000000c0d0e7221 */ /* 0x000fe40000000000 */
[----:B------:R-:W3:Y:S01]  /*110a0*/  LDL.64 R12, [R1+0xa0] ;  /* 0x0000a000010c7983 */ /* 0x000ee20000100a00 */
[----:B----4-:R-:W-:Y:S02]  /*110b0*/  I2FP.F32.S32 R19, R16 ;  /* 0x0000001000137245 */ /* 0x010fe40000201400 */
[----:B------:R-:W-:Y:S01]  /*110c0*/  I2FP.F32.S32 R17, R17 ;  /* 0x0000001100117245 */ /* 0x000fe20000201400 */
[----:B------:R-:W-:Y:S01]  /*110d0*/  FADD R5, R18, R5 ;  /* 0x0000000512057221 */ /* 0x000fe20000000000 */
[----:B------:R-:W-:Y:S01]  /*110e0*/  I2FP.F32.S32 R16, R15 ;  /* 0x0000000f00107245 */ /* 0x000fe20000201400 */
[----:B------:R-:W-:-:S04]  /*110f0*/  FADD R14, R19, R14 ;  /* 0x0000000e130e7221 */ /* 0x000fc80000000000 */
[----:B------:R-:W-:Y:S01]  /*11100*/  FADD R18, R17, R14 ;  /* 0x0000000e11127221 */ /* 0x000fe20000000000 */
[----:B------:R-:W-:Y:S01]  /*11110*/  FADD R5, R16, R5 ;  /* 0x0000000510057221 */ /* 0x000fe20000000000 */
[----:B-----5:R-:W-:Y:S01]  /*11120*/  I2FP.F32.S32 R14, R10 ;  /* 0x0000000a000e7245 */ /* 0x020fe20000201400 */
[----:B------:R-:W4:Y:S04]  /*11130*/  LDL.64 R16, [R1+0x298] ;  /* 0x0002980001107983 */ /* 0x000f280000100a00 */
[----:B------:R-:W-:Y:S02]  /*11140*/  FADD R5, R14, R5 ;  /* 0x000000050e057221 */ /* 0x000fe40000000000 */
[----:B------:R-:W5:Y:S01]  /*11150*/  LDL.64 R14, [R1+0x1e8] ;  /* 0x0001e800010e7983 */ /* 0x000f620000100a00 */
[----:B------:R-:W-:-:S02]  /*11160*/  I2FP.F32.S32 R10, R7 ;  /* 0x00000007000a7245 */ /* 0x000fc40000201400 */
[----:B------:R-:W-:-:S05]  /*11170*/  I2FP.F32.S32 R7, R6 ;  /* 0x0000000600077245 */ /* 0x000fca0000201400 */
[----:B------:R-:W-:Y:S01]  /*11180*/  FADD R7, R7, R10 ;  /* 0x0000000a07077221 */ /* 0x000fe20000000000 */
[----:B------:R-:W-:-:S05]  /*11190*/  I2FP.F32.S32 R10, R11 ;  /* 0x0000000b000a7245 */ /* 0x000fca0000201400 */
[----:B------:R-:W-:Y:S01]  /*111a0*/  FADD R5, R10, R5 ;  /* 0x000000050a057221 */ /* 0x000fe20000000000 */
[----:B--2---:R-:W-:Y:S02]  /*111b0*/  I2FP.F32.S32 R2, R2 ;  /* 0x0000000200027245 */ /* 0x004fe40000201400 */
[----:B------:R-:W-:-:S03]  /*111c0*/  I2FP.F32.S32 R11, R3 ;  /* 0x00000003000b7245 */ /* 0x000fc60000201400 */
[----:B------:R-:W-:Y:S02]  /*111d0*/  FADD R10, R2, R7 ;  /* 0x00000007020a7221 */ /* 0x000fe40000000000 */
[----:B------:R-:W2:Y:S01]  /*111e0*/  LDL.64 R2, [R1+0x2a0] ;  /* 0x0002a00001027983 */ /* 0x000ea20000100a00 */
[----:B---3--:R-:W-:Y:S01]  /*111f0*/  I2FP.F32.S32 R7, R12 ;  /* 0x0000000c00077245 */ /* 0x008fe20000201400 */
[----:B------:R-:W-:Y:S02]  /*11200*/  FADD R12, R11, R10 ;  /* 0x0000000a0b0c7221 */ /* 0x000fe40000000000 */
[----:B------:R-:W3:Y:S02]  /*11210*/  LDL.64 R10, [R1+0xa8] ;  /* 0x0000a800010a7983 */ /* 0x000ee40000100a00 */
[----:B------:R-:W-:Y:S01]  /*11220*/  FADD R7, R7, R18 ;  /* 0x0000001207077221 */ /* 0x000fe20000000000 */
[----:B------:R-:W-:Y:S02]  /*11230*/  I2FP.F32.S32 R18, R13 ;  /* 0x0000000d00127245 */ /* 0x000fe40000201400 */
[----:B----4-:R-:W-:-:S05]  /*11240*/  I2FP.F32.S32 R13, R16 ;  /* 0x00000010000d7245 */ /* 0x010fca0000201400 */
[----:B------:R-:W-:Y:S01]  /*11250*/  FADD R12, R13, R12 ;  /* 0x0000000c0d0c7221 */ /* 0x000fe20000000000 */
[----:B-----5:R-:W-:Y:S02]  /*11260*/  I2FP.F32.S32 R14, R14 ;  /* 0x0000000e000e7245 */ /* 0x020fe40000201400 */
[----:B------:R-:W-:Y:S02]  /*11270*/  I2FP.F32.S32 R13, R17 ;  /* 0x00000011000d7245 */ /* 0x000fe40000201400 */
[----:B------:R-:W4:Y:S01]  /*11280*/  LDL.64 R16, [R1+0x2a8] ;  /* 0x0002a80001107983 */ /* 0x000f220000100a00 */
[----:B------:R-:W-:Y:S02]  /*11290*/  FADD R5, R14, R5 ;  /* 0x000000050e057221 */ /* 0x000fe40000000000 */
[----:B------:R-:W-:Y:S02]  /*112a0*/  FADD R14, R13, R12 ;  /* 0x0000000c0d0e7221 */ /* 0x000fe40000000000 */
[----:B------:R-:W5:Y:S01]  /*112b0*/  LDL.64 R12, [R1+0x1f0] ;  /* 0x0001f000010c7983 */ /* 0x000f620000100a00 */
[----:B------:R-:W-:Y:S01]  /*112c0*/  FADD R7, R18, R7 ;  /* 0x0000000712077221 */ /* 0x000fe20000000000 */
[----:B------:R-:W-:-:S05]  /*112d0*/  I2FP.F32.S32 R18, R15 ;  /* 0x0000000f00127245 */ /* 0x000fca0000201400 */
[----:B------:R-:W-:Y:S01]  /*112e0*/  FADD R5, R18, R5 ;  /* 0x0000000512057221 */ /* 0x000fe20000000000 */
[----:B--2---:R-:W-:Y:S02]  /*112f0*/  I2FP.F32.S32 R15, R2 ;  /* 0x00000002000f7245 */ /* 0x004fe40000201400 */
[----:B---3--:R-:W-:-:S03]  /*11300*/  I2FP.F32.S32 R10, R10 ;  /* 0x0000000a000a7245 */ /* 0x008fc60000201400 */
[----:B------:R-:W-:Y:S01]  /*11310*/  FADD R14, R15, R14 ;  /* 0x0000000e0f0e7221 */ /* 0x000fe20000000000 */
[----:B------:R-:W-:Y:S02]  /*11320*/  I2FP.F32.S32 R15, R3 ;  /* 0x00000003000f7245 */ /* 0x000fe40000201400 */
[----:B------:R-:W2:Y:S01]  /*11330*/  LDL.64 R2, [R1+0x2b0] ;  /* 0x0002b00001027983 */ /* 0x000ea20000100a00 */
[----:B------:R-:W-:Y:S02]  /*11340*/  FADD R7, R10, R7 ;  /* 0x000000070a077221 */ /* 0x000fe40000000000 */
[----:B------:R-:W-:Y:S02]  /*11350*/  FADD R10, R15, R14 ;  /* 0x0000000e0f0a7221 */ /* 0x000fe40000000000 */
[----:B------:R-:W3:Y:S01]  /*11360*/  LDL.64 R14, [R1+0xb0] ;  /* 0x0000b000010e7983 */ /* 0x000ee20000100a00 */
        /* <DEDUP_REMOVED lines=12> */
[----:B--2---:R-:W-:-:S05]  /*11430*/  I2FP.F32.S32 R13, R2 ;  /* 0x00000002000d7245 */ /* 0x004fca0000201400 */
[----:B------:R-:W-:Y:S01]  /*11440*/  FADD R12, R13, R12 ;  /* 0x0000000c0d0c7221 */ /* 0x000fe20000000000 */
[----:B---3--:R-:W-:Y:S02]  /*11450*/  I2FP.F32.S32 R14, R14 ;  /* 0x0000000e000e7245 */ /* 0x008fe40000201400 */
[----:B------:R-:W-:Y:S02]  /*11460*/  I2FP.F32.S32 R13, R3 ;  /* 0x00000003000d7245 */ /* 0x000fe40000201400 */
[----:B------:R-:W2:Y:S01]  /*11470*/  LDL.64 R2, [R1+0x2c0] ;  /* 0x0002c00001027983 */ /* 0x000ea20000100a00 */
[----:B------:R-:W-:Y:S02]  /*11480*/  FADD R7, R14, R7 ;  /* 0x000000070e077221 */ /* 0x000fe40000000000 */
[----:B------:R-:W-:Y:S02]  /*11490*/  FADD R14, R13, R12 ;  /* 0x0000000c0d0e7221 */ /* 0x000fe40000000000 */
[----:B------:R-:W3:Y:S01]  /*114a0*/  LDL.64 R12, [R1+0xb8] ;  /* 0x0000b800010c7983 */ /* 0x000ee20000100a00 */
[----:B------:R-:W-:-:S02]  /*114b0*/  I2FP.F32.S32 R18, R15 ;  /* 0x0000000f00127245 */ /* 0x000fc40000201400 */
        /* <DEDUP_REMOVED lines=180> */
[----:B----4-:R-:W-:Y:S02]  /*12000*/  I2FP.F32.S32 R15, R16 ;  /* 0x00000010000f7245 */ /* 0x010fe40000201400 */
[----:B------:R-:W-:Y:S02]  /*12010*/  I2FP.F32.S32 R17, R17 ;  /* 0x0000001100117245 */ /* 0x000fe40000201400 */
[----:B-----5:R-:W-:Y:S01]  /*12020*/  I2FP.F32.S32 R10, R10 ;  /* 0x0000000a000a7245 */ /* 0x020fe20000201400 */
[----:B------:R-:W-:Y:S02]  /*12030*/  FADD R16, R15, R14 ;  /* 0x0000000e0f107221 */ /* 0x000fe40000000000 */
[----:B------:R-:W4:Y:S02]  /*12040*/  LDL.64 R14, [R1+0x358] ;  /* 0x00035800010e7983 */ /* 0x000f240000100a00 */
[----:B------:R-:W-:Y:S01]  /*12050*/  FADD R5, R10, R5 ;  /* 0x000000050a057221 */ /* 0x000fe20000000000 */
[----:B------:R-:W-:-:S02]  /*12060*/  FADD R10, R17, R16 ;  /* 0x00000010110a7221 */ /* 0x000fc40000000000 */
        /* <DEDUP_REMOVED lines=29> */
[----:B------:R-:W-:Y:S01]  /*12240*/  FADD R5, R16, R5 ;  /* 0x0000000510057221 */ /* 0x000fe20000000000 */
[----:B------:R-:W2:Y:S04]  /*12250*/  LDL.64 R2, [R1+0x110] ;  /* 0x0001100001027983 */ /* 0x000ea80000100a00 */
[----:B------:R-:W3:Y:S01]  /*12260*/  LDL.64 R16, [R1+0x370] ;  /* 0x0003700001107983 */ /* 0x000ee20000100a00 */
[----:B------:R-:W-:Y:S02]  /*12270*/  I2FP.F32.S32 R18, R11 ;  /* 0x0000000b00127245 */ /* 0x000fe40000201400 */
[----:B----4-:R-:W-:-:S02]  /*12280*/  I2FP.F32.S32 R11, R12 ;  /* 0x0000000c000b7245 */ /* 0x010fc40000201400 */
[----:B------:R-:W-:Y:S02]  /*12290*/  I2FP.F32.S32 R13, R13 ;  /* 0x0000000d000d7245 */ /* 0x000fe40000201400 */
[----:B-----5:R-:W-:Y:S01]  /*122a0*/  I2FP.F32.S32 R14, R14 ;  /* 0x0000000e000e7245 */ /* 0x020fe20000201400 */
[----:B------:R-:W-:Y:S02]  /*122b0*/  FADD R12, R11, R10 ;  /* 0x0000000a0b0c7221 */ /* 0x000fe40000000000 */
[----:B------:R-:W4:Y:S02]  /*122c0*/  LDL.64 R10, [R1+0x378] ;  /* 0x00037800010a7983 */ /* 0x000f240000100a00 */
[----:B------:R-:W-:Y:S01]  /*122d0*/  FADD R5, R14, R5 ;  /* 0x000000050e057221 */ /* 0x000fe20000000000 */
        /* <DEDUP_REMOVED lines=8> */
[----:B------:R-:W-:Y:S01]  /*12360*/  I2FP.F32.S32 R17, R17 ;  /* 0x0000001100117245 */ /* 0x000fe20000201400 */
[----:B------:R-:W-:Y:S02]  /*12370*/  FADD R2, R15, R14 ;  /* 0x0000000e0f027221 */ /* 0x000fe40000000000 */
[----:B------:R-:W2:Y:S01]  /*12380*/  LDL.64 R14, [R1+0x380] ;  /* 0x00038000010e7983 */ /* 0x000ea20000100a00 */
[----:B------:R-:W-:Y:S01]  /*12390*/  I2FP.F32.S32 R18, R3 ;  /* 0x0000000300127245 */ /* 0x000fe20000201400 */
[----:B------:R-:W-:Y:S02]  /*123a0*/  FADD R16, R17, R2 ;  /* 0x0000000211107221 */ /* 0x000fe40000000000 */
[----:B------:R-:W3:Y:S01]  /*123b0*/  LDL.64 R2, [R1+0x118] ;  /* 0x0001180001027983 */ /* 0x000ee20000100a00 */
[----:B----4-:R-:W-:Y:S02]  /*123c0*/  I2FP.F32.S32 R17, R10 ;  /* 0x0000000a00117245 */ /* 0x010fe40000201400 */
[----:B------:R-:W-:-:S03]  /*123d0*/  I2FP.F32.S32 R11, R11 ;  /* 0x0000000b000b7245 */ /* 0x000fc60000201400 */
[----:B------:R-:W-:Y:S01]  /*123e0*/  FADD R10, R17, R16 ;  /* 0x00000010110a7221 */ /* 0x000fe20000000000 */
[----:B-----5:R-:W-:Y:S01]  /*123f0*/  I2FP.F32.S32 R12, R12 ;  /* 0x0000000c000c7245 */ /* 0x020fe20000201400 */
[----:B------:R-:W4:Y:S04]  /*12400*/  LDL.64 R16, [R1+0x388] ;  /* 0x0003880001107983 */ /* 0x000f280000100a00 */
[----:B------:R-:W-:Y:S01]  /*12410*/  FADD R5, R12, R5 ;  /* 0x000000050c057221 */ /* 0x000fe20000000000 */
[----:B------:R-:W-:Y:S02]  /*12420*/  FADD R12, R11, R10 ;  /* 0x0000000a0b0c7221 */ /* 0x000fe40000000000 */
[----:B------:R-:W5:Y:S01]  /*12430*/  LDL.64 R10, [R1+0x260] ;  /* 0x00026000010a7983 */ /* 0x000f620000100a00 */
[----:B------:R-:W-:Y:S01]  /*12440*/  FADD R7, R18, R7 ;  /* 0x0000000712077221 */ /* 0x000fe20000000000 */
[----:B--2---:R-:W-:-:S02]  /*12450*/  I2FP.F32.S32 R19, R14 ;  /* 0x0000000e00137245 */ /* 0x004fc40000201400 */
[----:B------:R-:W-:Y:S02]  /*12460*/  I2FP.F32.S32 R15, R15 ;  /* 0x0000000f000f7245 */ /* 0x000fe40000201400 */
[----:B---3--:R-:W-:Y:S01]  /*12470*/  I2FP.F32.S32 R2, R2 ;  /* 0x0000000200027245 */ /* 0x008fe20000201400 */
[----:B------:R-:W-:Y:S01]  /*12480*/  FADD R12, R19, R12 ;  /* 0x0000000c130c7221 */ /* 0x000fe20000000000 */
[----:B------:R-:W-:-:S03]  /*12490*/  I2FP.F32.S32 R14, R13 ;  /* 0x0000000d000e7245 */ /* 0x000fc60000201400 */
[----:B------:R-:W-:Y:S01]  /*124a0*/  FADD R7, R2, R7 ;  /* 0x0000000702077221 */ /* 0x000fe20000000000 */
[----:B------:R-:W-:Y:S02]  /*124b0*/  FADD R2, R15, R12 ;  /* 0x0000000c0f027221 */ /* 0x000fe40000000000 */
[----:B------:R-:W2:Y:S01]  /*124c0*/  LDL.64 R12, [R1+0x120] ;  /* 0x00012000010c7983 */ /* 0x000ea20000100a00 */
[----:B------:R-:W-:-:S03]  /*124d0*/  FADD R5, R14, R5 ;  /* 0x000000050e057221 */ /* 0x000fc60000000000 */
[----:B------:R-:W3:Y:S01]  /*124e0*/  LDL.64 R14, [R1+0x390] ;  /* 0x00039000010e7983 */ /* 0x000ee20000100a00 */
[----:B------:R-:W-:Y:S02]  /*124f0*/  I2FP.F32.S32 R18, R3 ;  /* 0x0000000300127245 */ /* 0x000fe40000201400 */
        /* <DEDUP_REMOVED lines=8> */
[----:B------:R-:W-:Y:S01]  /*12580*/  I2FP.F32.S32 R19, R11 ;  /* 0x0000000b00137245 */ /* 0x000fe20000201400 */
[----:B------:R-:W-:Y:S01]  /*12590*/  FADD R7, R18, R7 ;  /* 0x0000000712077221 */ /* 0x000fe20000000000 */
[----:B--2---:R-:W-:-:S03]  /*125a0*/  I2FP.F32.S32 R11, R12 ;  /* 0x0000000c000b7245 */ /* 0x004fc60000201400 */
[----:B------:R-:W-:Y:S01]  /*125b0*/  FADD R12, R19, R10 ;  /* 0x0000000a130c7221 */ /* 0x000fe20000000000 */
[----:B---3--:R-:W-:Y:S01]  /*125c0*/  I2FP.F32.S32 R18, R14 ;  /* 0x0000000e00127245 */ /* 0x008fe20000201400 */
[----:B------:R-:W-:Y:S02]  /*125d0*/  FADD R14, R11, R7 ;  /* 0x000000070b0e7221 */ /* 0x000fe40000000000 */
[----:B------:R-:W2:Y:S02]  /*125e0*/  LDL.64 R10, [R1+0x128] ;  /* 0x00012800010a7983 */ /* 0x000ea40000100a00 */
[----:B------:R-:W-:Y:S01]  /*125f0*/  FADD R7, R18, R5 ;  /* 0x0000000512077221 */ /* 0x000fe20000000000 */
[----:B------:R-:W-:Y:S02]  /*12600*/  I2FP.F32.S32 R5, R13 ;  /* 0x0000000d00057245 */ /* 0x000fe40000201400 */
[----:B------:R-:W-:Y:S02]  /*12610*/  I2FP.F32.S32 R18, R15 ;  /* 0x0000000f00127245 */ /* 0x000fe40000201400 */
[----:B----4-:R-:W-:Y:S01]  /*12620*/  I2FP.F32.S32 R13, R2 ;  /* 0x00000002000d7245 */ /* 0x010fe20000201400 */
[----:B------:R-:W-:-:S02]  /*12630*/  FADD R5, R5, R14 ;  /* 0x0000000e05057221 */ /* 0x000fc40000000000 */
[----:B------:R-:W-:Y:S01]  /*12640*/  FADD R18, R18, R7 ;  /* 0x0000000712127221 */ /* 0x000fe20000000000 */
[----:B------:R-:W3:Y:S01]  /*12650*/  LDL.64 R14, [R1+0x270] ;  /* 0x00027000010e7983 */ /* 0x000ee20000100a00 */
[----:B------:R-:W-:Y:S01]  /*12660*/  FADD R2, R13, R12 ;  /* 0x0000000c0d027221 */ /* 0x000fe20000000000 */
[----:B------:R-:W-:Y:S02]  /*12670*/  I2FP.F32.S32 R7, R3 ;  /* 0x0000000300077245 */ /* 0x000fe40000201400 */
[----:B------:R-:W4:Y:S01]  /*12680*/  LDL.64 R12, [R1+0x3a0] ;  /* 0x0003a000010c7983 */ /* 0x000f220000100a00 */
[----:B-----5:R-:W-:Y:S02]  /*12690*/  I2FP.F32.S32 R3, R16 ;  /* 0x0000001000037245 */ /* 0x020fe40000201400 */
[----:B------:R-:W-:-:S03]  /*126a0*/  FADD R7, R7, R2 ;  /* 0x0000000207077221 */ /* 0x000fc60000000000 */
[----:B------:R-:W-:Y:S02]  /*126b0*/  FADD R18, R3, R18 ;  /* 0x0000001203127221 */ /* 0x000fe40000000000 */
[----:B------:R-:W5:Y:S01]  /*126c0*/  LDL.64 R2, [R1+0x130] ;  /* 0x0001300001027983 */ /* 0x000f620000100a00 */
[----:B------:R-:W-:Y:S02]  /*126d0*/  I2FP.F32.S32 R17, R17 ;  /* 0x0000001100117245 */ /* 0x000fe40000201400 */
[----:B--2---:R-:W-:-:S05]  /*126e0*/  I2FP.F32.S32 R10, R10 ;  /* 0x0000000a000a7245 */ /* 0x004fca0000201400 */
[----:B------:R-:W-:Y:S01]  /*126f0*/  FADD R10, R10, R5 ;  /* 0x000000050a0a7221 */ /* 0x000fe20000000000 */
[----:B------:R-:W-:Y:S02]  /*12700*/  FADD R5, R17, R18 ;  /* 0x0000001211057221 */ /* 0x000fe40000000000 */
[----:B------:R-:W2:Y:S01]  /*12710*/  LDL.64 R16, [R1+0x3a8] ;  /* 0x0003a80001107983 */ /* 0x000ea20000100a00 */
[----:B------:R-:W-:Y:S02]  /*12720*/  I2FP.F32.S32 R11, R11 ;  /* 0x0000000b000b7245 */ /* 0x000fe40000201400 */
[----:B---3--:R-:W-:Y:S02]  /*12730*/  I2FP.F32.S32 R14, R14 ;  /* 0x0000000e000e7245 */ /* 0x008fe40000201400 */
[----:B----4-:R-:W-:-:S03]  /*12740*/  I2FP.F32.S32 R18, R12 ;  /* 0x0000000c00127245 */ /* 0x010fc60000201400 */
[----:B------:R-:W-:Y:S01]  /*12750*/  FADD R14, R14, R7 ;  /* 0x000000070e0e7221 */ /* 0x000fe20000000000 */
[----:B------:R-:W-:Y:S02]  /*12760*/  FADD R12, R11, R10 ;  /* 0x0000000a0b0c7221 */ /* 0x000fe40000000000 */
[----:B------:R-:W3:Y:S01]  /*12770*/  LDL.64 R10, [R1+0x278] ;  /* 0x00027800010a7983 */ /* 0x000ee20000100a00 */
[----:B------:R-:W-:Y:S01]  /*12780*/  FADD R7, R18, R5 ;  /* 0x0000000512077221 */ /* 0x000fe20000000000 */
[----:B------:R-:W-:Y:S02]  /*12790*/  I2FP.F32.S32 R5, R15 ;  /* 0x0000000f00057245 */ /* 0x000fe40000201400 */
[----:B-----5:R-:W-:Y:S02]  /*127a0*/  I2FP.F32.S32 R15, R2 ;  /* 0x00000002000f7245 */ /* 0x020fe40000201400 */
[----:B------:R-:W-:Y:S01]  /*127b0*/  I2FP.F32.S32 R18, R13 ;  /* 0x0000000d00127245 */ /* 0x000fe20000201400 */
[----:B------:R-:W-:-:S02]  /*127c0*/  FADD R5, R5, R14 ;  /* 0x0000000e05057221 */ /* 0x000fc40000000000 */
[----:B------:R-:W-:Y:S02]  /*127d0*/  FADD R2, R15, R12 ;  /* 0x0000000c0f027221 */ /* 0x000fe40000000000 */
[----:B------:R-:W4:Y:S04]  /*127e0*/  LDL.64 R12, [R1+0x138] ;  /* 0x00013800010c7983 */ /* 0x000f280000100a00 */
[----:B------:R-:W5:Y:S01]  /*127f0*/  LDL.64 R14, [R1+0x3b0] ;  /* 0x0003b000010e7983 */ /* 0x000f620000100a00 */
[----:B------:R-:W-:Y:S01]  /*12800*/  FADD R18, R18, R7 ;  /* 0x0000000712127221 */ /* 0x000fe20000000000 */
[----:B------:R-:W-:-:S05]  /*12810*/  I2FP.F32.S32 R7, R3 ;  /* 0x0000000300077245 */ /* 0x000fca0000201400 */
        /* <DEDUP_REMOVED lines=8> */
[----:B------:R-:W-:Y:S01]  /*128a0*/  FADD R5, R10, R5 ;  /* 0x000000050a057221 */ /* 0x000fe20000000000 */
[----:B----4-:R-:W-:Y:S02]  /*128b0*/  I2FP.F32.S32 R10, R12 ;  /* 0x0000000c000a7245 */ /* 0x010fe40000201400 */
[----:B-----5:R-:W-:-:S03]  /*128c0*/  I2FP.F32.S32 R19, R14 ;  /* 0x0000000e00137245 */ /* 0x020fc60000201400 */
[----:B------:R-:W-:Y:S01]  /*128d0*/  FADD R10, R10, R7 ;  /* 0x000000070a0a7221 */ /* 0x000fe20000000000 */
[----:B------:R-:W-:Y:S01]  /*128e0*/  I2FP.F32.S32 R12, R15 ;  /* 0x0000000f000c7245 */ /* 0x000fe20000201400 */
[----:B------:R-:W-:Y:S02]  /*128f0*/  FADD R7, R19, R18 ;  /* 0x0000001213077221 */ /* 0x000fe40000000000 */
[----:B------:R-:W4:Y:S02]  /*12900*/  LDL.64 R18, [R1+0x280] ;  /* 0x0002800001127983 */ /* 0x000f240000100a00 */
[----:B------:R-:W-:Y:S02]  /*12910*/  FADD R12, R12, R7 ;  /* 0x000000070c0c7221 */ /* 0x000fe40000000000 */
[----:B------:R-:W5:Y:S01]  /*12920*/  LDL R7, [R1+0x3c8] ;  /* 0x0003c80001077983 */ /* 0x000f620000100800 */
[----:B------:R-:W-:Y:S01]  /*12930*/  BSSY.RECONVERGENT B1, `(.L_x_442) ;  /* 0x0000028000017945 */ /* 0x000fe20003800200 */
[----:B--2---:R-:W-:-:S05]  /*12940*/  I2FP.F32.S32 R15, R2 ;  /* 0x00000002000f7245 */ /* 0x004fca0000201400 */
[----:B------:R-:W-:Y:S01]  /*12950*/  FADD R2, R15, R12 ;  /* 0x0000000c0f027221 */ /* 0x000fe20000000000 */
[----:B------:R-:W-:Y:S02]  /*12960*/  I2FP.F32.S32 R12, R11 ;  /* 0x0000000b000c7245 */ /* 0x000fe40000201400 */
[----:B------:R-:W-:Y:S02]  /*12970*/  I2FP.F32.S32 R11, R13 ;  /* 0x0000000d000b7245 */ /* 0x000fe40000201400 */
[----:B------:R-:W-:Y:S01]  /*12980*/  I2FP.F32.S32 R3, R3 ;  /* 0x0000000300037245 */ /* 0x000fe20000201400 */
[----:B------:R-:W-:Y:S01]  /*12990*/  FADD R5, R12, R5 ;  /* 0x000000050c057221 */ /* 0x000fe20000000000 */
[----:B------:R-:W-:Y:S01]  /*129a0*/  I2FP.F32.S32 R12, R8 ;  /* 0x00000008000c7245 */ /* 0x000fe20000201400 */
[----:B------:R-:W-:Y:S01]  /*129b0*/  FADD R11, R11, R10 ;  /* 0x0000000a0b0b7221 */ /* 0x000fe20000000000 */
[----:B---3--:R-:W-:Y:S01]  /*129c0*/  I2FP.F32.S32 R13, R16 ;  /* 0x00000010000d7245 */ /* 0x008fe20000201400 */
[----:B------:R-:W-:Y:S01]  /*129d0*/  FADD R10, R3, R2 ;  /* 0x00000002030a7221 */ /* 0x000fe20000000000 */
[----:B------:R-:W-:-:S02]  /*129e0*/  IMAD.MOV.U32 R3, RZ, RZ, 0x3c4a4588 ;  /* 0x3c4a4588ff037424 */ /* 0x000fc400078e00ff */
[----:B------:R-:W-:Y:S01]  /*129f0*/  FADD R11, R12, R11 ;  /* 0x0000000b0c0b7221 */ /* 0x000fe20000000000 */
[----:B------:R-:W-:Y:S02]  /*12a00*/  IMAD.MOV.U32 R2, RZ, RZ, 0x42a20000 ;  /* 0x42a20000ff027424 */ /* 0x000fe400078e00ff */
[----:B------:R-:W-:Y:S01]  /*12a10*/  IMAD.IADD R8, R8, 0x1, -R4 ;  /* 0x0000000108087824 */ /* 0x000fe200078e0a04 */
[----:B------:R-:W0:Y:S01]  /*12a20*/  FCHK P0, R11, 81 ;  /* 0x42a200000b007902 */ /* 0x000e220000000000 */
[----:B------:R-:W-:Y:S01]  /*12a30*/  FFMA R14, R3, -R2, 1 ;  /* 0x3f800000030e7423 */ /* 0x000fe20000000802 */
[----:B------:R-:W-:Y:S01]  /*12a40*/  FADD R10, R13, R10 ;  /* 0x0000000a0d0a7221 */ /* 0x000fe20000000000 */
[----:B------:R-:W-:Y:S02]  /*12a50*/  IMAD R8, R8, R8, RZ ;  /* 0x0000000808087224 */ /* 0x000fe400078e02ff */
[----:B----4-:R-:W-:Y:S02]  /*12a60*/  IMAD.IADD R13, R19, 0x1, -R9 ;  /* 0x00000001130d7824 */ /* 0x010fe400078e0a09 */
[----:B------:R-:W-:Y:S01]  /*12a70*/  FFMA R14, R14, R3, 0.012345679104328155518 ;  /* 0x3c4a45880e0e7423 */ /* 0x000fe20000000003 */
[----:B------:R-:W-:Y:S01]  /*12a80*/  I2FP.F32.S32 R18, R18 ;  /* 0x0000001200127245 */ /* 0x000fe20000201400 */
[----:B------:R-:W-:Y:S01]  /*12a90*/  IMAD R3, R13, R13, R8 ;  /* 0x0000000d0d037224 */ /* 0x000fe200078e0208 */
[----:B------:R-:W-:Y:S01]  /*12aa0*/  I2FP.F32.S32 R17, R17 ;  /* 0x0000001100117245 */ /* 0x000fe20000201400 */
[----:B-----5:R-:W-:-:S02]  /*12ab0*/  IMAD.IADD R8, R7, 0x1, -R6 ;  /* 0x0000000107087824 */ /* 0x020fc400078e0a06 */
[----:B------:R-:W-:Y:S01]  /*12ac0*/  FFMA R12, R11, R14, RZ ;  /* 0x0000000e0b0c7223 */ /* 0x000fe200000000ff */
[----:B------:R-:W-:Y:S01]  /*12ad0*/  I2FP.F32.S32 R16, R19 ;  /* 0x0000001300107245 */ /* 0x000fe20000201400 */
[----:B------:R-:W-:Y:S01]  /*12ae0*/  FADD R5, R18, R5 ;  /* 0x0000000512057221 */ /* 0x000fe20000000000 */
[----:B------:R-:W-:Y:S01]  /*12af0*/  I2FP.F32.S32 R7, R7 ;  /* 0x0000000700077245 */ /* 0x000fe20000201400 */
[----:B------:R-:W-:Y:S02]  /*12b00*/  IMAD R3, R8, R8, R3 ;  /* 0x0000000808037224 */ /* 0x000fe400078e0203 */
[----:B------:R-:W-:Y:S01]  /*12b10*/  FADD R10, R17, R10 ;  /* 0x0000000a110a7221 */ /* 0x000fe20000000000 */
[----:B------:R-:W-:Y:S01]  /*12b20*/  FFMA R13, R12, -81, R11 ;  /* 0xc2a200000c0d7823 */ /* 0x000fe2000000000b */
[----:B------:R-:W-:Y:S02]  /*12b30*/  FADD R5, R16, R5 ;  /* 0x0000000510057221 */ /* 0x000fe40000000000 */
[----:B------:R-:W-:Y:S01]  /*12b40*/  FADD R7, R7, R10 ;  /* 0x0000000a07077221 */ /* 0x000fe20000000000 */
[----:B------:R-:W-:Y:S01]  /*12b50*/  FFMA R14, R14, R13, R12 ;  /* 0x0000000d0e0e7223 */ /* 0x000fe2000000000c */
[----:B------:R-:W-:Y:S01]  /*12b60*/  I2FP.F32.U32 R15, R3 ;  /* 0x00000003000f7245 */ /* 0x000fe20000201000 */
[----:B0-----:R-:W-:Y:S06]  /*12b70*/  @!P0 BRA `(.L_x_443) ;  /* 0x00000000000c8947 */ /* 0x001fec0003800000 */
[----:B------:R-:W-:-:S07]  /*12b80*/  MOV R18, 0x12ba0 ;  /* 0x00012ba000127802 */ /* 0x000fce0000000f00 */
[----:B------:R-:W-:Y:S05]  /*12b90*/  CALL.REL.NOINC `($__internal_1_$__cuda_sm3x_div_rn_noftz_f32_slowpath) ;  /* 0x0000001800ac7944 */ /* 0x000fea0003c00000 */
[----:B------:R-:W-:-:S07]  /*12ba0*/  IMAD.MOV.U32 R14, RZ, RZ, R12 ;  /* 0x000000ffff0e7224 */ /* 0x000fce00078e000c */
.L_x_443:
[----:B------:R-:W-:Y:S05]  /*12bb0*/  BSYNC.RECONVERGENT B1 ;  /* 0x0000000000017941 */ /* 0x000fea0003800200 */
.L_x_442:
[----:B------:R-:W-:Y:S01]  /*12bc0*/  IMAD.MOV.U32 R3, RZ, RZ, 0x3c4a4588 ;  /* 0x3c4a4588ff037424 */ /* 0x000fe200078e00ff */
[----:B------:R-:W0:Y:S01]  /*12bd0*/  FCHK P0, R5, 81 ;  /* 0x42a2000005007902 */ /* 0x000e220000000000 */
[----:B------:R-:W-:Y:S02]  /*12be0*/  BSSY.RECONVERGENT B1, `(.L_x_444) ;  /* 0x000000b000017945 */ /* 0x000fe40003800200 */
[----:B------:R-:W-:-:S04]  /*12bf0*/  FFMA R8, R3, -R2, 1 ;  /* 0x3f80000003087423 */ /* 0x000fc80000000802 */
[----:B------:R-:W-:-:S04]  /*12c00*/  FFMA R11, R8, R3, 0.012345679104328155518 ;  /* 0x3c4a4588080b7423 */ /* 0x000fc80000000003 */
[----:B------:R-:W-:-:S04]  /*12c10*/  FFMA R8, R5, R11, RZ ;  /* 0x0000000b05087223 */ /* 0x000fc800000000ff */
[----:B------:R-:W-:-:S04]  /*12c20*/  FFMA R3, R8, -81, R5 ;  /* 0xc2a2000008037823 */ /* 0x000fc80000000005 */
[----:B------:R-:W-:Y:S01]  /*12c30*/  FFMA R3, R11, R3, R8 ;  /* 0x000000030b037223 */ /* 0x000fe20000000008 */
[----:B0-----:R-:W-:Y:S06]  /*12c40*/  @!P0 BRA `(.L_x_445) ;  /* 0x0000000000108947 */ /* 0x001fec0003800000 */
[----:B------:R-:W-:Y:S01]  /*12c50*/  IMAD.MOV.U32 R11, RZ, RZ, R5 ;  /* 0x000000ffff0b7224 */ /* 0x000fe200078e0005 */
[----:B------:R-:W-:-:S07]  /*12c60*/  MOV R18, 0x12c80 ;  /* 0x00012c8000127802 */ /* 0x000fce0000000f00 */
[----:B------:R-:W-:Y:S05]  /*12c70*/  CALL.REL.NOINC `($__internal_1_$__cuda_sm3x_div_rn_noftz_f32_slowpath) ;  /* 0x0000001800747944 */ /* 0x000fea0003c00000 */
[----:B------:R-:W-:-:S07]  /*12c80*/  IMAD.MOV.U32 R3, RZ, RZ, R12 ;  /* 0x000000ffff037224 */ /* 0x000fce00078e000c */
.L_x_445:
[----:B------:R-:W-:Y:S05]  /*12c90*/  BSYNC.RECONVERGENT B1 ;  /* 0x0000000000017941 */ /* 0x000fea0003800200 */
.L_x_444:
        /* <DEDUP_REMOVED lines=13> */
.L_x_447:
[----:B------:R-:W-:Y:S05]  /*12d70*/  BSYNC.RECONVERGENT B1 ;  /* 0x0000000000017941 */ /* 0x000fea0003800200 */
.L_x_446:
[----:B------:R-:W-:Y:S01]  /*12d80*/  I2FP.F32.S32 R7, R4 ;  /* 0x0000000400077245 */ /* 0x000fe20000201400 */
[----:B------:R-:W-:Y:S01]  /*12d90*/  UMOV UR6, URZ ;  /* 0x000000ff00067c82 */ /* 0x000fe20008000000 */
[----:B------:R-:W-:Y:S02]  /*12da0*/  I2FP.F32.S32 R8, R9 ;  /* 0x0000000900087245 */ /* 0x000fe40000201400 */
[----:B------:R-:W-:Y:S01]  /*12db0*/  I2FP.F32.S32 R6, R6 ;  /* 0x0000000600067245 */ /* 0x000fe20000201400 */
[----:B------:R-:W-:Y:S02]  /*12dc0*/  FADD R4, R7, -R14 ;  /* 0x8000000e07047221 */ /* 0x000fe40000000000 */
[----:B------:R-:W-:Y:S02]  /*12dd0*/  FADD R7, R8, -R3 ;  /* 0x8000000308077221 */ /* 0x000fe40000000000 */
[----:B------:R-:W-:Y:S01]  /*12de0*/  FFMA R4, R4, R4, RZ ;  /* 0x0000000404047223 */ /* 0x000fe200000000ff */
[----:B------:R-:W-:-:S03]  /*12df0*/  FADD R17, R6, -R5 ;  /* 0x8000000506117221 */ /* 0x000fc60000000000 */
[----:B------:R-:W-:-:S04]  /*12e00*/  FFMA R4, R7, R7, R4 ;  /* 0x0000000707047223 */ /* 0x000fc80000000004 */
[----:B------:R-:W-:-:S07]  /*12e10*/  FFMA R17, R17, R17, R4 ;  /* 0x0000001111117223 */ /* 0x000fce0000000004 */
.L_x_448:
[----:B------:R-:W-:-:S09]  /*12e20*/  ULEA UR7, UR6, UR9, 0x2 ;  /* 0x0000000906077291 */ /* 0x000fd2000f8e10ff */
[----:B------:R-:W2:Y:S04]  /*12e30*/  LDL R6, [UR7+0x4] ;  /* 0x00000407ff067983 */ /* 0x000ea80008100800 */
[----:B------:R-:W3:Y:S04]  /*12e40*/  LDL.64 R8, [UR7+0x148] ;  /* 0x00014807ff087983 */ /* 0x000ee80008100a00 */
[----:B------:R-:W4:Y:S04]  /*12e50*/  LDL R4, [UR7+0x28c] ;  /* 0x00028c07ff047983 */ /* 0x000f280008100800 */
[----:B------:R-:W5:Y:S04]  /*12e60*/  LDL.64 R10, [UR7+0x8] ;  /* 0x00000807ff0a7983 */ /* 0x000f680008100a00 */
[----:B------:R-:W5:Y:S04]  /*12e70*/  LDL.64 R12, [UR7+0x290] ;  /* 0x00029007ff0c7983 */ /* 0x000f680008100a00 */
[----:B------:R-:W5:Y:S01]  /*12e80*/  LDL R18, [UR7+0x10] ;  /* 0x00001007ff127983 */ /* 0x000f620008100800 */
[----:B--2---:R-:W-:-:S03]  /*12e90*/  I2FP.F32.S32 R19, R6 ;  /* 0x0000000600137245 */ /* 0x004fc60000201400 */
[----:B------:R-:W2:Y:S01]  /*12ea0*/  LDL.64 R6, [UR7+0x150] ;  /* 0x00015007ff067983 */ /* 0x000ea20008100a00 */
[----:B---3--:R-:W-:Y:S01]  /*12eb0*/  I2FP.F32.S32 R8, R8 ;  /* 0x0000000800087245 */ /* 0x008fe20000201400 */
[----:B------:R-:W-:-:S04]  /*12ec0*/  FADD R16, R19, -R14 ;  /* 0x8000000e13107221 */ /* 0x000fc80000000000 */
[----:B------:R-:W-:Y:S01]  /*12ed0*/  FFMA R16, R16, R16, R17 ;  /* 0x0000001010107223 */ /* 0x000fe20000000011 */
[----:B------:R-:W-:-:S04]  /*12ee0*/  FADD R17, R8, -R3 ;  /* 0x8000000308117221 */ /* 0x000fc80000000000 */
[----:B------:R-:W-:Y:S02]  /*12ef0*/  FFMA R17, R17, R17, R16 ;  /* 0x0000001111117223 */ /* 0x000fe40000000010 */
[----:B------:R-:W3:Y:S01]  /*12f00*/  LDL R16, [UR7+0x298] ;  /* 0x00029807ff107983 */ /* 0x000ee20008100800 */
[----:B----4-:R-:W-:Y:S01]  /*12f10*/  I2FP.F32.S32 R4, R4 ;  /* 0x0000000400047245 */ /* 0x010fe20000201400 */
[----:B------:R-:W-:Y:S01]  /*12f20*/  UIADD3 UR7, UPT, UPT, UR6, 0x4, URZ ;  /* 0x0000000406077890 */ /* 0x000fe2000fffe0ff */
[----:B-----5:R-:W-:-:S03]  /*12f30*/  I2FP.F32.S32 R19, R10 ;  /* 0x0000000a00137245 */ /* 0x020fc60000201400 */
[----:B------:R-:W-:Y:S01]  /*12f40*/  FADD R4, R4, -R5 ;  /* 0x8000000504047221 */ /* 0x000fe20000000000 */
[----:B------:R-:W-:Y:S01]  /*12f50*/  ULEA UR7, UR7, UR9, 0x2 ;  /* 0x0000000907077291 */ /* 0x000fe2000f8e10ff */
[----:B------:R-:W-:Y:S01]  /*12f60*/  I2FP.F32.S32 R10, R9 ;  /* 0x00000009000a7245 */ /* 0x000fe20000201400 */
[----:B------:R-:W-:Y:S01]  /*12f70*/  FADD R8, R19, -R14 ;  /* 0x8000000e13087221 */ /* 0x000fe20000000000 */
[----:B------:R-:W-:Y:S01]  /*12f80*/  FFMA R17, R4, R4, R17 ;  /* 0x0000000404117223 */ /* 0x000fe20000000011 */
[----:B------:R-:W-:Y:S02]  /*12f90*/  I2FP.F32.S32 R12, R12 ;  /* 0x0000000c000c7245 */ /* 0x000fe40000201400 */
[----:B------:R-:W-:Y:S01]  /*12fa0*/  FADD R10, R10, -R3 ;  /* 0x800000030a0a7221 */ /* 0x000fe20000000000 */
[----:B------:R-:W-:Y:S01]  /*12fb0*/  FFMA R17, R8, R8, R17 ;  /* 0x0000000808117223 */ /* 0x000fe20000000011 */
[----:B------:R-:W-:Y:S01]  /*12fc0*/  I2FP.F32.S32 R11, R11 ;  /* 0x0000000b000b7245 */ /* 0x000fe20000201400 */
[----:B------:R-:W4:Y:S01]  /*12fd0*/  LDL R4, [UR7+0x4] ;  /* 0x00000407ff047983 */ /* 0x000f220008100800 */
[----:B------:R-:W-:Y:S01]  /*12fe0*/  FADD R12, R12, -R5 ;  /* 0x800000050c0c7221 */ /* 0x000fe20000000000 */
[----:B------:R-:W-:-:S02]  /*12ff0*/  FFMA R17, R10, R10, R17 ;  /* 0x0000000a0a117223 */ /* 0x000fc40000000011 */
[----:B------:R-:W5:Y:S01]  /*13000*/  LDL.64 R8, [UR7+0x148] ;  /* 0x00014807ff087983 */ /* 0x000f620008100a00 */
[----:B------:R-:W-:Y:S01]  /*13010*/  FADD R10, R11, -R14 ;  /* 0x8000000e0b0a7221 */ /* 0x000fe20000000000 */
[----:B------:R-:W-:-:S04]  /*13020*/  FFMA R17, R12, R12, R17 ;  /* 0x0000000c0c117223 */ /* 0x000fc80000000011 */
[----:B------:R-:W-:Y:S02]  /*13030*/  FFMA R10, R10, R10, R17 ;  /* 0x0000000a0a0a7223 */ /* 0x000fe40000000011 */
[----:B------:R-:W5:Y:S01]  /*13040*/  LDL R17, [UR7+0x28c] ;  /* 0x00028c07ff117983 */ /* 0x000f620008100800 */
[----:B------:R-:W-:Y:S02]  /*13050*/  I2FP.F32.S32 R12, R13 ;  /* 0x0000000d000c7245 */ /* 0x000fe40000201400 */
[----:B------:R-:W-:-:S03]  /*13060*/  I2FP.F32.S32 R19, R18 ;  /* 0x0000001200137245 */ /* 0x000fc60000201400 */
[----:B------:R-:W-:Y:S02]  /*13070*/  FADD R13, R12, -R5 ;  /* 0x800000050c0d7221 */ /* 0x000fe40000000000 */
[----:B------:R-:W-:Y:S01]  /*13080*/  FADD R19, R19, -R14 ;  /* 0x8000000e13137221 */ /* 0x000fe20000000000 */
[----:B--2---:R-:W-:-:S05]  /*13090*/  I2FP.F32.S32 R6, R6 ;  /* 0x0000000600067245 */ /* 0x004fca0000201400 */
[----:B------:R-:W-:-:S04]  /*130a0*/  FADD R11, R6, -R3 ;  /* 0x80000003060b7221 */ /* 0x000fc80000000000 */
[----:B------:R-:W-:Y:S02]  /*130b0*/  FFMA R6, R11, R11, R10 ;  /* 0x0000000b0b067223 */ /* 0x000fe4000000000a */
[----:B------:R-:W2:Y:S02]  /*130c0*/  LDL.64 R10, [UR7+0x8] ;  /* 0x00000807ff0a7983 */ /* 0x000ea40008100a00 */
[----:B------:R-:W-:Y:S01]  /*130d0*/  FFMA R6, R13, R13, R6 ;  /* 0x0000000d0d067223 */ /* 0x000fe20000000006 */
[----:B------:R-:W-:Y:S01]  /*130e0*/  I2FP.F32.S32 R18, R7 ;  /* 0x0000000700127245 */ /* 0x000fe20000201400 */
[----:B------:R-:W2:Y:S01]  /*130f0*/  LDL.64 R12, [UR7+0x290] ;  /* 0x00029007ff0c7983 */ /* 0x000ea20008100a00 */
[----:B---3--:R-:W-:Y:S01]  /*13100*/  I2FP.F32.S32 R16, R16 ;  /* 0x0000001000107245 */ /* 0x008fe20000201400 */
[----:B------:R-:W-:Y:S02]  /*13110*/  FFMA R6, R19, R19, R6 ;  /* 0x0000001313067223 */ /* 0x000fe40000000006 */
[----:B------:R-:W-:-:S02]  /*13120*/  FADD R7, R18, -R3 ;  /* 0x8000000312077221 */ /* 0x000fc40000000000 */
[----:B------:R-:W3:Y:S02]  /*13130*/  LDL R18, [UR7+0x10] ;  /* 0x00001007ff127983 */ /* 0x000ee40008100800 */
[----:B------:R-:W-:Y:S01]  /*13140*/  FFMA R6, R7, R7, R6 ;  /* 0x0000000707067223 */ /* 0x000fe20000000006 */
[----:B------:R-:W-:-:S04]  /*13150*/  FADD R7, R16, -R5 ;  /* 0x8000000510077221 */ /* 0x000fc80000000000 */
[----:B------:R-:W-:Y:S02]  /*13160*/  FFMA R16, R7, R7, R6 ;  /* 0x0000000707107223 */ /* 0x000fe40000000006 */
[----:B------:R-:W3:Y:S01]  /*13170*/  LDL.64 R6, [UR7+0x150] ;  /* 0x00015007ff067983 */ /* 0x000ee20008100a00 */
[----:B----4-:R-:W-:Y:S02]  /*13180*/  I2FP.F32.S32 R19, R4 ;  /* 0x0000000400137245 */ /* 0x010fe40000201400 */
[----:B-----5:R-:W-:Y:S01]  /*13190*/  I2FP.F32.S32 R8, R8 ;  /* 0x0000000800087245 */ /* 0x020fe20000201400 */
[----:B------:R-:W4:Y:S02]  /*131a0*/  LDL R4, [UR7+0x298] ;  /* 0x00029807ff047983 */ /* 0x000f240008100800 */
[----:B------:R-:W-:-:S04]  /*131b0*/  FADD R19, R19, -R14 ;  /* 0x8000000e13137221 */ /* 0x000fc80000000000 */
[----:B------:R-:W-:Y:S01]  /*131c0*/  FFMA R16, R19, R19, R16 ;  /* 0x0000001313107223 */ /* 0x000fe20000000010 */
[----:B------:R-:W-:Y:S01]  /*131d0*/  FADD R19, R8, -R3 ;  /* 0x8000000308137221 */ /* 0x000fe20000000000 */
[----:B------:R-:W-:-:S03]  /*131e0*/  I2FP.F32.S32 R8, R17 ;  /* 0x0000001100087245 */ /* 0x000fc60000201400 */
[----:B------:R-:W-:Y:S02]  /*131f0*/  FFMA R16, R19, R19, R16 ;  /* 0x0000001313107223 */ /* 0x000fe40000000010 */
[----:B------:R-:W-:-:S04]  /*13200*/  FADD R17, R8, -R5 ;  /* 0x8000000508117221 */ /* 0x000fc80000000000 */
[----:B------:R-:W-:Y:S01]  /*13210*/  FFMA R16, R17, R17, R16 ;  /* 0x0000001111107223 */ /* 0x000fe20000000010 */
[----:B------:R-:W-:Y:S01]  /*13220*/  UIADD3 UR7, UPT, UPT, UR6, 0x8, URZ ;  /* 0x0000000806077890 */ /* 0x000fe2000fffe0ff */
[----:B------:R-:W-:-:S03]  /*13230*/  I2FP.F32.S32 R8, R9 ;  /* 0x0000000900087245 */ /* 0x000fc60000201400 */
[----:B------:R-:W-:Y:S02]  /*13240*/  ULEA UR7, UR7, UR9, 0x2 ;  /* 0x0000000907077291 */ /* 0x000fe4000f8e10ff */
[----:B------:R-:W-:Y:S01]  /*13250*/  FADD R9, R8, -R3 ;  /* 0x8000000308097221 */ /* 0x000fe20000000000 */
[----:B--2---:R-:W-:-:S05]  /*13260*/  I2FP.F32.S32 R17, R10 ;  /* 0x0000000a00117245 */ /* 0x004fca0000201400 */
[----:B------:R-:W-:Y:S01]  /*13270*/  FADD R17, R17, -R14 ;  /* 0x8000000e11117221 */ /* 0x000fe20000000000 */
[----:B------:R-:W-:-:S03]  /*13280*/  I2FP.F32.S32 R12, R12 ;  /* 0x0000000c000c7245 */ /* 0x000fc60000201400 */
[----:B------:R-:W-:Y:S02]  /*13290*/  FFMA R16, R17, R17, R16 ;  /* 0x0000001111107223 */ /* 0x000fe40000000010 */
[----:B------:R-:W2:Y:S02]  /*132a0*/  LDL R17, [UR7+0x4] ;  /* 0x00000407ff117983 */ /* 0x000ea40008100800 */
[----:B------:R-:W-:Y:S01]  /*132b0*/  FFMA R16, R9, R9, R16 ;  /* 0x0000000909107223 */ /* 0x000fe20000000010 */
[----:B------:R-:W-:Y:S01]  /*132c0*/  FADD R9, R12, -R5 ;  /* 0x800000050c097221 */ /* 0x000fe20000000000 */
[----:B------:R-:W-:-:S03]  /*132d0*/  I2FP.F32.S32 R11, R11 ;  /* 0x0000000b000b7245 */ /* 0x000fc60000201400 */
[----:B------:R-:W-:Y:S02]  /*132e0*/  FFMA R10, R9, R9, R16 ;  /* 0x00000009090a7223 */ /* 0x000fe40000000010 */
[----:B------:R-:W5:Y:S01]  /*132f0*/  LDL.64 R8, [UR7+0x148] ;  /* 0x00014807ff087983 */ /* 0x000f620008100a00 */
[----:B---3--:R-:W-:-:S03]  /*13300*/  I2FP.F32.S32 R6, R6 ;  /* 0x0000000600067245 */ /* 0x008fc60000201400 */
[----:B------:R-:W3:Y:S01]  /*13310*/  LDL R16, [UR7+0x28c] ;  /* 0x00028c07ff107983 */ /* 0x000ee20008100800 */
[----:B------:R-:W-:-:S04]  /*13320*/  FADD R11, R11, -R14 ;  /* 0x8000000e0b0b7221 */ /* 0x000fc80000000000 */
[----:B------:R-:W-:Y:S01]  /*13330*/  FFMA R10, R11, R11, R10 ;  /* 0x0000000b0b0a7223 */ /* 0x000fe2000000000a */
[----:B------:R-:W-:-:S04]  /*13340*/  FADD R11, R6, -R3 ;  /* 0x80000003060b7221 */ /* 0x000fc80000000000 */
[----:B------:R-:W-:Y:S02]  /*13350*/  FFMA R6, R11, R11, R10 ;  /* 0x0000000b0b067223 */ /* 0x000fe4000000000a */
[----:B------:R-:W3:Y:S01]  /*13360*/  LDL.64 R10, [UR7+0x8] ;  /* 0x00000807ff0a7983 */ /* 0x000ee20008100a00 */
[----:B------:R-:W-:Y:S02]  /*13370*/  I2FP.F32.S32 R12, R13 ;  /* 0x0000000d000c7245 */ /* 0x000fe40000201400 */
[----:B------:R-:W-:-:S03]  /*13380*/  I2FP.F32.S32 R19, R18 ;  /* 0x0000001200137245 */ /* 0x000fc60000201400 */
[----:B------:R-:W-:Y:S02]  /*13390*/  FADD R13, R12, -R5 ;  /* 0x800000050c0d7221 */ /* 0x000fe40000000000 */
[----:B------:R-:W-:Y:S02]  /*133a0*/  FADD R19, R19, -R14 ;  /* 0x8000000e13137221 */ /* 0x000fe40000000000 */
[----:B------:R-:W-:Y:S01]  /*133b0*/  FFMA R6, R13, R13, R6 ;  /* 0x0000000d0d067223 */ /* 0x000fe20000000006 */
[----:B------:R-:W-:-:S03]  /*133c0*/  I2FP.F32.S32 R12, R7 ;  /* 0x00000007000c7245 */ /* 0x000fc60000201400 */
[----:B------:R-:W-:Y:S02]  /*133d0*/  FFMA R19, R19, R19, R6 ;  /* 0x0000001313137223 */ /* 0x000fe40000000006 */
[----:B------:R-:W3:Y:S01]  /*133e0*/  LDL.64 R6, [UR7+0x290] ;  /* 0x00029007ff067983 */ /* 0x000ee20008100a00 */
[----:B------:R-:W-:Y:S01]  /*133f0*/  FADD R12, R12, -R3 ;  /* 0x800000030c0c7221 */ /* 0x000fe20000000000 */
[----:B----4-:R-:W-:-:S03]  /*13400*/  I2FP.F32.S32 R4, R4 ;  /* 0x0000000400047245 */ /* 0x010fc60000201400 */
[----:B------:R-:W-:Y:S02]  /*13410*/  FFMA R19, R12, R12, R19 ;  /* 0x0000000c0c137223 */ /* 0x000fe40000000013 */
[----:B------:R-:W4:Y:S01]  /*13420*/  LDL.64 R12, [UR7+0x150] ;  /* 0x00015007ff0c7983 */ /* 0x000f220008100a00 */
[----:B------:R-:W-:-:S04]  /*13430*/  FADD R4, R4, -R5 ;  /* 0x8000000504047221 */ /* 0x000fc80000000000 */
[----:B------:R-:W-:Y:S01]  /*13440*/  FFMA R19, R4, R4, R19 ;  /* 0x0000000404137223 */ /* 0x000fe20000000013 */
[----:B--2---:R-:W-:-:S05]  /*13450*/  I2FP.F32.S32 R17, R17 ;  /* 0x0000001100117245 */ /* 0x004fca0000201400 */
[----:B------:R-:W-:Y:S02]  /*13460*/  FADD R4, R17, -R14 ;  /* 0x8000000e11047221 */ /* 0x000fe40000000000 */
[----:B------:R-:W2:Y:S01]  /*13470*/  LDL R17, [UR7+0x10] ;  /* 0x00001007ff117983 */ /* 0x000ea20008100800 */
[----:B-----5:R-:W-:Y:S01]  /*13480*/  I2FP.F32.S32 R8, R8 ;  /* 0x0000000800087245 */ /* 0x020fe20000201400 */
[----:B------:R-:W-:Y:S01]  /*13490*/  FFMA R19, R4, R4, R19 ;  /* 0x0000000404137223 */ /* 0x000fe20000000013 */
[----:B---3--:R-:W-:-:S03]  /*134a0*/  I2FP.F32.S32 R16, R16 ;  /* 0x0000001000107245 */ /* 0x008fc60000201400 */
[----:B------:R-:W-:Y:S02]  /*134b0*/  FADD R8, R8, -R3 ;  /* 0x8000000308087221 */ /* 0x000fe40000000000 */
[----:B------:R-:W-:Y:S02]  /*134c0*/  FADD R16, R16, -R5 ;  /* 0x8000000510107221 */ /* 0x000fe40000000000 */
[----:B------:R-:W-:-:S04]  /*134d0*/  FFMA R19, R8, R8, R19 ;  /* 0x0000000808137223 */ /* 0x000fc80000000013 */
[----:B------:R-:W-:Y:S02]  /*134e0*/  FFMA R19, R16, R16, R19 ;  /* 0x0000001010137223 */ /* 0x000fe40000000013 */
[----:B------:R-:W3:Y:S01]  /*134f0*/  LDL R16, [UR7+0x298] ;  /* 0x00029807ff107983 */ /* 0x000ee20008100800 */
[----:B------:R-:W-:Y:S01]  /*13500*/  UIADD3 UR7, UPT, UPT, UR6, 0xc, URZ ;  /* 0x0000000c06077890 */ /* 0x000fe2000fffe0ff */
[----:B------:R-:W-:-:S03]  /*13510*/  I2FP.F32.S32 R27, R10 ;  /* 0x0000000a001b7245 */ /* 0x000fc60000201400 */
[----:B------:R-:W-:Y:S02]  /*13520*/  ULEA UR7, UR7, UR9, 0x2 ;  /* 0x0000000907077291 */ /* 0x000fe4000f8e10ff */
[----:B------:R-:W-:-:S04]  /*13530*/  FADD R4, R27, -R14 ;  /* 0x8000000e1b047221 */ /* 0x000fc80000000000 */
[----:B------:R-:W-:-:S03]  /*13540*/  FFMA R19, R4, R4, R19 ;  /* 0x0000000404137223 */ /* 0x000fc60000000013 */
[----:B------:R-:W5:Y:S01]  /*13550*/  LDL R4, [UR7+0x4] ;  /* 0x00000407ff047983 */ /* 0x000f620008100800 */
[----:B------:R-:W-:Y:S02]  /*13560*/  I2FP.F32.S32 R8, R9 ;  /* 0x0000000900087245 */ /* 0x000fe40000201400 */
[----:B------:R-:W-:Y:S01]  /*13570*/  I2FP.F32.S32 R9, R11 ;  /* 0x0000000b00097245 */ /* 0x000fe20000201400 */
[----:B------:R-:W5:Y:S01]  /*13580*/  LDL R18, [UR7+0x28c] ;  /* 0x00028c07ff127983 */ /* 0x000f620008100800 */
[----:B------:R-:W-:-:S03]  /*13590*/  I2FP.F32.S32 R6, R6 ;  /* 0x0000000600067245 */ /* 0x000fc60000201400 */
[----:B------:R-:W5:Y:S01]  /*135a0*/  LDL.64 R10, [UR7+0x148] ;  /* 0x00014807ff0a7983 */ /* 0x000f620008100a00 */
[----:B------:R-:W-:Y:S01]  /*135b0*/  FADD R8, R8, -R3 ;  /* 0x8000000308087221 */ /* 0x000fe20000000000 */
[----:B------:R-:W-:-:S03]  /*135c0*/  FADD R6, R6, -R5 ;  /* 0x8000000506067221 */ /* 0x000fc60000000000 */
[----:B------:R-:W-:-:S04]  /*135d0*/  FFMA R19, R8, R8, R19 ;  /* 0x0000000808137223 */ /* 0x000fc80000000013 */
[----:B------:R-:W-:Y:S01]  /*135e0*/  FFMA R19, R6, R6, R19 ;  /* 0x0000000606137223 */ /* 0x000fe20000000013 */
[----:B------:R-:W-:Y:S02]  /*135f0*/  FADD R6, R9, -R14 ;  /* 0x8000000e09067221 */ /* 0x000fe40000000000 */
[----:B------:R-:W5:Y:S01]  /*13600*/  LDL.64 R8, [UR7+0x8] ;  /* 0x00000807ff087983 */ /* 0x000f620008100a00 */
[----:B----4-:R-:W-:Y:S01]  /*13610*/  I2FP.F32.S32 R12, R12 ;  /* 0x0000000c000c7245 */ /* 0x010fe20000201400 */
[----:B------:R-:W-:Y:S01]  /*13620*/  FFMA R19, R6, R6, R19 ;  /* 0x0000000606137223 */ /* 0x000fe20000000013 */
[----:B------:R-:W-:-:S03]  /*13630*/  I2FP.F32.S32 R6, R7 ;  /* 0x0000000700067245 */ /* 0x000fc60000201400 */
[----:B------:R-:W-:Y:S02]  /*13640*/  FADD R12, R12, -R3 ;  /* 0x800000030c0c7221 */ /* 0x000fe40000000000 */
[----:B------:R-:W-:Y:S02]  /*13650*/  FADD R6, R6, -R5 ;  /* 0x8000000506067221 */ /* 0x000fe40000000000 */
[----:B------:R-:W-:Y:S01]  /*13660*/  FFMA R19, R12, R12, R19 ;  /* 0x0000000c0c137223 */ /* 0x000fe20000000013 */
[----:B------:R-:W-:-:S03]  /*13670*/  I2FP.F32.S32 R12, R13 ;  /* 0x0000000d000c7245 */ /* 0x000fc60000201400 */
[----:B------:R-:W-:Y:S01]  /*13680*/  FFMA R19, R6, R6, R19 ;  /* 0x0000000606137223 */ /* 0x000fe20000000013 */
[----:B------:R-:W-:Y:S01]  /*13690*/  UIADD3 UR8, UPT, UPT, UR6, 0x10, URZ ;  /* 0x0000001006087890 */ /* 0x000fe2000fffe0ff */
[----:B--2---:R-:W-:-:S05]  /*136a0*/  I2FP.F32.S32 R17, R17 ;  /* 0x0000001100117245 */ /* 0x004fca0000201400 */
[----:B------:R-:W-:-:S04]  /*136b0*/  FADD R6, R17, -R14 ;  /* 0x8000000e11067221 */ /* 0x000fc80000000000 */
[----:B------:R-:W-:Y:S01]  /*136c0*/  FFMA R19, R6, R6, R19 ;  /* 0x0000000606137223 */ /* 0x000fe20000000013 */
[----:B------:R-:W-:Y:S02]  /*136d0*/  FADD R6, R12, -R3 ;  /* 0x800000030c067221 */ /* 0x000fe40000000000 */
[----:B------:R-:W2:Y:S02]  /*136e0*/  LDL.64 R12, [UR7+0x290] ;  /* 0x00029007ff0c7983 */ /* 0x000ea40008100a00 */
[----:B------:R-:W-:Y:S02]  /*136f0*/  FFMA R19, R6, R6, R19 ;  /* 0x0000000606137223 */ /* 0x000fe40000000013 */
[----:B------:R-:W4:Y:S01]  /*13700*/  LDL.64 R6, [UR7+0x150] ;  /* 0x00015007ff067983 */ /* 0x000f220008100a00 */
[----:B---3--:R-:W-:-:S05]  /*13710*/  I2FP.F32.S32 R16, R16 ;  /* 0x0000001000107245 */ /* 0x008fca0000201400 */
[----:B------:R-:W-:-:S04]  /*13720*/  FADD R16, R16, -R5 ;  /* 0x8000000510107221 */ /* 0x000fc80000000000 */
[----:B------:R-:W-:Y:S01]  /*13730*/  FFMA R19, R16, R16, R19 ;  /* 0x0000001010137223 */ /* 0x000fe20000000013 */
[----:B-----5:R-:W-:-:S05]  /*13740*/  I2FP.F32.S32 R17, R4 ;  /* 0x0000000400117245 */ /* 0x020fca0000201400 */
[----:B------:R-:W-:-:S04]  /*13750*/  FADD R4, R17, -R14 ;  /* 0x8000000e11047221 */ /* 0x000fc80000000000 */
[----:B------:R-:W-:Y:S01]  /*13760*/  FFMA R4, R4, R4, R19 ;  /* 0x0000000404047223 */ /* 0x000fe20000000013 */
[----:B------:R-:W-:Y:S01]  /*13770*/  I2FP.F32.S32 R10, R10 ;  /* 0x0000000a000a7245 */ /* 0x000fe20000201400 */
[----:B------:R-:W3:Y:S04]  /*13780*/  LDL R19, [UR7+0x10] ;  /* 0x00001007ff137983 */ /* 0x000ee80008100800 */
[----:B------:R-:W-:Y:S01]  /*13790*/  FADD R17, R10, -R3 ;  /* 0x800000030a117221 */ /* 0x000fe20000000000 */
[----:B------:R-:W-:-:S03]  /*137a0*/  I2FP.F32.S32 R18, R18 ;  /* 0x0000001200127245 */ /* 0x000fc60000201400 */
[----:B------:R-:W-:Y:S02]  /*137b0*/  FFMA R17, R17, R17, R4 ;  /* 0x0000001111117223 */ /* 0x000fe40000000004 */
[----:B------:R-:W5:Y:S01]  /*137c0*/  LDL R4, [UR7+0x298] ;  /* 0x00029807ff047983 */ /* 0x000f620008100800 */
[----:B------:R-:W-:Y:S01]  /*137d0*/  ULEA UR7, UR8, UR9, 0x2 ;  /* 0x0000000908077291 */ /* 0x000fe2000f8e10ff */
[----:B------:R-:W-:Y:S01]  /*137e0*/  I2FP.F32.S32 R27, R8 ;  /* 0x00000008001b7245 */ /* 0x000fe20000201400 */
[----:B------:R-:W-:Y:S01]  /*137f0*/  FADD R18, R18, -R5 ;  /* 0x8000000512127221 */ /* 0x000fe20000000000 */
[----:B------:R-:W-:-:S03]  /*13800*/  I2FP.F32.S32 R10, R11 ;  /* 0x0000000b000a7245 */ /* 0x000fc60000201400 */
[----:B------:R-:W-:Y:S01]  /*13810*/  FFMA R17, R18, R18, R17 ;  /* 0x0000001212117223 */ /* 0x000fe20000000011 */
[----:B------:R-:W-:Y:S01]  /*13820*/  FADD R8, R27, -R14 ;  /* 0x8000000e1b087221 */ /* 0x000fe20000000000 */
[----:B------:R-:W-:Y:S01]  /*13830*/  FADD R10, R10, -R3 ;  /* 0x800000030a0a7221 */ /* 0x000fe20000000000 */
[----:B------:R-:W5:Y:S02]  /*13840*/  LDL R16, [UR7+0x4] ;  /* 0x00000407ff107983 */ /* 0x000f640008100800 */
[----:B------:R-:W-:-:S04]  /*13850*/  FFMA R17, R8, R8, R17 ;  /* 0x0000000808117223 */ /* 0x000fc80000000011 */
[----:B------:R-:W-:Y:S02]  /*13860*/  FFMA R17, R10, R10, R17 ;  /* 0x0000000a0a117223 */ /* 0x000fe40000000011 */
[----:B------:R-:W5:Y:S01]  /*13870*/  LDL.64 R10, [UR7+0x148] ;  /* 0x00014807ff0a7983 */ /* 0x000f620008100a00 */
[----:B------:R-:W-:Y:S02]  /*13880*/  I2FP.F32.S32 R9, R9 ;  /* 0x0000000900097245 */ /* 0x000fe40000201400 */
[----:B--2---:R-:W-:-:S05]  /*13890*/  I2FP.F32.S32 R12, R12 ;  /* 0x0000000c000c7245 */ /* 0x004fca0000201400 */
[----:B------:R-:W-:Y:S01]  /*138a0*/  FADD R12, R12, -R5 ;  /* 0x800000050c0c7221 */ /* 0x000fe20000000000 */
[----:B----4-:R-:W-:Y:S01]  /*138b0*/  I2FP.F32.S32 R8, R6 ;  /* 0x0000000600087245 */ /* 0x010fe20000201400 */
[----:B------:R-:W-:Y:S02]  /*138c0*/  FADD R6, R9, -R14 ;  /* 0x8000000e09067221 */ /* 0x000fe40000000000 */
[----:B------:R-:W-:Y:S02]  /*138d0*/  FFMA R17, R12, R12, R17 ;  /* 0x0000000c0c117223 */ /* 0x000fe40000000011 */
[----:B------:R-:W-:Y:S02]  /*138e0*/  FADD R8, R8, -R3 ;  /* 0x8000000308087221 */ /* 0x000fe40000000000 */
[----:B------:R-:W-:Y:S01]  /*138f0*/  FFMA R17, R6, R6, R17 ;  /* 0x0000000606117223 */ /* 0x000fe20000000011 */
[----:B------:R-:W-:-:S03]  /*13900*/  I2FP.F32.S32 R6, R13 ;  /* 0x0000000d00067245 */ /* 0x000fc60000201400 */
[----:B------:R-:W-:Y:S02]  /*13910*/  FFMA R8, R8, R8, R17 ;  /* 0x0000000808087223 */ /* 0x000fe40000000011 */
[----:B------:R-:W2:Y:S01]  /*13920*/  LDL R17, [UR7+0x28c] ;  /* 0x00028c07ff117983 */ /* 0x000ea20008100800 */
[----:B------:R-:W-:-:S04]  /*13930*/  FADD R9, R6, -R5 ;  /* 0x8000000506097221 */ /* 0x000fc80000000000 */
[----:B------:R-:W-:Y:S02]  /*13940*/  FFMA R6, R9, R9, R8 ;  /* 0x0000000909067223 */ /* 0x000fe40000000008 */
[----:B------:R-:W4:Y:S01]  /*13950*/  LDL.64 R8, [UR7+0x8] ;  /* 0x00000807ff087983 */ /* 0x000f220008100a00 */
[----:B---3--:R-:W-:Y:S02]  /*13960*/  I2FP.F32.S32 R19, R19 ;  /* 0x0000001300137245 */ /* 0x008fe40000201400 */
[----:B------:R-:W-:-:S03]  /*13970*/  I2FP.F32.S32 R12, R7 ;  /* 0x00000007000c7245 */ /* 0x000fc60000201400 */
[----:B------:R-:W-:-:S04]  /*13980*/  FADD R19, R19, -R14 ;  /* 0x8000000e13137221 */ /* 0x000fc80000000000 */
[----:B------:R-:W-:Y:S01]  /*13990*/  FFMA R19, R19, R19, R6 ;  /* 0x0000001313137223 */ /* 0x000fe20000000006 */
[----:B-----5:R-:W-:Y:S01]  /*139a0*/  I2FP.F32.S32 R4, R4 ;  /* 0x0000000400047245 */ /* 0x020fe20000201400 */
[----:B------:R-:W3:Y:S01]  /*139b0*/  LDL.64 R6, [UR7+0x290] ;  /* 0x00029007ff067983 */ /* 0x000ee20008100a00 */
[----:B------:R-:W-:-:S03]  /*139c0*/  FADD R12, R12, -R3 ;  /* 0x800000030c0c7221 */ /* 0x000fc60000000000 */
[----:B------:R-:W-:Y:S01]  /*139d0*/  FADD R4, R4, -R5 ;  /* 0x8000000504047221 */ /* 0x000fe20000000000 */
[----:B------:R-:W-:Y:S02]  /*139e0*/  FFMA R19, R12, R12, R19 ;  /* 0x0000000c0c137223 */ /* 0x000fe40000000013 */
[----:B------:R-:W5:Y:S02]  /*139f0*/  LDL.64 R12, [UR7+0x150] ;  /* 0x00015007ff0c7983 */ /* 0x000f640008100a00 */
[----:B------:R-:W-:Y:S01]  /*13a00*/  FFMA R4, R4, R4, R19 ;  /* 0x0000000404047223 */ /* 0x000fe20000000013 */
[----:B------:R-:W-:-:S05]  /*13a10*/  I2FP.F32.S32 R19, R16 ;  /* 0x0000001000137245 */ /* 0x000fca0000201400 */
[----:B------:R-:W-:Y:S01]  /*13a20*/  FADD R19, R19, -R14 ;  /* 0x8000000e13137221 */ /* 0x000fe20000000000 */
[----:B------:R-:W-:-:S03]  /*13a30*/  I2FP.F32.S32 R10, R10 ;  /* 0x0000000a000a7245 */ /* 0x000fc60000201400 */
[----:B------:R-:W-:Y:S02]  /*13a40*/  FFMA R19, R19, R19, R4 ;  /* 0x0000001313137223 */ /* 0x000fe40000000004 */
[----:B------:R-:W5:Y:S01]  /*13a50*/  LDL R4, [UR7+0x10] ;  /* 0x00001007ff047983 */ /* 0x000f620008100800 */
[----:B------:R-:W-:-:S04]  /*13a60*/  FADD R10, R10, -R3 ;  /* 0x800000030a0a7221 */ /* 0x000fc80000000000 */
[----:B------:R-:W-:Y:S02]  /*13a70*/  FFMA R19, R10, R10, R19 ;  /* 0x0000000a0a137223 */ /* 0x000fe40000000013 */
[----:B------:R-:W5:Y:S01]  /*13a80*/  LDL R10, [UR7+0x298] ;  /* 0x00029807ff0a7983 */ /* 0x000f620008100800 */
[----:B------:R-:W-:-:S04]  /*13a90*/  UIADD3 UR6, UPT, UPT, UR6, 0x14, URZ ;  /* 0x0000001406067890 */ /* 0x000fc8000fffe0ff */
[----:B------:R-:W-:Y:S01]  /*13aa0*/  UISETP.NE.AND UP0, UPT, UR6, 0x50, UPT ;  /* 0x000000500600788c */ /* 0x000fe2000bf05270 */
[----:B--2---:R-:W-:-:S05]  /*13ab0*/  I2FP.F32.S32 R16, R17 ;  /* 0x0000001100107245 */ /* 0x004fca0000201400 */
[----:B------:R-:W-:Y:S01]  /*13ac0*/  FADD R16, R16, -R5 ;  /* 0x8000000510107221 */ /* 0x000fe20000000000 */
[----:B----4-:R-:W-:-:S03]  /*13ad0*/  I2FP.F32.S32 R17, R8 ;  /* 0x0000000800117245 */ /* 0x010fc60000201400 */
[----:B------:R-:W-:Y:S01]  /*13ae0*/  FFMA R19, R16, R16, R19 ;  /* 0x0000001010137223 */ /* 0x000fe20000000013 */
[----:B------:R-:W-:Y:S01]  /*13af0*/  I2FP.F32.S32 R16, R11 ;  /* 0x0000000b00107245 */ /* 0x000fe20000201400 */
[----:B------:R-:W-:-:S04]  /*13b00*/  FADD R8, R17, -R14 ;  /* 0x8000000e11087221 */ /* 0x000fc80000000000 */
[----:B------:R-:W-:Y:S01]  /*13b10*/  FADD R16, R16, -R3 ;  /* 0x8000000310107221 */ /* 0x000fe20000000000 */
[----:B------:R-:W-:Y:S01]  /*13b20*/  FFMA R19, R8, R8, R19 ;  /* 0x0000000808137223 */ /* 0x000fe20000000013 */
[----:B------:R-:W-:Y:S02]  /*13b30*/  I2FP.F32.S32 R9, R9 ;  /* 0x0000000900097245 */ /* 0x000fe40000201400 */
[----:B---3--:R-:W-:Y:S01]  /*13b40*/  I2FP.F32.S32 R6, R6 ;  /* 0x0000000600067245 */ /* 0x008fe20000201400 */
[----:B------:R-:W-:-:S04]  /*13b50*/  FFMA R19, R16, R16, R19 ;  /* 0x0000001010137223 */ /* 0x000fc80000000013 */
[----:B------:R-:W-:Y:S01]  /*13b60*/  FADD R6, R6, -R5 ;  /* 0x8000000506067221 */ /* 0x000fe20000000000 */
[----:B-----5:R-:W-:-:S03]  /*13b70*/  I2FP.F32.S32 R12, R12 ;  /* 0x0000000c000c7245 */ /* 0x020fc60000201400 */
[----:B------:R-:W-:Y:S01]  /*13b80*/  FFMA R19, R6, R6, R19 ;  /* 0x0000000606137223 */ /* 0x000fe20000000013 */
[----:B------:R-:W-:Y:S01]  /*13b90*/  FADD R6, R9, -R14 ;  /* 0x8000000e09067221 */ /* 0x000fe20000000000 */
[----:B------:R-:W-:-:S03]  /*13ba0*/  FADD R12, R12, -R3 ;  /* 0x800000030c0c7221 */ /* 0x000fc60000000000 */
[----:B------:R-:W-:Y:S01]  /*13bb0*/  FFMA R19, R6, R6, R19 ;  /* 0x0000000606137223 */ /* 0x000fe20000000013 */
[----:B------:R-:W-:-:S03]  /*13bc0*/  I2FP.F32.S32 R6, R7 ;  /* 0x0000000700067245 */ /* 0x000fc60000201400 */
[----:B------:R-:W-:Y:S02]  /*13bd0*/  FFMA R19, R12, R12, R19 ;  /* 0x0000000c0c137223 */ /* 0x000fe40000000013 */
[----:B------:R-:W-:Y:S01]  /*13be0*/  FADD R6, R6, -R5 ;  /* 0x8000000506067221 */ /* 0x000fe20000000000 */
[----:B------:R-:W-:-:S03]  /*13bf0*/  I2FP.F32.S32 R7, R4 ;  /* 0x0000000400077245 */ /* 0x000fc60000201400 */
[----:B------:R-:W-:Y:S01]  /*13c00*/  FFMA R19, R6, R6, R19 ;  /* 0x0000000606137223 */ /* 0x000fe20000000013 */
[----:B------:R-:W-:Y:S01]  /*13c10*/  I2FP.F32.S32 R6, R13 ;  /* 0x0000000d00067245 */ /* 0x000fe20000201400 */
[----:B------:R-:W-:Y:S01]  /*13c20*/  FADD R4, R7, -R14 ;  /* 0x8000000e07047221 */ /* 0x000fe20000000000 */
[----:B------:R-:W-:-:S03]  /*13c30*/  I2FP.F32.S32 R10, R10 ;  /* 0x0000000a000a7245 */ /* 0x000fc60000201400 */
[----:B------:R-:W-:Y:S01]  /*13c40*/  FFMA R19, R4, R4, R19 ;  /* 0x0000000404137223 */ /* 0x000fe20000000013 */
[----:B------:R-:W-:Y:S01]  /*13c50*/  FADD R6, R6, -R3 ;  /* 0x8000000306067221 */ /* 0x000fe20000000000 */
[----:B------:R-:W-:-:S03]  /*13c60*/  FADD R10, R10, -R5 ;  /* 0x800000050a0a7221 */ /* 0x000fc60000000000 */
[----:B------:R-:W-:-:S04]  /*13c70*/  FFMA R19, R6, R6, R19 ;  /* 0x0000000606137223 */ /* 0x000fc80000000013 */
[----:B------:R-:W-:Y:S01]  /*13c80*/  FFMA R17, R10, R10, R19 ;  /* 0x0000000a0a117223 */ /* 0x000fe20000000013 */
[----:B------:R-:W-:Y:S06]  /*13c90*/  BRA.U UP0, `(.L_x_448) ;  /* 0xfffffff100607547 */ /* 0x000fec000b83ffff */
        /* <DEDUP_REMOVED lines=13> */
.L_x_450:
[----:B------:R-:W-:Y:S05]  /*13d70*/  BSYNC.RECONVERGENT B1 ;  /* 0x0000000000017941 */ /* 0x000fea0003800200 */
.L_x_449:
[----:B------:R-:W-:Y:S01]  /*13d80*/  VIADD R4, R6, 0xf3000000 ;  /* 0xf300000006047836 */ /* 0x000fe20000000000 */
[----:B------:R0:W1:Y:S01]  /*13d90*/  MUFU.RSQ R9, R6 ;  /* 0x0000000600097308 */ /* 0x0000620000001400 */
[----:B------:R-:W-:Y:S03]  /*13da0*/  BSSY.RECONVERGENT B1, `(.L_x_451) ;  /* 0x000000b000017945 */ /* 0x000fe60003800200 */
[----:B------:R-:W-:-:S13]  /*13db0*/  ISETP.GT.U32.AND P0, PT, R4, 0x727fffff, PT ;  /* 0x727fffff0400780c */ /* 0x000fda0003f04070 */
[----:B01----:R-:W-:Y:S05]  /*13dc0*/  @!P0 BRA `(.L_x_452) ;  /* 0x0000000000108947 */ /* 0x003fea0003800000 */
[----:B------:R-:W-:-:S07]  /*13dd0*/  MOV R8, 0x13df0 ;  /* 0x00013df000087802 */ /* 0x000fce0000000f00 */
[----:B------:R-:W-:Y:S05]  /*13de0*/  CALL.REL.NOINC `($__internal_0_$__cuda_sm20_sqrt_rn_f32_slowpath) ;  /* 0x0000000400bc7944 */ /* 0x000fea0003c00000 */
[----:B------:R-:W-:Y:S01]  /*13df0*/  IMAD.MOV.U32 R4, RZ, RZ, R13 ;  /* 0x000000ffff047224 */ /* 0x000fe200078e000d */
[----:B------:R-:W-:Y:S06]  /*13e00*/  BRA `(.L_x_453) ;  /* 0x0000000000107947 */ /* 0x000fec0003800000 */
.L_x_452:
[C---:B------:R-:W-:Y:S01]  /*13e10*/  FMUL.FTZ R7, R9.reuse, R6 ;  /* 0x0000000609077220 */ /* 0x040fe20000410000 */
[----:B------:R-:W-:-:S03]  /*13e20*/  FMUL.FTZ R8, R9, 0.5 ;  /* 0x3f00000009087820 */ /* 0x000fc60000410000 */
[----:B------:R-:W-:-:S04]  /*13e30*/  FFMA R4, -R7, R7, R6 ;  /* 0x0000000707047223 */ /* 0x000fc80000000106 */
[----:B------:R-:W-:-:S07]  /*13e40*/  FFMA R4, R4, R8, R7 ;  /* 0x0000000804047223 */ /* 0x000fce0000000007 */
.L_x_453:
[----:B------:R-:W-:Y:S05]  /*13e50*/  BSYNC.RECONVERGENT B1 ;  /* 0x0000000000017941 */ /* 0x000fea0003800200 */
.L_x_451:
        /* <DEDUP_REMOVED lines=13> */
.L_x_455:
[----:B------:R-:W-:Y:S05]  /*13f30*/  BSYNC.RECONVERGENT B1 ;  /* 0x0000000000017941 */ /* 0x000fea0003800200 */
.L_x_454:
[----:B------:R-:W-:Y:S01]  /*13f40*/  IMAD.MOV.U32 R9, RZ, RZ, 0x3c4a4588 ;  /* 0x3c4a4588ff097424 */ /* 0x000fe200078e00ff */
[----:B------:R-:W0:Y:S01]  /*13f50*/  FCHK P0, R20, 81 ;  /* 0x42a2000014007902 */ /* 0x000e220000000000 */
[----:B------:R-:W-:Y:S01]  /*13f60*/  BSSY.RECONVERGENT B1, `(.L_x_456) ;  /* 0x000000c000017945 */ /* 0x000fe20003800200 */
[----:B------:R-:W-:Y:S01]  /*13f70*/  FADD R14, -R7, R14 ;  /* 0x0000000e070e7221 */ /* 0x000fe20000000100 */
        /* <DEDUP_REMOVED lines=10> */
.L_x_457:
[----:B------:R-:W-:Y:S05]  /*14020*/  BSYNC.RECONVERGENT B1 ;  /* 0x0000000000017941 */ /* 0x000fea0003800200 */
.L_x_456:
        /* <DEDUP_REMOVED lines=14> */
.L_x_459:
[----:B------:R-:W-:Y:S05]  /*14110*/  BSYNC.RECONVERGENT B1 ;  /* 0x0000000000017941 */ /* 0x000fea0003800200 */
.L_x_458:
[----:B------:R-:W0:Y:S01]  /*14120*/  LDC.64 R6, c[0x0][0x380] ;  /* 0x0000e000ff067b82 */ /* 0x000e220000000a00 */
[----:B------:R-:W1:Y:S01]  /*14130*/  LDCU.64 UR6, c[0x0][0x3b0] ;  /* 0x00007600ff0677ac */ /* 0x000e620008000a00 */
[----:B------:R-:W-:Y:S01]  /*14140*/  VIADD R2, R15, 0xf3000000 ;  /* 0xf30000000f027836 */ /* 0x000fe20000000000 */
[----:B------:R2:W3:Y:S01]  /*14150*/  MUFU.RSQ R10, R15 ;  /* 0x0000000f000a7308 */ /* 0x0004e20000001400 */
[----:B------:R-:W-:Y:S01]  /*14160*/  FMUL R3, R3, R3 ;  /* 0x0000000303037220 */ /* 0x000fe20000400000 */
[----:B------:R-:W-:Y:S01]  /*14170*/  USHF.R.S32.HI UR8, URZ, 0x1f, UR5 ;  /* 0x0000001fff087899 */ /* 0x000fe20008011405 */
[----:B------:R-:W-:Y:S01]  /*14180*/  FADD R5, -R8, R5 ;  /* 0x0000000508057221 */ /* 0x000fe20000000100 */
[----:B------:R-:W-:Y:S01]  /*14190*/  ISETP.GT.U32.AND P0, PT, R2, 0x727fffff, PT ;  /* 0x727fffff0200780c */ /* 0x000fe20003f04070 */
[----:B------:R-:W-:Y:S01]  /*141a0*/  FFMA R14, R14, R14, R3 ;  /* 0x0000000e0e0e7223 */ /* 0x000fe20000000003 */
[----:B------:R-:W-:Y:S03]  /*141b0*/  BSSY.RECONVERGENT B1, `(.L_x_460) ;  /* 0x0000014000017945 */ /* 0x000fe60003800200 */
[----:B------:R-:W-:Y:S01]  /*141c0*/  FFMA R5, R5, R5, R14 ;  /* 0x0000000505057223 */ /* 0x000fe2000000000e */
[----:B-1----:R-:W-:Y:S01]  /*141d0*/  IMAD.U32 R9, RZ, RZ, UR6 ;  /* 0x00000006ff097e24 */ /* 0x002fe2000f8e00ff */
[----:B------:R-:W-:Y:S01]  /*141e0*/  UIMAD UR6, UR8, UR6, URZ ;  /* 0x00000006080672a4 */ /* 0x000fe2000f8e02ff */
[----:B0-----:R-:W-:-:S03]  /*141f0*/  IMAD.WIDE R6, R26, 0x4, R6 ;  /* 0x000000041a067825 */ /* 0x001fc600078e0206 */
[----:B------:R-:W-:Y:S02]  /*14200*/  UIMAD UR6, UR5, UR7, UR6 ;  /* 0x00000007050672a4 */ /* 0x000fe4000f8e0206 */
[----:B------:R-:W-:-:S04]  /*14210*/  IMAD.WIDE.U32 R6, R9, UR5, R6 ;  /* 0x0000000509067c25 */ /* 0x000fc8000f8e0006 */
[----:B------:R-:W-:Y:S02]  /*14220*/  VIADD R3, R7, UR6 ;  /* 0x0000000607037c36 */ /* 0x000fe40008000000 */
[----:B------:R-:W-:Y:S01]  /*14230*/  IMAD.MOV.U32 R2, RZ, RZ, R6 ;  /* 0x000000ffff027224 */ /* 0x000fe200078e0006 */
[----:B--23--:R-:W-:Y:S06]  /*14240*/  @!P0 BRA `(.L_x_461) ;  /* 0x0000000000188947 */ /* 0x00cfec0003800000 */
[----:B------:R-:W-:Y:S01]  /*14250*/  BSSY.RECONVERGENT B2, `(.L_x_462) ;  /* 0x0000004000027945 */ /* 0x000fe20003800200 */
[----:B------:R-:W-:Y:S01]  /*14260*/  IMAD.MOV.U32 R6, RZ, RZ, R15 ;  /* 0x000000ffff067224 */ /* 0x000fe200078e000f */
[----:B------:R-:W-:-:S07]  /*14270*/  MOV R8, 0x14290 ;  /* 0x0001429000087802 */ /* 0x000fce0000000f00 */
[----:B------:R-:W-:Y:S05]  /*14280*/  CALL.REL.NOINC `($__internal_0_$__cuda_sm20_sqrt_rn_f32_slowpath) ;  /* 0x0000000000947944 */ /* 0x000fea0003c00000 */
[----:B------:R-:W-:Y:S05]  /*14290*/  BSYNC.RECONVERGENT B2 ;  /* 0x0000000000027941 */ /* 0x000fea0003800200 */
.L_x_462:
[----:B------:R-:W-:Y:S05]  /*142a0*/  BRA `(.L_x_463) ;  /* 0x0000000000107947 */ /* 0x000fea0003800000 */
.L_x_461:
[----:B------:R-:W-:Y:S01]  /*142b0*/  FMUL.FTZ R6, R15, R10 ;  /* 0x0000000a0f067220 */ /* 0x000fe20000410000 */
[----:B------:R-:W-:-:S03]  /*142c0*/  FMUL.FTZ R10, R10, 0.5 ;  /* 0x3f0000000a0a7820 */ /* 0x000fc60000410000 */
[----:B------:R-:W-:-:S04]  /*142d0*/  FFMA R13, -R6, R6, R15 ;  /* 0x00000006060d7223 */ /* 0x000fc8000000010f */
[----:B------:R-:W-:-:S07]  /*142e0*/  FFMA R13, R13, R10, R6 ;  /* 0x0000000a0d0d7223 */ /* 0x000fce0000000006 */
.L_x_463:
[----:B------:R-:W-:Y:S05]  /*142f0*/  BSYNC.RECONVERGENT B1 ;  /* 0x0000000000017941 */ /* 0x000fea0003800200 */
.L_x_460:
[----:B------:R-:W0:Y:S01]  /*14300*/  LDCU.64 UR12, c[0x0][0x3b0] ;  /* 0x00007600ff0c77ac */ /* 0x000e220008000a00 */
[----:B------:R1:W-:Y:S01]  /*14310*/  STG.E desc[UR10][R2.64], R13 ;  /* 0x0000000d02007986 */ /* 0x0003e2000c10190a */
[----:B------:R-:W2:Y:S01]  /*14320*/  LDC.64 R10, c[0x0][0x388] ;  /* 0x0000e200ff0a7b82 */ /* 0x000ea20000000a00 */
[----:B------:R-:W-:Y:S01]  /*14330*/  IMAD.U32 R17, RZ, RZ, UR5 ;  /* 0x00000005ff117e24 */ /* 0x000fe2000f8e00ff */
[----:B0-----:R-:W-:Y:S02]  /*14340*/  UIMAD UR6, UR8, UR12, URZ ;  /* 0x0000000c080672a4 */ /* 0x001fe4000f8e02ff */
[----:B------:R-:W-:-:S04]  /*14350*/  IMAD.U32 R7, RZ, RZ, UR12 ;  /* 0x0000000cff077e24 */ /* 0x000fc8000f8e00ff */
[----:B-1----:R-:W0:Y:S01]  /*14360*/  LDC.64 R12, c[0x0][0x398] ;  /* 0x0000e600ff0c7b82 */ /* 0x002e220000000a00 */
[----:B------:R-:W-:Y:S02]  /*14370*/  UIMAD UR6, UR5, UR13, UR6 ;  /* 0x0000000d050672a4 */ /* 0x000fe4000f8e0206 */
[----:B------:R-:W-:-:S04]  /*14380*/  IMAD.WIDE.U32 R8, R7, UR5, R22 ;  /* 0x0000000507087c25 */ /* 0x000fc8000f8e0016 */
[----:B------:R-:W-:-:S04]  /*14390*/  IMAD.WIDE.U32 R6, R7, UR5, R24 ;  /* 0x0000000507067c25 */ /* 0x000fc8000f8e0018 */
[----:B------:R-:W-:Y:S02]  /*143a0*/  VIADD R9, R9, UR6 ;  /* 0x0000000609097c36 */ /* 0x000fe40008000000 */
[----:B------:R-:W-:-:S03]  /*143b0*/  VIADD R7, R7, UR6 ;  /* 0x0000000607077c36 */ /* 0x000fc60008000000 */
[----:B------:R-:W-:Y:S04]  /*143c0*/  STG.E desc[UR10][R8.64], R5 ;  /* 0x0000000508007986 */ /* 0x000fe8000c10190a */
[----:B------:R1:W-:Y:S04]  /*143d0*/  STG.E desc[UR10][R6.64], R4 ;  /* 0x0000000406007986 */ /* 0x0003e8000c10190a */
[----:B------:R3:W4:Y:S01]  /*143e0*/  LDG.E R15, desc[UR10][R2.64] ;  /* 0x0000000a020f7981 */ /* 0x000722000c1e1900 */
[----:B------:R-:W-:-:S04]  /*143f0*/  IMAD R17, R17, 0x380, R26 ;  /* 0x0000038011117824 */ /* 0x000fc800078e021a */
[C---:B--2---:R-:W-:Y:S01]  /*14400*/  IMAD.WIDE R10, R17.reuse, 0x4, R10 ;  /* 0x00000004110a7825 */ /* 0x044fe200078e020a */
[----:B---3--:R-:W2:Y:S04]  /*14410*/  LDC.64 R2, c[0x0][0x3a8] ;  /* 0x0000ea00ff027b82 */ /* 0x008ea80000000a00 */
[----:B----4-:R3:W-:Y:S04]  /*14420*/  STG.E desc[UR10][R10.64], R15 ;  /* 0x0000000f0a007986 */ /* 0x0107e8000c10190a */
[----:B------:R-:W4:Y:S01]  /*14430*/  LDG.E R19, desc[UR10][R8.64] ;  /* 0x0000000a08137981 */ /* 0x000f22000c1e1900 */
[----:B0-----:R-:W-:-:S05]  /*14440*/  IMAD.WIDE R12, R17, 0x4, R12 ;  /* 0x00000004110c7825 */ /* 0x001fca00078e020c */
[----:B----4-:R3:W-:Y:S04]  /*14450*/  STG.E desc[UR10][R12.64], R19 ;  /* 0x000000130c007986 */ /* 0x0107e8000c10190a */
[----:B-1----:R-:W4:Y:S01]  /*14460*/  LDG.E R7, desc[UR10][R6.64] ;  /* 0x0000000a06077981 */ /* 0x002f22000c1e1900 */
[----:B--2---:R-:W-:Y:S01]  /*14470*/  IMAD.WIDE R2, R17, 0x4, R2 ;  /* 0x0000000411027825 */ /* 0x004fe200078e0202 */
[----:B------:R-:W-:-:S04]  /*14480*/  UIADD3 UR5, UPT, UPT, UR5, 0x1, URZ ;  /* 0x0000000105057890 */ /* 0x000fc8000fffe0ff */
[----:B----4-:R3:W-:Y:S08]  /*14490*/  STG.E desc[UR10][R2.64], R7 ;  /* 0x0000000702007986 */ /* 0x0107f0000c10190a */
.L_x_441:
[----:B------:R-:W-:-:S04]  /*144a0*/  UIADD3 UR4, UPT, UPT, UR4, 0x1, URZ ;  /* 0x0000000104047890 */ /* 0x000fc8000fffe0ff */
[----:B------:R-:W-:-:S09]  /*144b0*/  UISETP.NE.AND UP0, UPT, UR4, 0x3a99, UPT ;  /* 0x00003a990400788c */ /* 0x000fd2000bf05270 */
[----:B------:R-:W-:Y:S05]  /*144c0*/  BRA.U UP0, `(.L_x_464) ;  /* 0xfffffee100d07547 */ /* 0x000fea000b83ffff */
[----:B------:R-:W-:Y:S05]  /*144d0*/  EXIT ;  /* 0x000000000000794d */ /* 0x000fea0003800000 */
        .weak           $__internal_0_$__cuda_sm20_sqrt_rn_f32_slowpath
        .type           $__internal_0_$__cuda_sm20_sqrt_rn_f32_slowpath,@function
        .size           $__internal_0_$__cuda_sm20_sqrt_rn_f32_slowpath,($__internal_1_$__cuda_sm3x_div_rn_noftz_f32_slowpath - $__internal_0_$__cuda_sm20_sqrt_rn_f32_slowpath)
$__internal_0_$__cuda_sm20_sqrt_rn_f32_slowpath:
[----:B------:R-:W-:-:S13]  /*144e0*/  LOP3.LUT P0, RZ, R6, 0x7fffffff, RZ, 0xc0, !PT ;  /* 0x7fffffff06ff7812 */ /* 0x000fda000780c0ff */
[----:B------:R-:W-:Y:S01]  /*144f0*/  @!P0 IMAD.MOV.U32 R7, RZ, RZ, R6 ;  /* 0x000000ffff078224 */ /* 0x000fe200078e0006 */
[----:B------:R-:W-:Y:S06]  /*14500*/  @!P0 BRA `(.L_x_465) ;  /* 0x0000000000408947 */ /* 0x000fec0003800000 */
[----:B------:R-:W-:-:S13]  /*14510*/  FSETP.GEU.FTZ.AND P0, PT, R6, RZ, PT ;  /* 0x000000ff0600720b */ /* 0x000fda0003f1e000 */
[----:B------:R-:W-:Y:S01]  /*14520*/  @!P0 IMAD.MOV.U32 R7, RZ, RZ, 0x7fffffff ;  /* 0x7fffffffff078424 */ /* 0x000fe200078e00ff */
[----:B------:R-:W-:Y:S06]  /*14530*/  @!P0 BRA `(.L_x_465) ;  /* 0x0000000000348947 */ /* 0x000fec0003800000 */
[----:B------:R-:W-:-:S13]  /*14540*/  FSETP.GTU.FTZ.AND P0, PT, |R6|, +INF , PT ;  /* 0x7f8000000600780b */ /* 0x000fda0003f1c200 */
[----:B------:R-:W-:Y:S01]  /*14550*/  @P0 FADD.FTZ R7, R6, 1 ;  /* 0x3f80000006070421 */ /* 0x000fe20000010000 */
[----:B------:R-:W-:Y:S06]  /*14560*/  @P0 BRA `(.L_x_465) ;  /* 0x0000000000280947 */ /* 0x000fec0003800000 */
[----:B------:R-:W-:-:S13]  /*14570*/  FSETP.NEU.FTZ.AND P0, PT, |R6|, +INF , PT ;  /* 0x7f8000000600780b */ /* 0x000fda0003f1d200 */
[----:B------:R-:W-:-:S04]  /*14580*/  @P0 FFMA R9, R6, 1.84467440737095516160e+19, RZ ;  /* 0x5f80000006090823 */ /* 0x000fc800000000ff */
[----:B------:R-:W0:Y:S02]  /*14590*/  @P0 MUFU.RSQ R10, R9 ;  /* 0x00000009000a0308 */ /* 0x000e240000001400 */
[----:B0-----:R-:W-:Y:S01]  /*145a0*/  @P0 FMUL.FTZ R12, R9, R10 ;  /* 0x0000000a090c0220 */ /* 0x001fe20000410000 */
[----:B------:R-:W-:-:S03]  /*145b0*/  @P0 FMUL.FTZ R10, R10, 0.5 ;  /* 0x3f0000000a0a0820 */ /* 0x000fc60000410000 */
[----:B------:R-:W-:-:S04]  /*145c0*/  @P0 FADD.FTZ R7, -R12, -RZ ;  /* 0x800000ff0c070221 */ /* 0x000fc80000010100 */
[----:B------:R-:W-:Y:S01]  /*145d0*/  @P0 FFMA R11, R12, R7, R9 ;  /* 0x000000070c0b0223 */ /* 0x000fe20000000009 */
[----:B------:R-:W-:-:S03]  /*145e0*/  @!P0 IMAD.MOV.U32 R7, RZ, RZ, R6 ;  /* 0x000000ffff078224 */ /* 0x000fc600078e0006 */
[----:B------:R-:W-:-:S04]  /*145f0*/  @P0 FFMA R10, R11, R10, R12 ;  /* 0x0000000a0b0a0223 */ /* 0x000fc8000000000c */
[----:B------:R-:W-:-:S07]  /*14600*/  @P0 FMUL.FTZ R7, R10, 2.3283064365386962891e-10 ;  /* 0x2f8000000a070820 */ /* 0x000fce0000410000 */
.L_x_465:
[----:B------:R-:W-:Y:S02]  /*14610*/  IMAD.MOV.U32 R13, RZ, RZ, R7 ;  /* 0x000000ffff0d7224 */ /* 0x000fe400078e0007 */
[----:B------:R-:W-:Y:S02]  /*14620*/  IMAD.MOV.U32 R6, RZ, RZ, R8 ;  /* 0x000000ffff067224 */ /* 0x000fe400078e0008 */
[----:B------:R-:W-:-:S04]  /*14630*/  IMAD.MOV.U32 R7, RZ, RZ, 0x0 ;  /* 0x00000000ff077424 */ /* 0x000fc800078e00ff */
[----:B------:R-:W-:Y:S05]  /*14640*/  RET.REL.NODEC R6 `(_Z14cudarandomwalkPfS_S_S_S_S_mP17curandStateXORWOWm) ;  /* 0xfffffeb8066c7950 */ /* 0x000fea0003c3ffff */
        .weak           $__internal_1_$__cuda_sm3x_div_rn_noftz_f32_slowpath
        .type           $__internal_1_$__cuda_sm3x_div_rn_noftz_f32_slowpath,@function
        .size           $__internal_1_$__cuda_sm3x_div_rn_noftz_f32_slowpath,(.L_x_479 - $__internal_1_$__cuda_sm3x_div_rn_noftz_f32_slowpath)
$__internal_1_$__cuda_sm3x_div_rn_noftz_f32_slowpath:
[----:B------:R-:W-:Y:S01]  /*14650*/  SHF.R.U32.HI R16, RZ, 0x17, R2 ;  /* 0x00000017ff107819 */ /* 0x000fe20000011602 */
[----:B------:R-:W-:Y:S01]  /*14660*/  BSSY.RECONVERGENT B2, `(.L_x_466) ;  /* 0x0000064000027945 */ /* 0x000fe20003800200 */
[----:B------:R-:W-:Y:S01]  /*14670*/  SHF.R.U32.HI R13, RZ, 0x17, R11 ;  /* 0x00000017ff0d7819 */ /* 0x000fe2000001160b */
[----:B------:R-:W-:Y:S01]  /*14680*/  IMAD.MOV.U32 R17, RZ, RZ, 0x42a20000 ;  /* 0x42a20000ff117424 */ /* 0x000fe200078e00ff */
[----:B------:R-:W-:Y:S02]  /*14690*/  LOP3.LUT R16, R16, 0xff, RZ, 0xc0, !PT ;  /* 0x000000ff10107812 */ /* 0x000fe400078ec0ff */
[----:B------:R-:W-:-:S03]  /*146a0*/  LOP3.LUT R13, R13, 0xff, RZ, 0xc0, !PT ;  /* 0x000000ff0d0d7812 */ /* 0x000fc600078ec0ff */
[----:B------:R-:W-:Y:S02]  /*146b0*/  VIADD R12, R16, 0xffffffff ;  /* 0xffffffff100c7836 */ /* 0x000fe40000000000 */
[----:B------:R-:W-:-:S03]  /*146c0*/  VIADD R10, R13, 0xffffffff ;  /* 0xffffffff0d0a7836 */ /* 0x000fc60000000000 */
[----:B------:R-:W-:-:S04]  /*146d0*/  ISETP.GT.U32.AND P0, PT, R12, 0xfd, PT ;  /* 0x000000fd0c00780c */ /* 0x000fc80003f04070 */
[----:B------:R-:W-:-:S13]  /*146e0*/  ISETP.GT.U32.OR P0, PT, R10, 0xfd, P0 ;  /* 0x000000fd0a00780c */ /* 0x000fda0000704470 */
[----:B------:R-:W-:Y:S01]  /*146f0*/  @!P0 IMAD.MOV.U32 R19, RZ, RZ, RZ ;  /* 0x000000ffff138224 */ /* 0x000fe200078e00ff */
[----:B------:R-:W-:Y:S06]  /*14700*/  @!P0 BRA `(.L_x_467) ;  /* 0x0000000000608947 */ /* 0x000fec0003800000 */
[----:B------:R-:W-:Y:S01]  /*14710*/  IMAD.MOV.U32 R8, RZ, RZ, 0x42a20000 ;  /* 0x42a20000ff087424 */ /* 0x000fe200078e00ff */
[----:B------:R-:W-:-:S04]  /*14720*/  FSETP.GTU.FTZ.AND P0, PT, |R11|, +INF , PT ;  /* 0x7f8000000b00780b */ /* 0x000fc80003f1c200 */
[----:B------:R-:W-:-:S04]  /*14730*/  FSETP.GTU.FTZ.AND P1, PT, |R8|, +INF , PT ;  /* 0x7f8000000800780b */ /* 0x000fc80003f3c200 */
[----:B------:R-:W-:-:S13]  /*14740*/  PLOP3.LUT P0, PT, P0, P1, PT, 0xf8, 0x8f ;  /* 0x00000000008f781c */ /* 0x000fda0000703f70 */
[----:B------:R-:W-:Y:S05]  /*14750*/  @P0 BRA `(.L_x_468) ;  /* 0x00000004004c0947 */ /* 0x000fea0003800000 */
[----:B------:R-:W-:-:S13]  /*14760*/  LOP3.LUT P0, RZ, R17, 0x7fffffff, R11, 0xc8, !PT ;  /* 0x7fffffff11ff7812 */ /* 0x000fda000780c80b */
[----:B------:R-:W-:Y:S05]  /*14770*/  @!P0 BRA `(.L_x_469) ;  /* 0x00000004003c8947 */ /* 0x000fea0003800000 */
[C---:B------:R-:W-:Y:S02]  /*14780*/  FSETP.NEU.FTZ.AND P1, PT, |R11|.reuse, +INF , PT ;  /* 0x7f8000000b00780b */ /* 0x040fe40003f3d200 */
[----:B------:R-:W-:Y:S02]  /*14790*/  FSETP.NEU.FTZ.AND P0, PT, |R8|, +INF , PT ;  /* 0x7f8000000800780b */ /* 0x000fe40003f1d200 */
[----:B------:R-:W-:-:S11]  /*147a0*/  FSETP.NEU.FTZ.AND P2, PT, |R11|, +INF , PT ;  /* 0x7f8000000b00780b */ /* 0x000fd60003f5d200 */
[----:B------:R-:W-:Y:S05]  /*147b0*/  @!P0 BRA !P1, `(.L_x_469) ;  /* 0x00000004002c8947 */ /* 0x000fea0004800000 */
[----:B------:R-:W-:-:S04]  /*147c0*/  LOP3.LUT P1, RZ, R11, 0x7fffffff, RZ, 0xc0, !PT ;  /* 0x7fffffff0bff7812 */ /* 0x000fc8000782c0ff */
[----:B------:R-:W-:-:S13]  /*147d0*/  PLOP3.LUT P0, PT, P0, P1, PT, 0x2f, 0xf2 ;  /* 0x0000000000f2781c */ /* 0x000fda0000702577 */
[----:B------:R-:W-:Y:S05]  /*147e0*/  @P0 BRA `(.L_x_470) ;  /* 0x0000000400180947 */ /* 0x000fea0003800000 */
[----:B------:R-:W-:-:S04]  /*147f0*/  LOP3.LUT P0, RZ, R17, 0x7fffffff, RZ, 0xc0, !PT ;  /* 0x7fffffff11ff7812 */ /* 0x000fc8000780c0ff */
[----:B------:R-:W-:-:S13]  /*14800*/  PLOP3.LUT P0, PT, P2, P0, PT, 0x2f, 0xf2 ;  /* 0x0000000000f2781c */ /* 0x000fda0001700577 */
[----:B------:R-:W-:Y:S05]  /*14810*/  @P0 BRA `(.L_x_471) ;  /* 0x0000000400000947 */ /* 0x000fea0003800000 */
[----:B------:R-:W-:Y:S02]  /*14820*/  ISETP.GE.AND P0, PT, R10, RZ, PT ;  /* 0x000000ff0a00720c */ /* 0x000fe40003f06270 */
[----:B------:R-:W-:-:S11]  /*14830*/  ISETP.GE.AND P1, PT, R12, RZ, PT ;  /* 0x000000ff0c00720c */ /* 0x000fd60003f26270 */
[----:B------:R-:W-:Y:S02]  /*14840*/  @P0 IMAD.MOV.U32 R19, RZ, RZ, RZ ;  /* 0x000000ffff130224 */ /* 0x000fe400078e00ff */
[----:B------:R-:W-:Y:S01]  /*14850*/  @!P0 FFMA R11, R11, 1.84467440737095516160e+19, RZ ;  /* 0x5f8000000b0b8823 */ /* 0x000fe200000000ff */
[----:B------:R-:W-:Y:S02]  /*14860*/  @!P0 IMAD.MOV.U32 R19, RZ, RZ, -0x40 ;  /* 0xffffffc0ff138424 */ /* 0x000fe400078e00ff */
[----:B------:R-:W-:Y:S02]  /*14870*/  @!P1 FFMA R17, R8, 1.84467440737095516160e+19, RZ ;  /* 0x5f80000008119823 */ /* 0x000fe400000000ff */
[----:B------:R-:W-:-:S07]  /*14880*/  @!P1 VIADD R19, R19, 0x40 ;  /* 0x0000004013139836 */ /* 0x000fce0000000000 */
.L_x_467:
[----:B------:R-:W-:Y:S01]  /*14890*/  LEA R12, R16, 0xc0800000, 0x17 ;  /* 0xc0800000100c7811 */ /* 0x000fe200078eb8ff */
[----:B------:R-:W-:Y:S01]  /*148a0*/  VIADD R13, R13, 0xffffff81 ;  /* 0xffffff810d0d7836 */ /* 0x000fe20000000000 */
[----:B------:R-:W-:Y:S03]  /*148b0*/  BSSY.RECONVERGENT B3, `(.L_x_472) ;  /* 0x0000035000037945 */ /* 0x000fe60003800200 */
[----:B------:R-:W-:Y:S01]  /*148c0*/  IMAD.IADD R12, R17, 0x1, -R12 ;  /* 0x00000001110c7824 */ /* 0x000fe200078e0a0c */
[C---:B------:R-:W-:Y:S01]  /*148d0*/  IADD3 R16, PT, PT, R13.reuse, 0x7f, -R16 ;  /* 0x0000007f0d107810 */ /* 0x040fe20007ffe810 */
[----:B------:R-:W-:Y:S02]  /*148e0*/  IMAD R27, R13, -0x800000, R11 ;  /* 0xff8000000d1b7824 */ /* 0x000fe400078e020b */
[----:B------:R-:W0:Y:S01]  /*148f0*/  MUFU.RCP R17, R12 ;  /* 0x0000000c00117308 */ /* 0x000e220000001000 */
[----:B------:R-:W-:Y:S01]  /*14900*/  FADD.FTZ R8, -R12, -RZ ;  /* 0x800000ff0c087221 */ /* 0x000fe20000010100 */
[----:B------:R-:W-:-:S03]  /*14910*/  IMAD.IADD R19, R16, 0x1, R19 ;  /* 0x0000000110137824 */ /* 0x000fc600078e0213 */
[----:B0-----:R-:W-:-:S04]  /*14920*/  FFMA R10, R17, R8, 1 ;  /* 0x3f800000110a7423 */ /* 0x001fc80000000008 */
[----:B------:R-:W-:-:S04]  /*14930*/  FFMA R10, R17, R10, R17 ;  /* 0x0000000a110a7223 */ /* 0x000fc80000000011 */
[----:B------:R-:W-:-:S04]  /*14940*/  FFMA R17, R27, R10, RZ ;  /* 0x0000000a1b117223 */ /* 0x000fc800000000ff */
[----:B------:R-:W-:-:S04]  /*14950*/  FFMA R11, R8, R17, R27 ;  /* 0x00000011080b7223 */ /* 0x000fc8000000001b */
[----:B------:R-:W-:-:S04]  /*14960*/  FFMA R11, R10, R11, R17 ;  /* 0x0000000b0a0b7223 */ /* 0x000fc80000000011 */
[----:B------:R-:W-:-:S04]  /*14970*/  FFMA R8, R8, R11, R27 ;  /* 0x0000000b08087223 */ /* 0x000fc8000000001b */
[----:B------:R-:W-:-:S05]  /*14980*/  FFMA R12, R10, R8, R11 ;  /* 0x000000080a0c7223 */ /* 0x000fca000000000b */
[----:B------:R-:W-:-:S04]  /*14990*/  SHF.R.U32.HI R13, RZ, 0x17, R12 ;  /* 0x00000017ff0d7819 */ /* 0x000fc8000001160c */
[----:B------:R-:W-:-:S05]  /*149a0*/  LOP3.LUT R16, R13, 0xff, RZ, 0xc0, !PT ;  /* 0x000000ff0d107812 */ /* 0x000fca00078ec0ff */
[----:B------:R-:W-:-:S04]  /*149b0*/  IMAD.IADD R13, R16, 0x1, R19 ;  /* 0x00000001100d7824 */ /* 0x000fc800078e0213 */
[----:B------:R-:W-:-:S05]  /*149c0*/  VIADD R16, R13, 0xffffffff ;  /* 0xffffffff0d107836 */ /* 0x000fca0000000000 */
[----:B------:R-:W-:-:S13]  /*149d0*/  ISETP.GE.U32.AND P0, PT, R16, 0xfe, PT ;  /* 0x000000fe1000780c */ /* 0x000fda0003f06070 */
[----:B------:R-:W-:Y:S05]  /*149e0*/  @!P0 BRA `(.L_x_473) ;  /* 0x0000000000808947 */ /* 0x000fea0003800000 */
[----:B------:R-:W-:-:S13]  /*149f0*/  ISETP.GT.AND P0, PT, R13, 0xfe, PT ;  /* 0x000000fe0d00780c */ /* 0x000fda0003f04270 */
[----:B------:R-:W-:Y:S05]  /*14a00*/  @P0 BRA `(.L_x_474) ;  /* 0x00000000006c0947 */ /* 0x000fea0003800000 */
[----:B------:R-:W-:-:S13]  /*14a10*/  ISETP.GE.AND P0, PT, R13, 0x1, PT ;  /* 0x000000010d00780c */ /* 0x000fda0003f06270 */
[----:B------:R-:W-:Y:S05]  /*14a20*/  @P0 BRA `(.L_x_475) ;  /* 0x0000000000740947 */ /* 0x000fea0003800000 */
[----:B------:R-:W-:Y:S02]  /*14a30*/  ISETP.GE.AND P0, PT, R13, -0x18, PT ;  /* 0xffffffe80d00780c */ /* 0x000fe40003f06270 */
[----:B------:R-:W-:-:S11]  /*14a40*/  LOP3.LUT R12, R12, 0x80000000, RZ, 0xc0, !PT ;  /* 0x800000000c0c7812 */ /* 0x000fd600078ec0ff */
[----:B------:R-:W-:Y:S05]  /*14a50*/  @!P0 BRA `(.L_x_475) ;  /* 0x0000000000688947 */ /* 0x000fea0003800000 */
[CCC-:B------:R-:W-:Y:S01]  /*14a60*/  FFMA.RZ R16, R10.reuse, R8.reuse, R11.reuse ;  /* 0x000000080a107223 */ /* 0x1c0fe2000000c00b */
[CCC-:B------:R-:W-:Y:S01]  /*14a70*/  FFMA.RP R17, R10.reuse, R8.reuse, R11.reuse ;  /* 0x000000080a117223 */ /* 0x1c0fe2000000800b */
[----:B------:R-:W-:Y:S01]  /*14a80*/  FFMA.RM R10, R10, R8, R11 ;  /* 0x000000080a0a7223 */ /* 0x000fe2000000400b */
[C---:B------:R-:W-:Y:S01]  /*14a90*/  VIADD R8, R13.reuse, 0x20 ;  /* 0x000000200d087836 */ /* 0x040fe20000000000 */
[C---:B------:R-:W-:Y:S02]  /*14aa0*/  ISETP.NE.AND P2, PT, R13.reuse, RZ, PT ;  /* 0x000000ff0d00720c */ /* 0x040fe40003f45270 */
[----:B------:R-:W-:Y:S02]  /*14ab0*/  LOP3.LUT R16, R16, 0x7fffff, RZ, 0xc0, !PT ;  /* 0x007fffff10107812 */ /* 0x000fe400078ec0ff */
[----:B------:R-:W-:Y:S01]  /*14ac0*/  ISETP.NE.AND P1, PT, R13, RZ, PT ;  /* 0x000000ff0d00720c */ /* 0x000fe20003f25270 */
[----:B------:R-:W-:Y:S01]  /*14ad0*/  IMAD.MOV R13, RZ, RZ, -R13 ;  /* 0x000000ffff0d7224 */ /* 0x000fe200078e0a0d */
[----:B------:R-:W-:-:S02]  /*14ae0*/  LOP3.LUT R11, R16, 0x800000, RZ, 0xfc, !PT ;  /* 0x00800000100b7812 */ /* 0x000fc400078efcff */
[----:B------:R-:W-:Y:S02]  /*14af0*/  FSETP.NEU.FTZ.AND P0, PT, R17, R10, PT ;  /* 0x0000000a1100720b */ /* 0x000fe40003f1d000 */
[----:B------:R-:W-:Y:S02]  /*14b00*/  SHF.L.U32 R8, R11, R8, RZ ;  /* 0x000000080b087219 */ /* 0x000fe400000006ff */
[----:B------:R-:W-:Y:S02]  /*14b10*/  SEL R10, R13, RZ, P2 ;  /* 0x000000ff0d0a7207 */ /* 0x000fe40001000000 */
[----:B------:R-:W-:Y:S02]  /*14b20*/  ISETP.NE.AND P1, PT, R8, RZ, P1 ;  /* 0x000000ff0800720c */ /* 0x000fe40000f25270 */
[----:B------:R-:W-:Y:S02]  /*14b30*/  SHF.R.U32.HI R10, RZ, R10, R11 ;  /* 0x0000000aff0a7219 */ /* 0x000fe4000001160b */
[----:B------:R-:W-:-:S02]  /*14b40*/  PLOP3.LUT P0, PT, P0, P1, PT, 0xf8, 0x8f ;  /* 0x00000000008f781c */ /* 0x000fc40000703f70 */
[----:B------:R-:W-:Y:S02]  /*14b50*/  SHF.R.U32.HI R8, RZ, 0x1, R10 ;  /* 0x00000001ff087819 */ /* 0x000fe4000001160a */
[----:B------:R-:W-:-:S04]  /*14b60*/  SEL R11, RZ, 0x1, !P0 ;  /* 0x00000001ff0b7807 */ /* 0x000fc80004000000 */
[----:B------:R-:W-:-:S04]  /*14b70*/  LOP3.LUT R11, R11, 0x1, R8, 0xf8, !PT ;  /* 0x000000010b0b7812 */ /* 0x000fc800078ef808 */
[----:B------:R-:W-:-:S05]  /*14b80*/  LOP3.LUT R11, R11, R10, RZ, 0xc0, !PT ;  /* 0x0000000a0b0b7212 */ /* 0x000fca00078ec0ff */
[----:B------:R-:W-:-:S05]  /*14b90*/  IMAD.IADD R11, R8, 0x1, R11 ;  /* 0x00000001080b7824 */ /* 0x000fca00078e020b */
[----:B------:R-:W-:Y:S01]  /*14ba0*/  LOP3.LUT R12, R11, R12, RZ, 0xfc, !PT ;  /* 0x0000000c0b0c7212 */ /* 0x000fe200078efcff */
[----:B------:R-:W-:Y:S06]  /*14bb0*/  BRA `(.L_x_475) ;  /* 0x0000000000107947 */ /* 0x000fec0003800000 */
.L_x_474:
[----:B------:R-:W-:-:S04]  /*14bc0*/  LOP3.LUT R12, R12, 0x80000000, RZ, 0xc0, !PT ;  /* 0x800000000c0c7812 */ /* 0x000fc800078ec0ff */
[----:B------:R-:W-:Y:S01]  /*14bd0*/  LOP3.LUT R12, R12, 0x7f800000, RZ, 0xfc, !PT ;  /* 0x7f8000000c0c7812 */ /* 0x000fe200078efcff */
[----:B------:R-:W-:Y:S06]  /*14be0*/  BRA `(.L_x_475) ;  /* 0x0000000000047947 */ /* 0x000fec0003800000 */
.L_x_473:
[----:B------:R-:W-:-:S07]  /*14bf0*/  IMAD R12, R19, 0x800000, R12 ;  /* 0x00800000130c7824 */ /* 0x000fce00078e020c */
.L_x_475:
[----:B------:R-:W-:Y:S05]  /*14c00*/  BSYNC.RECONVERGENT B3 ;  /* 0x0000000000037941 */ /* 0x000fea0003800200 */
.L_x_472:
[----:B------:R-:W-:Y:S05]  /*14c10*/  BRA `(.L_x_476) ;  /* 0x0000000000207947 */ /* 0x000fea0003800000 */
.L_x_471:
[----:B------:R-:W-:-:S04]  /*14c20*/  LOP3.LUT R11, R17, 0x80000000, R11, 0x48, !PT ;  /* 0x80000000110b7812 */ /* 0x000fc800078e480b */
[----:B------:R-:W-:Y:S01]  /*14c30*/  LOP3.LUT R12, R11, 0x7f800000, RZ, 0xfc, !PT ;  /* 0x7f8000000b0c7812 */ /* 0x000fe200078efcff */
[----:B------:R-:W-:Y:S06]  /*14c40*/  BRA `(.L_x_476) ;  /* 0x0000000000147947 */ /* 0x000fec0003800000 */
.L_x_470:
[----:B------:R-:W-:Y:S01]  /*14c50*/  LOP3.LUT R12, R17, 0x80000000, R11, 0x48, !PT ;  /* 0x80000000110c7812 */ /* 0x000fe200078e480b */
[----:B------:R-:W-:Y:S06]  /*14c60*/  BRA `(.L_x_476) ;  /* 0x00000000000c7947 */ /* 0x000fec0003800000 */
.L_x_469:
[----:B------:R-:W0:Y:S01]  /*14c70*/  MUFU.RSQ R12, -QNAN ;  /* 0xffc00000000c7908 */ /* 0x000e220000001400 */
[----:B------:R-:W-:Y:S05]  /*14c80*/  BRA `(.L_x_476) ;  /* 0x0000000000047947 */ /* 0x000fea0003800000 */
.L_x_468:
[----:B------:R-:W-:-:S07]  /*14c90*/  FADD.FTZ R12, R11, R8 ;  /* 0x000000080b0c7221 */ /* 0x000fce0000010000 */
.L_x_476:
[----:B------:R-:W-:Y:S05]  /*14ca0*/  BSYNC.RECONVERGENT B2 ;  /* 0x0000000000027941 */ /* 0x000fea0003800200 */
.L_x_466:
[----:B------:R-:W-:-:S04]  /*14cb0*/  IMAD.MOV.U32 R19, RZ, RZ, 0x0 ;  /* 0x00000000ff137424 */ /* 0x000fc800078e00ff */
[----:B0-----:R-:W-:Y:S05]  /*14cc0*/  RET.REL.NODEC R18 `(_Z14cudarandomwalkPfS_S_S_S_S_mP17curandStateXORWOWm) ;  /* 0xfffffeb012cc7950 */ /* 0x001fea0003c3ffff */
.L_x_477:
        /* <DEDUP_REMOVED lines=11> */
.L_x_479:


//--------------------- .nv.global.init           --------------------------
	.section	.nv.global.init,"aw",@progbits
	.align	4
.nv.global.init:
	.type		mrg32k3aM1SubSeq,@object
	.size		mrg32k3aM1SubSeq,(mrg32k3aM2SubSeq - mrg32k3aM1SubSeq)
mrg32k3aM1SubSeq:
        /*0000*/ 	.byte	0x0b, 0xcc, 0xee, 0x04, 0x73, 0x29, 0x8b, 0x6f, 0xf6, 0x53, 0x03, 0xf6, 0x23, 0xf6, 0xea, 0xda
        /* <DEDUP_REMOVED lines=125> */
	.type		mrg32k3aM2SubSeq,@object
	.size		mrg32k3aM2SubSeq,(mrg32k3aM1 - mrg32k3aM2SubSeq)
mrg32k3aM2SubSeq:
        /* <DEDUP_REMOVED lines=126> */
	.type		mrg32k3aM1,@object
	.size		mrg32k3aM1,(mrg32k3aM1Seq - mrg32k3aM1)
mrg32k3aM1:
        /* <DEDUP_REMOVED lines=144> */
	.type		mrg32k3aM1Seq,@object
	.size		mrg32k3aM1Seq,(mrg32k3aM2 - mrg32k3aM1Seq)
mrg32k3aM1Seq:
        /* <DEDUP_REMOVED lines=144> */
	.type		mrg32k3aM2,@object
	.size		mrg32k3aM2,(mrg32k3aM2Seq - mrg32k3aM2)
mrg32k3aM2:
        /* <DEDUP_REMOVED lines=144> */
	.type		mrg32k3aM2Seq,@object
	.size		mrg32k3aM2Seq,(precalc_xorwow_matrix - mrg32k3aM2Seq)
mrg32k3aM2Seq:
        /* <DEDUP_REMOVED lines=144> */
	.type		precalc_xorwow_matrix,@object
	.size		precalc_xorwow_matrix,(precalc_xorwow_offset_matrix - precalc_xorwow_matrix)
precalc_xorwow_matrix:
        /* <DEDUP_REMOVED lines=6400> */
	.type		precalc_xorwow_offset_matrix,@object
	.size		precalc_xorwow_offset_matrix,(.L_1 - precalc_xorwow_offset_matrix)
precalc_xorwow_offset_matrix:
        /* <DEDUP_REMOVED lines=6400> */
.L_1:


//--------------------- .nv.shared.reserved.0     --------------------------
	.section	.nv.shared.reserved.0,"aw",@nobits
	.weak		__nv_reservedSMEM_offset_0_alias
	.size		__nv_reservedSMEM_offset_0_alias, 0, 64
	.other		__nv_reservedSMEM_offset_0_alias,@"STO_CUDA_RESERVED_SHARED STV_DEFAULT"
__nv_reservedSMEM_offset_0_alias:
	.zero		0
	.zero		64


//--------------------- .nv.global                --------------------------
	.section	.nv.global,"aw",@nobits
.nv.global:
	.type		_ZN34_INTERNAL_8c5c658f_4_k_cu_be3220526thrust24THRUST_300001_SM_1000_NS3seqE,@object
	.size		_ZN34_INTERNAL_8c5c658f_4_k_cu_be3220526thrust24THRUST_300001_SM_1000_NS3seqE,(_ZN34_INTERNAL_8c5c658f_4_k_cu_be3220524cuda3std3__48in_placeE - _ZN34_INTERNAL_8c5c658f_4_k_cu_be3220526thrust24THRUST_300001_SM_1000_NS3seqE)
_ZN34_INTERNAL_8c5c658f_4_k_cu_be3220526thrust24THRUST_300001_SM_1000_NS3seqE:
	.zero		1
	.type		_ZN34_INTERNAL_8c5c658f_4_k_cu_be3220524cuda3std3__48in_placeE,@object
	.size		_ZN34_INTERNAL_8c5c658f_4_k_cu_be3220524cuda3std3__48in_placeE,(_ZN34_INTERNAL_8c5c658f_4_k_cu_be3220524cuda3std6ranges3__45__cpo4sizeE - _ZN34_INTERNAL_8c5c658f_4_k_cu_be3220524cuda3std3__48in_placeE)
_ZN34_INTERNAL_8c5c658f_4_k_cu_be3220524cuda3std3__48in_placeE:
	.zero		1
	.type		_ZN34_INTERNAL_8c5c658f_4_k_cu_be3220524cuda3std6ranges3__45__cpo4sizeE,@object
	.size		_ZN34_INTERNAL_8c5c658f_4_k_cu_be3220524cuda3std6ranges3__45__cpo4sizeE,(_ZN34_INTERNAL_8c5c658f_4_k_cu_be3220526thrust24THRUST_300001_SM_1000_NS12placeholders2_3E - _ZN34_INTERNAL_8c5c658f_4_k_cu_be3220524cuda3std6ranges3__45__cpo4sizeE)
_ZN34_INTERNAL_8c5c658f_4_k_cu_be3220524cuda3std6ranges3__45__cpo4sizeE:
	.zero		1
	.type		_ZN34_INTERNAL_8c5c658f_4_k_cu_be3220526thrust24THRUST_300001_SM_1000_NS12placeholders2_3E,@object
	.size		_ZN34_INTERNAL_8c5c658f_4_k_cu_be3220526thrust24THRUST_300001_SM_1000_NS12placeholders2_3E,(_ZN34_INTERNAL_8c5c658f_4_k_cu_be3220524cuda3std3__45__cpo6cbeginE - _ZN34_INTERNAL_8c5c658f_4_k_cu_be3220526thrust24THRUST_300001_SM_1000_NS12placeholders2_3E)
_ZN34_INTERNAL_8c5c658f_4_k_cu_be3220526thrust24THRUST_300001_SM_1000_NS12placeholders2_3E:
	.zero		1
	.type		_ZN34_INTERNAL_8c5c658f_4_k_cu_be3220524cuda3std3__45__cpo6cbeginE,@object
	.size		_ZN34_INTERNAL_8c5c658f_4_k_cu_be3220524cuda3std3__45__cpo6cbeginE,(_ZN34_INTERNAL_8c5c658f_4_k_cu_be3220524cuda3std6ranges3__45__cpo6cbeginE - _ZN34_INTERNAL_8c5c658f_4_k_cu_be3220524cuda3std3__45__cpo6cbeginE)
_ZN34_INTERNAL_8c5c658f_4_k_cu_be3220524cuda3std3__45__cpo6cbeginE:
	.zero		1
	.type		_ZN34_INTERNAL_8c5c658f_4_k_cu_be3220524cuda3std6ranges3__45__cpo6cbeginE,@object
	.size		_ZN34_INTERNAL_8c5c658f_4_k_cu_be3220524cuda3std6ranges3__45__cpo6cbeginE,(_ZN34_INTERNAL_8c5c658f_4_k_cu_be3220526thrust24THRUST_300001_SM_1000_NS12placeholders2_7E - _ZN34_INTERNAL_8c5c658f_4_k_cu_be3220524cuda3std6ranges3__45__cpo6cbeginE)
_ZN34_INTERNAL_8c5c658f_4_k_cu_be3220524cuda3std6ranges3__45__cpo6cbeginE:
	.zero		1
	.type		_ZN34_INTERNAL_8c5c658f_4_k_cu_be3220526thrust24THRUST_300001_SM_1000_NS12placeholders2_7E,@object
	.size		_ZN34_INTERNAL_8c5c658f_4_k_cu_be3220526thrust24THRUST_300001_SM_1000_NS12placeholders2_7E,(_ZN34_INTERNAL_8c5c658f_4_k_cu_be3220524cuda3std3__45__cpo7crbeginE - _ZN34_INTERNAL_8c5c658f_4_k_cu_be3220526thrust24THRUST_300001_SM_1000_NS12placeholders2_7E)
_ZN34_INTERNAL_8c5c658f_4_k_cu_be3220526thrust24THRUST_300001_SM_1000_NS12placeholders2_7E:
	.zero		1
	.type		_ZN34_INTERNAL_8c5c658f_4_k_cu_be3220524cuda3std3__45__cpo7crbeginE,@object
	.size		_ZN34_INTERNAL_8c5c658f_4_k_cu_be3220524cuda3std3__45__cpo7crbeginE,(_ZN34_INTERNAL_8c5c658f_4_k_cu_be3220524cuda3std6ranges3__45__cpo4nextE - _ZN34_INTERNAL_8c5c658f_4_k_cu_be3220524cuda3std3__45__cpo7crbeginE)
_ZN34_INTERNAL_8c5c658f_4_k_cu_be3220524cuda3std3__45__cpo7crbeginE:
	.zero		1
	.type		_ZN34_INTERNAL_8c5c658f_4_k_cu_be3220524cuda3std6ranges3__45__cpo4nextE,@object
	.size		_ZN34_INTERNAL_8c5c658f_4_k_cu_be3220524cuda3std6ranges3__45__cpo4nextE,(_ZN34_INTERNAL_8c5c658f_4_k_cu_be3220524cuda3std6ranges3__45__cpo4swapE - _ZN34_INTERNAL_8c5c658f_4_k_cu_be3220524cuda3std6ranges3__45__cpo4nextE)
_ZN34_INTERNAL_8c5c658f_4_k_cu_be3220524cuda3std6ranges3__45__cpo4nextE:
	.zero		1
	.type		_ZN34_INTERNAL_8c5c658f_4_k_cu_be3220524cuda3std6ranges3__45__cpo4swapE,@object
	.size		_ZN34_INTERNAL_8c5c658f_4_k_cu_be3220524cuda3std6ranges3__45__cpo4swapE,(_ZN34_INTERNAL_8c5c658f_4_k_cu_be3220526thrust24THRUST_300001_SM_1000_NS8cuda_cub10par_nosyncE - _ZN34_INTERNAL_8c5c658f_4_k_cu_be3220524cuda3std6ranges3__45__cpo4swapE)
_ZN34_INTERNAL_8c5c658f_4_k_cu_be3220524cuda3std6ranges3__45__cpo4swapE:
	.zero		1
	.type		_ZN34_INTERNAL_8c5c658f_4_k_cu_be3220526thrust24THRUST_300001_SM_1000_NS8cuda_cub10par_nosyncE,@object
	.size		_ZN34_INTERNAL_8c5c658f_4_k_cu_be3220526thrust24THRUST_300001_SM_1000_NS8cuda_cub10par_nosyncE,(_ZN34_INTERNAL_8c5c658f_4_k_cu_be3220526thrust24THRUST_300001_SM_1000_NS12placeholders2_9E - _ZN34_INTERNAL_8c5c658f_4_k_cu_be3220526thrust24THRUST_300001_SM_1000_NS8cuda_cub10par_nosyncE)
_ZN34_INTERNAL_8c5c658f_4_k_cu_be3220526thrust24THRUST_300001_SM_1000_NS8cuda_cub10par_nosyncE:
	.zero		1
	.type		_ZN34_INTERNAL_8c5c658f_4_k_cu_be3220526thrust24THRUST_300001_SM_1000_NS12placeholders2_9E,@object
	.size		_ZN34_INTERNAL_8c5c658f_4_k_cu_be3220526thrust24THRUST_300001_SM_1000_NS12placeholders2_9E,(_ZN34_INTERNAL_8c5c658f_4_k_cu_be3220524cuda3std3__436_GLOBAL__N__8c5c658f_4_k_cu_be3220526ignoreE - _ZN34_INTERNAL_8c5c658f_4_k_cu_be3220526thrust24THRUST_300001_SM_1000_NS12placeholders2_9E)
_ZN34_INTERNAL_8c5c658f_4_k_cu_be3220526thrust24THRUST_300001_SM_1000_NS12placeholders2_9E:
	.zero		1
	.type		_ZN34_INTERNAL_8c5c658f_4_k_cu_be3220524cuda3std3__436_GLOBAL__N__8c5c658f_4_k_cu_be3220526ignoreE,@object
	.size		_ZN34_INTERNAL_8c5c658f_4_k_cu_be3220524cuda3std3__436_GLOBAL__N__8c5c658f_4_k_cu_be3220526ignoreE,(_ZN34_INTERNAL_8c5c658f_4_k_cu_be3220524cuda3std6ranges3__45__cpo4dataE - _ZN34_INTERNAL_8c5c658f_4_k_cu_be3220524cuda3std3__436_GLOBAL__N__8c5c658f_4_k_cu_be3220526ignoreE)
_ZN34_INTERNAL_8c5c658f_4_k_cu_be3220524cuda3std3__436_GLOBAL__N__8c5c658f_4_k_cu_be3220526ignoreE:
	.zero		1
	.type		_ZN34_INTERNAL_8c5c658f_4_k_cu_be3220524cuda3std6ranges3__45__cpo4dataE,@object
	.size		_ZN34_INTERNAL_8c5c658f_4_k_cu_be3220524cuda3std6ranges3__45__cpo4dataE,(_ZN34_INTERNAL_8c5c658f_4_k_cu_be3220526thrust24THRUST_300001_SM_1000_NS12placeholders2_1E - _ZN34_INTERNAL_8c5c658f_4_k_cu_be3220524cuda3std6ranges3__45__cpo4dataE)
_ZN34_INTERNAL_8c5c658f_4_k_cu_be3220524cuda3std6ranges3__45__cpo4dataE:
	.zero		1
	.type		_ZN34_INTERNAL_8c5c658f_4_k_cu_be3220526thrust24THRUST_300001_SM_1000_NS12placeholders2_1E,@object
	.size		_ZN34_INTERNAL_8c5c658f_4_k_cu_be3220526thrust24THRUST_300001_SM_1000_NS12placeholders2_1E,(_ZN34_INTERNAL_8c5c658f_4_k_cu_be3220524cuda3std3__45__cpo5beginE - _ZN34_INTERNAL_8c5c658f_4_k_cu_be3220526thrust24THRUST_300001_SM_1000_NS12placeholders2_1E)
_ZN34_INTERNAL_8c5c658f_4_k_cu_be3220526thrust24THRUST_300001_SM_1000_NS12placeholders2_1E:
	.zero		1
	.type		_ZN34_INTERNAL_8c5c658f_4_k_cu_be3220524cuda3std3__45__cpo5beginE,@object
	.size		_ZN34_INTERNAL_8c5c658f_4_k_cu_be3220524cuda3std3__45__cpo5beginE,(_ZN34_INTERNAL_8c5c658f_4_k_cu_be3220524cuda3std6ranges3__45__cpo5beginE - _ZN34_INTERNAL_8c5c658f_4_k_cu_be3220524cuda3std3__45__cpo5beginE)
_ZN34_INTERNAL_8c5c658f_4_k_cu_be3220524cuda3std3__45__cpo5beginE:
	.zero		1
	.type		_ZN34_INTERNAL_8c5c658f_4_k_cu_be3220524cuda3std6ranges3__45__cpo5beginE,@object
	.size		_ZN34_INTERNAL_8c5c658f_4_k_cu_be3220524cuda3std6ranges3__45__cpo5beginE,(_ZN34_INTERNAL_8c5c658f_4_k_cu_be3220526thrust24THRUST_300001_SM_1000_NS12placeholders2_5E - _ZN34_INTERNAL_8c5c658f_4_k_cu_be3220524cuda3std6ranges3__45__cpo5beginE)
_ZN34_INTERNAL_8c5c658f_4_k_cu_be3220524cuda3std6ranges3__45__cpo5beginE:
	.zero		1
	.type		_ZN34_INTERNAL_8c5c658f_4_k_cu_be3220526thrust24THRUST_300001_SM_1000_NS12placeholders2_5E,@object
	.size		_ZN34_INTERNAL_8c5c658f_4_k_cu_be3220526thrust24THRUST_300001_SM_1000_NS12placeholders2_5E,(_ZN34_INTERNAL_8c5c658f_4_k_cu_be3220524cuda3std3__45__cpo6rbeginE - _ZN34_INTERNAL_8c5c658f_4_k_cu_be3220526thrust24THRUST_300001_SM_1000_NS12placeholders2_5E)
_ZN34_INTERNAL_8c5c658f_4_k_cu_be3220526thrust24THRUST_300001_SM_1000_NS12placeholders2_5E:
	.zero		1
	.type		_ZN34_INTERNAL_8c5c658f_4_k_cu_be3220524cuda3std3__45__cpo6rbeginE,@object
	.size		_ZN34_INTERNAL_8c5c658f_4_k_cu_be3220524cuda3std3__45__cpo6rbeginE,(_ZN34_INTERNAL_8c5c658f_4_k_cu_be3220524cuda3std6ranges3__45__cpo7advanceE - _ZN34_INTERNAL_8c5c658f_4_k_cu_be3220524cuda3std3__45__cpo6rbeginE)
_ZN34_INTERNAL_8c5c658f_4_k_cu_be3220524cuda3std3__45__cpo6rbeginE:
	.zero		1
	.type		_ZN34_INTERNAL_8c5c658f_4_k_cu_be3220524cuda3std6ranges3__45__cpo7advanceE,@object
	.size		_ZN34_INTERNAL_8c5c658f_4_k_cu_be3220524cuda3std6ranges3__45__cpo7advanceE,(_ZN34_INTERNAL_8c5c658f_4_k_cu_be3220524cuda3std3__47nulloptE - _ZN34_INTERNAL_8c5c658f_4_k_cu_be3220524cuda3std6ranges3__45__cpo7advanceE)
_ZN34_INTERNAL_8c5c658f_4_k_cu_be3220524cuda3std6ranges3__45__cpo7advanceE:
	.zero		1
	.type		_ZN34_INTERNAL_8c5c658f_4_k_cu_be3220524cuda3std3__47nulloptE,@object
	.size		_ZN34_INTERNAL_8c5c658f_4_k_cu_be3220524cuda3std3__47nulloptE,(_ZN34_INTERNAL_8c5c658f_4_k_cu_be3220524cuda3std6ranges3__45__cpo8distanceE - _ZN34_INTERNAL_8c5c658f_4_k_cu_be3220524cuda3std3__47nulloptE)
_ZN34_INTERNAL_8c5c658f_4_k_cu_be3220524cuda3std3__47nulloptE:
	.zero		1
	.type		_ZN34_INTERNAL_8c5c658f_4_k_cu_be3220524cuda3std6ranges3__45__cpo8distanceE,@object
	.size		_ZN34_INTERNAL_8c5c658f_4_k_cu_be3220524cuda3std6ranges3__45__cpo8distanceE,(_ZN34_INTERNAL_8c5c658f_4_k_cu_be3220526thrust24THRUST_300001_SM_1000_NS12placeholders3_10E - _ZN34_INTERNAL_8c5c658f_4_k_cu_be3220524cuda3std6ranges3__45__cpo8distanceE)
_ZN34_INTERNAL_8c5c658f_4_k_cu_be3220524cuda3std6ranges3__45__cpo8distanceE:
	.zero		1
	.type		_ZN34_INTERNAL_8c5c658f_4_k_cu_be3220526thrust24THRUST_300001_SM_1000_NS12placeholders3_10E,@object
	.size		_ZN34_INTERNAL_8c5c658f_4_k_cu_be3220526thrust24THRUST_300001_SM_1000_NS12placeholders3_10E,(_ZN34_INTERNAL_8c5c658f_4_k_cu_be3220524cuda3std3__419piecewise_constructE - _ZN34_INTERNAL_8c5c658f_4_k_cu_be3220526thrust24THRUST_300001_SM_1000_NS12placeholders3_10E)
_ZN34_INTERNAL_8c5c658f_4_k_cu_be3220526thrust24THRUST_300001_SM_1000_NS12placeholders3_10E:
	.zero		1
	.type		_ZN34_INTERNAL_8c5c658f_4_k_cu_be3220524cuda3std3__419piecewise_constructE,@object
	.size		_ZN34_INTERNAL_8c5c658f_4_k_cu_be3220524cuda3std3__419piecewise_constructE,(_ZN34_INTERNAL_8c5c658f_4_k_cu_be3220524cuda3std6ranges3__45__cpo5cdataE - _ZN34_INTERNAL_8c5c658f_4_k_cu_be3220524cuda3std3__419piecewise_constructE)
_ZN34_INTERNAL_8c5c658f_4_k_cu_be3220524cuda3std3__419piecewise_constructE:
	.zero		1
	.type		_ZN34_INTERNAL_8c5c658f_4_k_cu_be3220524cuda3std6ranges3__45__cpo5cdataE,@object
	.size		_ZN34_INTERNAL_8c5c658f_4_k_cu_be3220524cuda3std6ranges3__45__cpo5cdataE,(_ZN34_INTERNAL_8c5c658f_4_k_cu_be3220526thrust24THRUST_300001_SM_1000_NS12placeholders2_2E - _ZN34_INTERNAL_8c5c658f_4_k_cu_be3220524cuda3std6ranges3__45__cpo5cdataE)
_ZN34_INTERNAL_8c5c658f_4_k_cu_be3220524cuda3std6ranges3__45__cpo5cdataE:
	.zero		1
	.type		_ZN34_INTERNAL_8c5c658f_4_k_cu_be3220526thrust24THRUST_300001_SM_1000_NS12placeholders2_2E,@object
	.size		_ZN34_INTERNAL_8c5c658f_4_k_cu_be3220526thrust24THRUST_300001_SM_1000_NS12placeholders2_2E,(_ZN34_INTERNAL_8c5c658f_4_k_cu_be3220524cuda3std3__45__cpo3endE - _ZN34_INTERNAL_8c5c658f_4_k_cu_be3220526thrust24THRUST_300001_SM_1000_NS12placeholders2_2E)
_ZN34_INTERNAL_8c5c658f_4_k_cu_be3220526thrust24THRUST_300001_SM_1000_NS12placeholders2_2E:
	.zero		1
	.type		_ZN34_INTERNAL_8c5c658f_4_k_cu_be3220524cuda3std3__45__cpo3endE,@object
	.size		_ZN34_INTERNAL_8c5c658f_4_k_cu_be3220524cuda3std3__45__cpo3endE,(_ZN34_INTERNAL_8c5c658f_4_k_cu_be3220524cuda3std6ranges3__45__cpo3endE - _ZN34_INTERNAL_8c5c658f_4_k_cu_be3220524cuda3std3__45__cpo3endE)
_ZN34_INTERNAL_8c5c658f_4_k_cu_be3220524cuda3std3__45__cpo3endE:
	.zero		1
	.type		_ZN34_INTERNAL_8c5c658f_4_k_cu_be3220524cuda3std6ranges3__45__cpo3endE,@object
	.size		_ZN34_INTERNAL_8c5c658f_4_k_cu_be3220524cuda3std6ranges3__45__cpo3endE,(_ZN34_INTERNAL_8c5c658f_4_k_cu_be3220526thrust24THRUST_300001_SM_1000_NS12placeholders2_6E - _ZN34_INTERNAL_8c5c658f_4_k_cu_be3220524cuda3std6ranges3__45__cpo3endE)
_ZN34_INTERNAL_8c5c658f_4_k_cu_be3220524cuda3std6ranges3__45__cpo3endE:
	.zero		1
	.type		_ZN34_INTERNAL_8c5c658f_4_k_cu_be3220526thrust24THRUST_300001_SM_1000_NS12placeholders2_6E,@object
	.size		_ZN34_INTERNAL_8c5c658f_4_k_cu_be3220526thrust24THRUST_300001_SM_1000_NS12placeholders2_6E,(_ZN34_INTERNAL_8c5c658f_4_k_cu_be3220524cuda3std3__45__cpo4rendE - _ZN34_INTERNAL_8c5c658f_4_k_cu_be3220526thrust24THRUST_300001_SM_1000_NS12placeholders2_6E)
_ZN34_INTERNAL_8c5c658f_4_k_cu_be3220526thrust24THRUST_300001_SM_1000_NS12placeholders2_6E:
	.zero		1
	.type		_ZN34_INTERNAL_8c5c658f_4_k_cu_be3220524cuda3std3__45__cpo4rendE,@object
	.size		_ZN34_INTERNAL_8c5c658f_4_k_cu_be3220524cuda3std3__45__cpo4rendE,(_ZN34_INTERNAL_8c5c658f_4_k_cu_be3220524cuda3std6ranges3__45__cpo9iter_swapE - _ZN34_INTERNAL_8c5c658f_4_k_cu_be3220524cuda3std3__45__cpo4rendE)
_ZN34_INTERNAL_8c5c658f_4_k_cu_be3220524cuda3std3__45__cpo4rendE:
	.zero		1
	.type		_ZN34_INTERNAL_8c5c658f_4_k_cu_be3220524cuda3std6ranges3__45__cpo9iter_swapE,@object
	.size		_ZN34_INTERNAL_8c5c658f_4_k_cu_be3220524cuda3std6ranges3__45__cpo9iter_swapE,(_ZN34_INTERNAL_8c5c658f_4_k_cu_be3220524cuda3std3__48unexpectE - _ZN34_INTERNAL_8c5c658f_4_k_cu_be3220524cuda3std6ranges3__45__cpo9iter_swapE)
_ZN34_INTERNAL_8c5c658f_4_k_cu_be3220524cuda3std6ranges3__45__cpo9iter_swapE:
	.zero		1
	.type		_ZN34_INTERNAL_8c5c658f_4_k_cu_be3220524cuda3std3__48unexpectE,@object
	.size		_ZN34_INTERNAL_8c5c658f_4_k_cu_be3220524cuda3std3__48unexpectE,(_ZN34_INTERNAL_8c5c658f_4_k_cu_be3220526thrust24THRUST_300001_SM_1000_NS8cuda_cub3parE - _ZN34_INTERNAL_8c5c658f_4_k_cu_be3220524cuda3std3__48unexpectE)
_ZN34_INTERNAL_8c5c658f_4_k_cu_be3220524cuda3std3__48unexpectE:
	.zero		1
	.type		_ZN34_INTERNAL_8c5c658f_4_k_cu_be3220526thrust24THRUST_300001_SM_1000_NS8cuda_cub3parE,@object
	.size		_ZN34_INTERNAL_8c5c658f_4_k_cu_be3220526thrust24THRUST_300001_SM_1000_NS8cuda_cub3parE,(_ZN34_INTERNAL_8c5c658f_4_k_cu_be3220526thrust24THRUST_300001_SM_1000_NS12placeholders2_4E - _ZN34_INTERNAL_8c5c658f_4_k_cu_be3220526thrust24THRUST_300001_SM_1000_NS8cuda_cub3parE)
_ZN34_INTERNAL_8c5c658f_4_k_cu_be3220526thrust24THRUST_300001_SM_1000_NS8cuda_cub3parE:
	.zero		1
	.type		_ZN34_INTERNAL_8c5c658f_4_k_cu_be3220526thrust24THRUST_300001_SM_1000_NS12placeholders2_4E,@object
	.size		_ZN34_INTERNAL_8c5c658f_4_k_cu_be3220526thrust24THRUST_300001_SM_1000_NS12placeholders2_4E,(_ZN34_INTERNAL_8c5c658f_4_k_cu_be3220524cuda3std3__45__cpo4cendE - _ZN34_INTERNAL_8c5c658f_4_k_cu_be3220526thrust24THRUST_300001_SM_1000_NS12placeholders2_4E)
_ZN34_INTERNAL_8c5c658f_4_k_cu_be3220526thrust24THRUST_300001_SM_1000_NS12placeholders2_4E:
	.zero		1
	.type		_ZN34_INTERNAL_8c5c658f_4_k_cu_be3220524cuda3std3__45__cpo4cendE,@object
	.size		_ZN34_INTERNAL_8c5c658f_4_k_cu_be3220524cuda3std3__45__cpo4cendE,(_ZN34_INTERNAL_8c5c658f_4_k_cu_be3220524cuda3std6ranges3__45__cpo4cendE - _ZN34_INTERNAL_8c5c658f_4_k_cu_be3220524cuda3std3__45__cpo4cendE)
_ZN34_INTERNAL_8c5c658f_4_k_cu_be3220524cuda3std3__45__cpo4cendE:
	.zero		1
	.type		_ZN34_INTERNAL_8c5c658f_4_k_cu_be3220524cuda3std6ranges3__45__cpo4cendE,@object
	.size		_ZN34_INTERNAL_8c5c658f_4_k_cu_be3220524cuda3std6ranges3__45__cpo4cendE,(_ZN34_INTERNAL_8c5c658f_4_k_cu_be3220524cuda3std3__420unreachable_sentinelE - _ZN34_INTERNAL_8c5c658f_4_k_cu_be3220524cuda3std6ranges3__45__cpo4cendE)
_ZN34_INTERNAL_8c5c658f_4_k_cu_be3220524cuda3std6ranges3__45__cpo4cendE:
	.zero		1
	.type		_ZN34_INTERNAL_8c5c658f_4_k_cu_be3220524cuda3std3__420unreachable_sentinelE,@object
	.size		_ZN34_INTERNAL_8c5c658f_4_k_cu_be3220524cuda3std3__420unreachable_sentinelE,(_ZN34_INTERNAL_8c5c658f_4_k_cu_be3220524cuda3std6ranges3__45__cpo5ssizeE - _ZN34_INTERNAL_8c5c658f_4_k_cu_be3220524cuda3std3__420unreachable_sentinelE)
_ZN34_INTERNAL_8c5c658f_4_k_cu_be3220524cuda3std3__420unreachable_sentinelE:
	.zero		1
	.type		_ZN34_INTERNAL_8c5c658f_4_k_cu_be3220524cuda3std6ranges3__45__cpo5ssizeE,@object
	.size		_ZN34_INTERNAL_8c5c658f_4_k_cu_be3220524cuda3std6ranges3__45__cpo5ssizeE,(_ZN34_INTERNAL_8c5c658f_4_k_cu_be3220526thrust24THRUST_300001_SM_1000_NS12placeholders2_8E - _ZN34_INTERNAL_8c5c658f_4_k_cu_be3220524cuda3std6ranges3__45__cpo5ssizeE)
_ZN34_INTERNAL_8c5c658f_4_k_cu_be3220524cuda3std6ranges3__45__cpo5ssizeE:
	.zero		1
	.type		_ZN34_INTERNAL_8c5c658f_4_k_cu_be3220526thrust24THRUST_300001_SM_1000_NS12placeholders2_8E,@object
	.size		_ZN34_INTERNAL_8c5c658f_4_k_cu_be3220526thrust24THRUST_300001_SM_1000_NS12placeholders2_8E,(_ZN34_INTERNAL_8c5c658f_4_k_cu_be3220524cuda3std3__45__cpo5crendE - _ZN34_INTERNAL_8c5c658f_4_k_cu_be3220526thrust24THRUST_300001_SM_1000_NS12placeholders2_8E)
_ZN34_INTERNAL_8c5c658f_4_k_cu_be3220526thrust24THRUST_300001_SM_1000_NS12placeholders2_8E:
	.zero		1
	.type		_ZN34_INTERNAL_8c5c658f_4_k_cu_be3220524cuda3std3__45__cpo5crendE,@object
	.size		_ZN34_INTERNAL_8c5c658f_4_k_cu_be3220524cuda3std3__45__cpo5crendE,(_ZN34_INTERNAL_8c5c658f_4_k_cu_be3220524cuda3std6ranges3__45__cpo4prevE - _ZN34_INTERNAL_8c5c658f_4_k_cu_be3220524cuda3std3__45__cpo5crendE)
_ZN34_INTERNAL_8c5c658f_4_k_cu_be3220524cuda3std3__45__cpo5crendE:
	.zero		1
	.type		_ZN34_INTERNAL_8c5c658f_4_k_cu_be3220524cuda3std6ranges3__45__cpo4prevE,@object
	.size		_ZN34_INTERNAL_8c5c658f_4_k_cu_be3220524cuda3std6ranges3__45__cpo4prevE,(_ZN34_INTERNAL_8c5c658f_4_k_cu_be3220524cuda3std6ranges3__45__cpo9iter_moveE - _ZN34_INTERNAL_8c5c658f_4_k_cu_be3220524cuda3std6ranges3__45__cpo4prevE)
_ZN34_INTERNAL_8c5c658f_4_k_cu_be3220524cuda3std6ranges3__45__cpo4prevE:
	.zero		1
	.type		_ZN34_INTERNAL_8c5c658f_4_k_cu_be3220524cuda3std6ranges3__45__cpo9iter_moveE,@object
	.size		_ZN34_INTERNAL_8c5c658f_4_k_cu_be3220524cuda3std6ranges3__45__cpo9iter_moveE,(_ZN34_INTERNAL_8c5c658f_4_k_cu_be3220526thrust24THRUST_300001_SM_1000_NS6system6detail10sequential3seqE - _ZN34_INTERNAL_8c5c658f_4_k_cu_be3220524cuda3std6ranges3__45__cpo9iter_moveE)
_ZN34_INTERNAL_8c5c658f_4_k_cu_be3220524cuda3std6ranges3__45__cpo9iter_moveE:
	.zero		1
	.type		_ZN34_INTERNAL_8c5c658f_4_k_cu_be3220526thrust24THRUST_300001_SM_1000_NS6system6detail10sequential3seqE,@object
	.size		_ZN34_INTERNAL_8c5c658f_4_k_cu_be3220526thrust24THRUST_300001_SM_1000_NS6system6detail10sequential3seqE,(.L_40 - _ZN34_INTERNAL_8c5c658f_4_k_cu_be3220526thrust24THRUST_300001_SM_1000_NS6system6detail10sequential3seqE)
_ZN34_INTERNAL_8c5c658f_4_k_cu_be3220526thrust24THRUST_300001_SM_1000_NS6system6detail10sequential3seqE:
	.zero		1
.L_40:


//--------------------- .nv.constant0._ZN3cub18CUB_300001_SM_10006detail11EmptyKernelIvEEvv --------------------------
	.section	.nv.constant0._ZN3cub18CUB_300001_SM_10006detail11EmptyKernelIvEEvv,"a",@progbits
	.sectionflags	@""
	.align	4
.nv.constant0._ZN3cub18CUB_300001_SM_10006detail11EmptyKernelIvEEvv:
	.zero		896


//--------------------- .nv.constant0._Z14cudarandomwalkPfS_S_S_S_S_mP17curandStateXORWOWm --------------------------
	.section	.nv.constant0._Z14cudarandomwalkPfS_S_S_S_S_mP17curandStateXORWOWm,"a",@progbits
	.sectionflags	@""
	.align	4
.nv.constant0._Z14cudarandomwalkPfS_S_S_S_S_mP17curandStateXORWOWm:
	.zero		968


//--------------------- SYMBOLS --------------------------

	.type		.nv.reservedSmem.offset0,@object
	.size		.nv.reservedSmem.offset0,0x4
